	.target	sm_90a

	.elftype	@"ET_EXEC"


//--------------------- .note.nv.tkinfo           --------------------------
	.section	.note.nv.tkinfo,"",@"SHT_NOTE"
	.sectionflags	@"SHF_NOTE_NV_TKINFO"
	.tkinfo
        /*0018*/ 	.word	0x00000002
        /*0030*/ 	.string	""
        /*0030*/ 	.string	"ptxas"
        /*0030*/ 	.string	"Cuda compilation tools, release 13.0, V13.0.88"
        /*0030*/ 	.string	"Build cuda_13.0.r13.0/compiler.36424714_0"
        /*0030*/ 	.string	"-arch sm_90a -m 64 "



//--------------------- .note.nv.cuinfo           --------------------------
	.section	.note.nv.cuinfo,"",@"SHT_NOTE"
	.sectionflags	@"SHF_NOTE_NV_CUINFO"
        /*0018*/ 	.short	0x0002
        /*001a*/ 	.short	0x005a
        /*001c*/ 	.short	0x0082
	.zero		2


//--------------------- .nv.info                  --------------------------
	.section	.nv.info,"",@"SHT_CUDA_INFO"
	.align	4


	//----- nvinfo : EIATTR_REGCOUNT
	.align		4
        /*0000*/ 	.byte	0x04, 0x2f
        /*0002*/ 	.short	(.L_15 - .L_14)
	.align		4
.L_14:
        /*0004*/ 	.word	index@(_ZN7cutlass13device_kernelINS_4gemm6kernel13GemmUniversalIN4cute5tupleIJiiiiEEENS1_10collective13CollectiveMmaINS1_34MainloopSm90TmaGmmaWarpSpecializedILi3ENS5_IJNS4_1CILi1EEESB_SB_EEENS1_35KernelTmaWarpSpecializedCooperativeEEENS5_IJNSA_ILi192EEENSA_ILi384EEENSA_ILi128EEEEEEaNS5_IJlSB_lEEEaSJ_NS4_8TiledMMAINS4_8MMA_AtomIJNS4_4SM904GMMA27MMA_64x192x32_S32S8S8_SS_TNEEEENS4_6LayoutINS5_IJNSA_ILi2EEESB_SB_EEENS5_IJSB_NSA_ILi0EEEST_EEEEENS5_IJNS4_10UnderscoreESW_SW_EEEEENS4_13SM90_TMA_LOADENS4_14ComposedLayoutINS4_7SwizzleILi3ELi4ELi3EEENS4_18smem_ptr_flag_bitsILi8EEENSQ_INS5_IJNSA_ILi8EEESH_EEENS5_IJSH_SB_EEEEEEEvNS4_8identityESZ_S19_vS1A_EENS_8epilogue10collective6detail29Sm90TmaWarpSpecializedAdapterINS1D_15DefaultEpilogueIaSJ_SJ_NS1C_6thread17LinearCombinationIaLi1EiiLNS1H_9ScaleType4KindE0ELNS_15FloatRoundStyleE2EaEENS1_15EpilogueDefaultEEEEEvvEEEEvNT_6ParamsE)
        /*0008*/ 	.word	0x000000a8


	//----- nvinfo : EIATTR_FRAME_SIZE
	.align		4
.L_15:
        /*000c*/ 	.byte	0x04, 0x11
        /*000e*/ 	.short	(.L_17 - .L_16)
	.align		4
.L_16:
        /*0010*/ 	.word	index@(_ZN7cutlass13device_kernelINS_4gemm6kernel13GemmUniversalIN4cute5tupleIJiiiiEEENS1_10collective13CollectiveMmaINS1_34MainloopSm90TmaGmmaWarpSpecializedILi3ENS5_IJNS4_1CILi1EEESB_SB_EEENS1_35KernelTmaWarpSpecializedCooperativeEEENS5_IJNSA_ILi192EEENSA_ILi384EEENSA_ILi128EEEEEEaNS5_IJlSB_lEEEaSJ_NS4_8TiledMMAINS4_8MMA_AtomIJNS4_4SM904GMMA27MMA_64x192x32_S32S8S8_SS_TNEEEENS4_6LayoutINS5_IJNSA_ILi2EEESB_SB_EEENS5_IJSB_NSA_ILi0EEEST_EEEEENS5_IJNS4_10UnderscoreESW_SW_EEEEENS4_13SM90_TMA_LOADENS4_14ComposedLayoutINS4_7SwizzleILi3ELi4ELi3EEENS4_18smem_ptr_flag_bitsILi8EEENSQ_INS5_IJNSA_ILi8EEESH_EEENS5_IJSH_SB_EEEEEEEvNS4_8identityESZ_S19_vS1A_EENS_8epilogue10collective6detail29Sm90TmaWarpSpecializedAdapterINS1D_15DefaultEpilogueIaSJ_SJ_NS1C_6thread17LinearCombinationIaLi1EiiLNS1H_9ScaleType4KindE0ELNS_15FloatRoundStyleE2EaEENS1_15EpilogueDefaultEEEEEvvEEEEvNT_6ParamsE)
        /*0014*/ 	.word	0x00000fc0


	//----- nvinfo : EIATTR_MIN_STACK_SIZE
	.align		4
.L_17:
        /*0018*/ 	.byte	0x04, 0x12
        /*001a*/ 	.short	(.L_19 - .L_18)
	.align		4
.L_18:
        /*001c*/ 	.word	index@(_ZN7cutlass13device_kernelINS_4gemm6kernel13GemmUniversalIN4cute5tupleIJiiiiEEENS1_10collective13CollectiveMmaINS1_34MainloopSm90TmaGmmaWarpSpecializedILi3ENS5_IJNS4_1CILi1EEESB_SB_EEENS1_35KernelTmaWarpSpecializedCooperativeEEENS5_IJNSA_ILi192EEENSA_ILi384EEENSA_ILi128EEEEEEaNS5_IJlSB_lEEEaSJ_NS4_8TiledMMAINS4_8MMA_AtomIJNS4_4SM904GMMA27MMA_64x192x32_S32S8S8_SS_TNEEEENS4_6LayoutINS5_IJNSA_ILi2EEESB_SB_EEENS5_IJSB_NSA_ILi0EEEST_EEEEENS5_IJNS4_10UnderscoreESW_SW_EEEEENS4_13SM90_TMA_LOADENS4_14ComposedLayoutINS4_7SwizzleILi3ELi4ELi3EEENS4_18smem_ptr_flag_bitsILi8EEENSQ_INS5_IJNSA_ILi8EEESH_EEENS5_IJSH_SB_EEEEEEEvNS4_8identityESZ_S19_vS1A_EENS_8epilogue10collective6detail29Sm90TmaWarpSpecializedAdapterINS1D_15DefaultEpilogueIaSJ_SJ_NS1C_6thread17LinearCombinationIaLi1EiiLNS1H_9ScaleType4KindE0ELNS_15FloatRoundStyleE2EaEENS1_15EpilogueDefaultEEEEEvvEEEEvNT_6ParamsE)
        /*0020*/ 	.word	0x00000fc0
.L_19:


//--------------------- .nv.compat                --------------------------
	.section	.nv.compat,"",@"SHT_CUDA_COMPAT_INFO"
	.align	4
        /*0000*/ 	.byte	0x02, 0x09, 0x01, 0x00, 0x02, 0x02, 0x04, 0x00, 0x02, 0x05, 0x05, 0x00, 0x03, 0x07, 0x01, 0x01
        /*0010*/ 	.byte	0x02, 0x03, 0x01, 0x00, 0x02, 0x06, 0x01, 0x00, 0x04, 0x0b, 0x08, 0x00, 0x00, 0x00, 0x00, 0x00
        /*0020*/ 	.byte	0x00, 0x00, 0x00, 0x00


//--------------------- .nv.info._ZN7cutlass13device_kernelINS_4gemm6kernel13GemmUniversalIN4cute5tupleIJiiiiEEENS1_10collective13CollectiveMmaINS1_34MainloopSm90TmaGmmaWarpSpecializedILi3ENS5_IJNS4_1CILi1EEESB_SB_EEENS1_35KernelTmaWarpSpecializedCooperativeEEENS5_IJNSA_ILi192EEENSA_ILi384EEENSA_ILi128EEEEEEaNS5_IJlSB_lEEEaSJ_NS4_8TiledMMAINS4_8MMA_AtomIJNS4_4SM904GMMA27MMA_64x192x32_S32S8S8_SS_TNEEEENS4_6LayoutINS5_IJNSA_ILi2EEESB_SB_EEENS5_IJSB_NSA_ILi0EEEST_EEEEENS5_IJNS4_10UnderscoreESW_SW_EEEEENS4_13SM90_TMA_LOADENS4_14ComposedLayoutINS4_7SwizzleILi3ELi4ELi3EEENS4_18smem_ptr_flag_bitsILi8EEENSQ_INS5_IJNSA_ILi8EEESH_EEENS5_IJSH_SB_EEEEEEEvNS4_8identityESZ_S19_vS1A_EENS_8epilogue10collective6detail29Sm90TmaWarpSpecializedAdapterINS1D_15DefaultEpilogueIaSJ_SJ_NS1C_6thread17LinearCombinationIaLi1EiiLNS1H_9ScaleType4KindE0ELNS_15FloatRoundStyleE2EaEENS1_15EpilogueDefaultEEEEEvvEEEEvNT_6ParamsE --------------------------
	.section	.nv.info._ZN7cutlass13device_kernelINS_4gemm6kernel13GemmUniversalIN4cute5tupleIJiiiiEEENS1_10collective13CollectiveMmaINS1_34MainloopSm90TmaGmmaWarpSpecializedILi3ENS5_IJNS4_1CILi1EEESB_SB_EEENS1_35KernelTmaWarpSpecializedCooperativeEEENS5_IJNSA_ILi192EEENSA_ILi384EEENSA_ILi128EEEEEEaNS5_IJlSB_lEEEaSJ_NS4_8TiledMMAINS4_8MMA_AtomIJNS4_4SM904GMMA27MMA_64x192x32_S32S8S8_SS_TNEEEENS4_6LayoutINS5_IJNSA_ILi2EEESB_SB_EEENS5_IJSB_NSA_ILi0EEEST_EEEEENS5_IJNS4_10UnderscoreESW_SW_EEEEENS4_13SM90_TMA_LOADENS4_14ComposedLayoutINS4_7SwizzleILi3ELi4ELi3EEENS4_18smem_ptr_flag_bitsILi8EEENSQ_INS5_IJNSA_ILi8EEESH_EEENS5_IJSH_SB_EEEEEEEvNS4_8identityESZ_S19_vS1A_EENS_8epilogue10collective6detail29Sm90TmaWarpSpecializedAdapterINS1D_15DefaultEpilogueIaSJ_SJ_NS1C_6thread17LinearCombinationIaLi1EiiLNS1H_9ScaleType4KindE0ELNS_15FloatRoundStyleE2EaEENS1_15EpilogueDefaultEEEEEvvEEEEvNT_6ParamsE,"",@"SHT_CUDA_INFO"
	.sectionflags	@""
	.align	4


	//----- nvinfo : EIATTR_CUDA_API_VERSION
	.align		4
        /*0000*/ 	.byte	0x04, 0x37
        /*0002*/ 	.short	(.L_21 - .L_20)
.L_20:
        /*0004*/ 	.word	0x00000082


	//----- nvinfo : EIATTR_KPARAM_INFO
	.align		4
.L_21:
        /*0008*/ 	.byte	0x04, 0x17
        /*000a*/ 	.short	(.L_23 - .L_22)
.L_22:
        /*000c*/ 	.word	0x00000000
        /*0010*/ 	.short	0x0000
        /*0012*/ 	.short	0x0070
        /*0014*/ 	.byte	0x00, 0xf0, 0x01, 0x10


	//----- nvinfo : EIATTR_SPARSE_MMA_MASK
	.align		4
.L_23:
        /*0018*/ 	.byte	0x03, 0x50
        /*001a*/ 	.short	0x0000


	//----- nvinfo : EIATTR_MAXREG_COUNT
	.align		4
        /*001c*/ 	.byte	0x03, 0x1b
        /*001e*/ 	.short	0x00a8


	//----- nvinfo : EIATTR_NUM_BARRIERS
	.align		4
        /*0020*/ 	.byte	0x02, 0x4c
        /*0022*/ 	.byte	0x01
	.zero		1


	//----- nvinfo : EIATTR_EXTERNS
	.align		4
        /*0024*/ 	.byte	0x04, 0x0f
        /*0026*/ 	.short	(.L_25 - .L_24)


	//   ....[0]....
	.align		4
.L_24:
        /*0028*/ 	.word	index@(__assertfail)


	//----- nvinfo : EIATTR_ANNOTATIONS
	.align		4
.L_25:
        /*002c*/ 	.byte	0x04, 0x55
        /*002e*/ 	.short	(.L_27 - .L_26)


	//   ....[0]....
.L_26:
        /*0030*/ 	.word	0x00000001
        /*0034*/ 	.byte	0x80, 0x05, 0x00, 0x00, 0x01, 0x00, 0x00, 0x00, 0xb0, 0x05, 0x00, 0x00, 0x01, 0x00, 0x00, 0x00
        /* <DEDUP_REMOVED lines=1559> */
        /*61b4*/ 	.byte	0x10, 0x60, 0x02, 0x00


	//----- nvinfo : EIATTR_MERCURY_ISA_VERSION
	.align		4
.L_27:
        /*61b8*/ 	.byte	0x03, 0x5f
        /*61ba*/ 	.short	0x0101


	//----- nvinfo : EIATTR_INT_WARP_WIDE_INSTR_OFFSETS
	.align		4
        /*61bc*/ 	.byte	0x04, 0x31
        /*61be*/ 	.short	(.L_29 - .L_28)


	//   ....[0]....
.L_28:
        /*61c0*/ 	.word	0x000003b0


	//   ....[1]....
        /*61c4*/ 	.word	0x000003c0


	//   ....[2]....
        /*61c8*/ 	.word	0x000004c0


	//----- nvinfo : EIATTR_COOP_GROUP_MASK_REGIDS
	.align		4
.L_29:
        /*61cc*/ 	.byte	0x04, 0x29
        /*61ce*/ 	.short	(.L_31 - .L_30)


	//   ....[0]....
.L_30:
        /*61d0*/ 	.word	0xffffffff


	//   ....[1]....
        /*61d4*/ 	.word	0xffffffff


	//   ....[2]....
        /*61d8*/ 	.word	0xffffffff


	//   ....[3]....
        /*61dc*/ 	.word	0xffffffff


	//   ....[4]....
        /*61e0*/ 	.word	0xffffffff


	//----- nvinfo : EIATTR_COOP_GROUP_INSTR_OFFSETS
	.align		4
.L_31:
        /*61e4*/ 	.byte	0x04, 0x28
        /*61e6*/ 	.short	(.L_33 - .L_32)


	//   ....[0]....
.L_32:
        /*61e8*/ 	.word	0x00000070


	//   ....[1]....
        /*61ec*/ 	.word	0x00000080


	//   ....[2]....
        /*61f0*/ 	.word	0x00000140


	//   ....[3]....
        /*61f4*/ 	.word	0x000002b0


	//   ....[4]....
        /*61f8*/ 	.word	0x00000fe0


	//----- nvinfo : EIATTR_REG_RECONFIG
	.align		4
.L_33:
        /*61fc*/ 	.byte	0x01, 0x54
	.zero		2


	//----- nvinfo : EIATTR_SYSCALL_OFFSETS
	.align		4
        /*6200*/ 	.byte	0x04, 0x46
        /*6202*/ 	.short	(.L_35 - .L_34)


	//   ....[0]....
.L_34:
        /*6204*/ 	.word	0x000011a0


	//----- nvinfo : EIATTR_MBARRIER_INSTR_OFFSETS
	.align		4
.L_35:
        /*6208*/ 	.byte	0x04, 0x39
        /*620a*/ 	.short	(.L_37 - .L_36)


	//   ....[0]....
.L_36:
        /*620c*/ 	.word	0x00000240
        /*6210*/ 	.word	0x000000ff
        /*6214*/ 	.word	0x00000000
        /*6218*/ 	.short	0x0100
        /*621a*/ 	.byte	0x08
	.zero		1


	//   ....[1]....
        /*621c*/ 	.word	0x00000250
        /*6220*/ 	.word	0x000000ff
        /*6224*/ 	.word	0x00000018
        /*6228*/ 	.short	0x0100
        /*622a*/ 	.byte	0x08
	.zero		1


	//   ....[2]....
        /*622c*/ 	.word	0x00000260
        /*6230*/ 	.word	0x000000ff
        /*6234*/ 	.word	0x00000008
        /*6238*/ 	.short	0x0100
        /*623a*/ 	.byte	0x08
	.zero		1


	//   ....[3]....
        /*623c*/ 	.word	0x00000270
        /*6240*/ 	.word	0x000000ff
        /*6244*/ 	.word	0x00000020
        /*6248*/ 	.short	0x0100
        /*624a*/ 	.byte	0x08
	.zero		1


	//   ....[4]....
        /*624c*/ 	.word	0x00000280
        /*6250*/ 	.word	0x000000ff
        /*6254*/ 	.word	0x00000010
        /*6258*/ 	.short	0x0100
        /*625a*/ 	.byte	0x08
	.zero		1


	//   ....[5]....
        /*625c*/ 	.word	0x00000290
        /*6260*/ 	.word	0x000000ff
        /*6264*/ 	.word	0x00000028
        /*6268*/ 	.short	0x0100
        /*626a*/ 	.byte	0x08
	.zero		1


	//   ....[6]....
        /*626c*/ 	.word	0x00000510
        /*6270*/ 	.word	0x000000ff
        /*6274*/ 	.word	0x00000040
        /*6278*/ 	.short	0x0100
        /*627a*/ 	.byte	0x06
	.zero		1


	//   ....[7]....
        /*627c*/ 	.word	0x00000590
        /*6280*/ 	.word	0x000000ff
        /*6284*/ 	.word	0x00000048
        /*6288*/ 	.short	0x0100
        /*628a*/ 	.byte	0x06
	.zero		1


	//   ....[8]....
        /*628c*/ 	.word	0x00001270
        /*6290*/ 	.word	0x00000003
        /*6294*/ 	.word	0x00000000
        /*6298*/ 	.short	0x010a
        /*629a*/ 	.byte	0x3f
	.zero		1


	//   ....[9]....
        /*629c*/ 	.word	0x000012b0
        /*62a0*/ 	.word	0x00000003
        /*62a4*/ 	.word	0x00000000
        /*62a8*/ 	.short	0x010a
        /*62aa*/ 	.byte	0x3f
	.zero		1


	//   ....[10]....
        /*62ac*/ 	.word	0x00008990
        /*62b0*/ 	.word	0x00000005
        /*62b4*/ 	.word	0x00000000
        /*62b8*/ 	.short	0x010a
        /*62ba*/ 	.byte	0x3f
	.zero		1


	//   ....[11]....
        /*62bc*/ 	.word	0x000089d0
        /*62c0*/ 	.word	0x00000005
        /*62c4*/ 	.word	0x00000000
        /*62c8*/ 	.short	0x010a
        /*62ca*/ 	.byte	0x3f
	.zero		1


	//   ....[12]....
        /*62cc*/ 	.word	0x000109d0
        /*62d0*/ 	.word	0x00000005
        /*62d4*/ 	.word	0x00000000
        /*62d8*/ 	.short	0x0101
        /*62da*/ 	.byte	0x3f
	.zero		1


	//   ....[13]....
        /*62dc*/ 	.word	0x00010bb0
        /*62e0*/ 	.word	0x00000000
        /*62e4*/ 	.word	0x00000000
        /*62e8*/ 	.short	0x0101
        /*62ea*/ 	.byte	0x3f
	.zero		1


	//   ....[14]....
        /*62ec*/ 	.word	0x00025bb0
        /*62f0*/ 	.word	0x0000000d
        /*62f4*/ 	.word	0x00000018
        /*62f8*/ 	.short	0x010a
        /*62fa*/ 	.byte	0x3f
	.zero		1


	//   ....[15]....
        /*62fc*/ 	.word	0x00025f20
        /*6300*/ 	.word	0x00000002
        /*6304*/ 	.word	0x00000048
        /*6308*/ 	.short	0x0101
        /*630a*/ 	.byte	0x3f
	.zero		1


	//   ....[16]....
        /*630c*/ 	.word	0x000266d0
        /*6310*/ 	.word	0x00000005
        /*6314*/ 	.word	0x00000000
        /*6318*/ 	.short	0x010a
        /*631a*/ 	.byte	0x3f
	.zero		1


	//   ....[17]....
        /*631c*/ 	.word	0x00026760
        /*6320*/ 	.word	0x00000007
        /*6324*/ 	.word	0x00000000
        /*6328*/ 	.short	0x010a
        /*632a*/ 	.byte	0x3f
	.zero		1


	//   ....[18]....
        /*632c*/ 	.word	0x000267f0
        /*6330*/ 	.word	0x00000003
        /*6334*/ 	.word	0x00000000
        /*6338*/ 	.short	0x010a
        /*633a*/ 	.byte	0x3f
	.zero		1


	//   ....[19]....
        /*633c*/ 	.word	0x00026850
        /*6340*/ 	.word	0x00000003
        /*6344*/ 	.word	0x00000000
        /*6348*/ 	.short	0x010a
        /*634a*/ 	.byte	0x3f
	.zero		1


	//   ....[20]....
        /*634c*/ 	.word	0x000268a0
        /*6350*/ 	.word	0x00000005
        /*6354*/ 	.word	0x00000000
        /*6358*/ 	.short	0x010a
        /*635a*/ 	.byte	0x3f
	.zero		1


	//   ....[21]....
        /*635c*/ 	.word	0x00026970
        /*6360*/ 	.word	0x0000000d
        /*6364*/ 	.word	0x00000018
        /*6368*/ 	.short	0x010a
        /*636a*/ 	.byte	0x3f
	.zero		1


	//   ....[22]....
        /*636c*/ 	.word	0x00026a40
        /*6370*/ 	.word	0x00000005
        /*6374*/ 	.word	0x00000000
        /*6378*/ 	.short	0x010a
        /*637a*/ 	.byte	0x3f
	.zero		1


	//   ....[23]....
        /*637c*/ 	.word	0x00026a90
        /*6380*/ 	.word	0x00000007
        /*6384*/ 	.word	0x00000000
        /*6388*/ 	.short	0x010a
        /*638a*/ 	.byte	0x3f
	.zero		1


	//----- nvinfo : EIATTR_NUM_MBARRIERS
	.align		4
.L_37:
        /*638c*/ 	.byte	0x03, 0x38
        /*638e*/ 	.short	0x0008


	//----- nvinfo : EIATTR_EXIT_INSTR_OFFSETS
	.align		4
        /*6390*/ 	.byte	0x04, 0x1c
        /*6392*/ 	.short	(.L_39 - .L_38)


	//   ....[0]....
.L_38:
        /*6394*/ 	.word	0x000005f0


	//   ....[1]....
        /*6398*/ 	.word	0x00000f00


	//   ....[2]....
        /*639c*/ 	.word	0x000251d0


	//   ....[3]....
        /*63a0*/ 	.word	0x00025850


	//   ....[4]....
        /*63a4*/ 	.word	0x00026840


	//----- nvinfo : EIATTR_MAX_THREADS
	.align		4
.L_39:
        /*63a8*/ 	.byte	0x04, 0x05
        /*63aa*/ 	.short	(.L_41 - .L_40)
.L_40:
        /*63ac*/ 	.word	0x00000180
        /*63b0*/ 	.word	0x00000001
        /*63b4*/ 	.word	0x00000001


	//----- nvinfo : EIATTR_CRS_STACK_SIZE
	.align		4
.L_41:
        /*63b8*/ 	.byte	0x04, 0x1e
        /*63ba*/ 	.short	(.L_43 - .L_42)
.L_42:
        /*63bc*/ 	.word	0x00000000


	//----- nvinfo : EIATTR_CBANK_PARAM_SIZE
	.align		4
.L_43:
        /*63c0*/ 	.byte	0x03, 0x19
        /*63c2*/ 	.short	0x0470


	//----- nvinfo : EIATTR_PARAM_CBANK
	.align		4
        /*63c4*/ 	.byte	0x04, 0x0a
        /*63c6*/ 	.short	(.L_45 - .L_44)
	.align		4
.L_44:
        /*63c8*/ 	.word	index@(.nv.constant0._ZN7cutlass13device_kernelINS_4gemm6kernel13GemmUniversalIN4cute5tupleIJiiiiEEENS1_10collective13CollectiveMmaINS1_34MainloopSm90TmaGmmaWarpSpecializedILi3ENS5_IJNS4_1CILi1EEESB_SB_EEENS1_35KernelTmaWarpSpecializedCooperativeEEENS5_IJNSA_ILi192EEENSA_ILi384EEENSA_ILi128EEEEEEaNS5_IJlSB_lEEEaSJ_NS4_8TiledMMAINS4_8MMA_AtomIJNS4_4SM904GMMA27MMA_64x192x32_S32S8S8_SS_TNEEEENS4_6LayoutINS5_IJNSA_ILi2EEESB_SB_EEENS5_IJSB_NSA_ILi0EEEST_EEEEENS5_IJNS4_10UnderscoreESW_SW_EEEEENS4_13SM90_TMA_LOADENS4_14ComposedLayoutINS4_7SwizzleILi3ELi4ELi3EEENS4_18smem_ptr_flag_bitsILi8EEENSQ_INS5_IJNSA_ILi8EEESH_EEENS5_IJSH_SB_EEEEEEEvNS4_8identityESZ_S19_vS1A_EENS_8epilogue10collective6detail29Sm90TmaWarpSpecializedAdapterINS1D_15DefaultEpilogueIaSJ_SJ_NS1C_6thread17LinearCombinationIaLi1EiiLNS1H_9ScaleType4KindE0ELNS_15FloatRoundStyleE2EaEENS1_15EpilogueDefaultEEEEEvvEEEEvNT_6ParamsE)
        /*63cc*/ 	.short	0x0210
        /*63ce*/ 	.short	0x0470


	//----- nvinfo : EIATTR_SW_WAR
	.align		4
.L_45:
        /*63d0*/ 	.byte	0x04, 0x36
        /*63d2*/ 	.short	(.L_47 - .L_46)
.L_46:
        /*63d4*/ 	.word	0x00000008
.L_47:


//--------------------- .nv.callgraph             --------------------------
	.section	.nv.callgraph,"",@"SHT_CUDA_CALLGRAPH"
	.align	4
	.sectionentsize	8
	.align		4
        /*0000*/ 	.word	0x00000000
	.align		4
        /*0004*/ 	.word	0xffffffff
	.align		4
        /*0008*/ 	.word	index@(_ZN7cutlass13device_kernelINS_4gemm6kernel13GemmUniversalIN4cute5tupleIJiiiiEEENS1_10collective13CollectiveMmaINS1_34MainloopSm90TmaGmmaWarpSpecializedILi3ENS5_IJNS4_1CILi1EEESB_SB_EEENS1_35KernelTmaWarpSpecializedCooperativeEEENS5_IJNSA_ILi192EEENSA_ILi384EEENSA_ILi128EEEEEEaNS5_IJlSB_lEEEaSJ_NS4_8TiledMMAINS4_8MMA_AtomIJNS4_4SM904GMMA27MMA_64x192x32_S32S8S8_SS_TNEEEENS4_6LayoutINS5_IJNSA_ILi2EEESB_SB_EEENS5_IJSB_NSA_ILi0EEEST_EEEEENS5_IJNS4_10UnderscoreESW_SW_EEEEENS4_13SM90_TMA_LOADENS4_14ComposedLayoutINS4_7SwizzleILi3ELi4ELi3EEENS4_18smem_ptr_flag_bitsILi8EEENSQ_INS5_IJNSA_ILi8EEESH_EEENS5_IJSH_SB_EEEEEEEvNS4_8identityESZ_S19_vS1A_EENS_8epilogue10collective6detail29Sm90TmaWarpSpecializedAdapterINS1D_15DefaultEpilogueIaSJ_SJ_NS1C_6thread17LinearCombinationIaLi1EiiLNS1H_9ScaleType4KindE0ELNS_15FloatRoundStyleE2EaEENS1_15EpilogueDefaultEEEEEvvEEEEvNT_6ParamsE)
	.align		4
        /*000c*/ 	.word	index@(__assertfail)
	.align		4
        /*0010*/ 	.word	0x00000000
	.align		4
        /*0014*/ 	.word	0xfffffffe
	.align		4
        /*0018*/ 	.word	0x00000000
	.align		4
        /*001c*/ 	.word	0xfffffffd
	.align		4
        /*0020*/ 	.word	0x00000000
	.align		4
        /*0024*/ 	.word	0xfffffffc


//--------------------- .nv.constant4             --------------------------
	.section	.nv.constant4,"a",@progbits
	.align	8
	.align		8
.nv.constant4:
        /*0000*/ 	.dword	__assertfail
	.align		8
        /*0008*/ 	.dword	__unnamed_1
	.align		8
        /*0010*/ 	.dword	_ZN40_INTERNAL_236f0483_4_k_cu_cd758815_147304cuda3std3__45__cpo5beginE
	.align		8
        /*0018*/ 	.dword	_ZN40_INTERNAL_236f0483_4_k_cu_cd758815_147304cuda3std3__45__cpo3endE
	.align		8
        /*0020*/ 	.dword	_ZN40_INTERNAL_236f0483_4_k_cu_cd758815_147304cuda3std3__45__cpo6cbeginE
	.align		8
        /*0028*/ 	.dword	_ZN40_INTERNAL_236f0483_4_k_cu_cd758815_147304cuda3std3__45__cpo4cendE
	.align		8
        /*0030*/ 	.dword	_ZN40_INTERNAL_236f0483_4_k_cu_cd758815_147304cuda3std3__442_GLOBAL__N__236f0483_4_k_cu_cd758815_147306ignoreE
	.align		8
        /*0038*/ 	.dword	_ZN40_INTERNAL_236f0483_4_k_cu_cd758815_147304cuda3std3__419piecewise_constructE
	.align		8
        /*0040*/ 	.dword	_ZN40_INTERNAL_236f0483_4_k_cu_cd758815_147304cuda3std3__48in_placeE
	.align		8
        /*0048*/ 	.dword	_ZN40_INTERNAL_236f0483_4_k_cu_cd758815_147304cuda3std6ranges3__45__cpo4swapE
	.align		8
        /*0050*/ 	.dword	_ZN40_INTERNAL_236f0483_4_k_cu_cd758815_147304cuda3std6ranges3__45__cpo9iter_moveE
	.align		8
        /*0058*/ 	.dword	_ZN40_INTERNAL_236f0483_4_k_cu_cd758815_147304cute7productE
	.align		8
        /*0060*/ 	.dword	_ZN40_INTERNAL_236f0483_4_k_cu_cd758815_147304cute1_E
	.align		8
        /*0068*/ 	.dword	$str$22
	.align		8
        /*0070*/ 	.dword	$str$23


//--------------------- .text._ZN7cutlass13device_kernelINS_4gemm6kernel13GemmUniversalIN4cute5tupleIJiiiiEEENS1_10collective13CollectiveMmaINS1_34MainloopSm90TmaGmmaWarpSpecializedILi3ENS5_IJNS4_1CILi1EEESB_SB_EEENS1_35KernelTmaWarpSpecializedCooperativeEEENS5_IJNSA_ILi192EEENSA_ILi384EEENSA_ILi128EEEEEEaNS5_IJlSB_lEEEaSJ_NS4_8TiledMMAINS4_8MMA_AtomIJNS4_4SM904GMMA27MMA_64x192x32_S32S8S8_SS_TNEEEENS4_6LayoutINS5_IJNSA_ILi2EEESB_SB_EEENS5_IJSB_NSA_ILi0EEEST_EEEEENS5_IJNS4_10UnderscoreESW_SW_EEEEENS4_13SM90_TMA_LOADENS4_14ComposedLayoutINS4_7SwizzleILi3ELi4ELi3EEENS4_18smem_ptr_flag_bitsILi8EEENSQ_INS5_IJNSA_ILi8EEESH_EEENS5_IJSH_SB_EEEEEEEvNS4_8identityESZ_S19_vS1A_EENS_8epilogue10collective6detail29Sm90TmaWarpSpecializedAdapterINS1D_15DefaultEpilogueIaSJ_SJ_NS1C_6thread17LinearCombinationIaLi1EiiLNS1H_9ScaleType4KindE0ELNS_15FloatRoundStyleE2EaEENS1_15EpilogueDefaultEEEEEvvEEEEvNT_6ParamsE --------------------------
	.section	.text._ZN7cutlass13device_kernelINS_4gemm6kernel13GemmUniversalIN4cute5tupleIJiiiiEEENS1_10collective13CollectiveMmaINS1_34MainloopSm90TmaGmmaWarpSpecializedILi3ENS5_IJNS4_1CILi1EEESB_SB_EEENS1_35KernelTmaWarpSpecializedCooperativeEEENS5_IJNSA_ILi192EEENSA_ILi384EEENSA_ILi128EEEEEEaNS5_IJlSB_lEEEaSJ_NS4_8TiledMMAINS4_8MMA_AtomIJNS4_4SM904GMMA27MMA_64x192x32_S32S8S8_SS_TNEEEENS4_6LayoutINS5_IJNSA_ILi2EEESB_SB_EEENS5_IJSB_NSA_ILi0EEEST_EEEEENS5_IJNS4_10UnderscoreESW_SW_EEEEENS4_13SM90_TMA_LOADENS4_14ComposedLayoutINS4_7SwizzleILi3ELi4ELi3EEENS4_18smem_ptr_flag_bitsILi8EEENSQ_INS5_IJNSA_ILi8EEESH_EEENS5_IJSH_SB_EEEEEEEvNS4_8identityESZ_S19_vS1A_EENS_8epilogue10collective6detail29Sm90TmaWarpSpecializedAdapterINS1D_15DefaultEpilogueIaSJ_SJ_NS1C_6thread17LinearCombinationIaLi1EiiLNS1H_9ScaleType4KindE0ELNS_15FloatRoundStyleE2EaEENS1_15EpilogueDefaultEEEEEvvEEEEvNT_6ParamsE,"ax",@progbits
	.align	128
.text._ZN7cutlass13device_kernelINS_4gemm6kernel13GemmUniversalIN4cute5tupleIJiiiiEEENS1_10collective13CollectiveMmaINS1_34MainloopSm90TmaGmmaWarpSpecializedILi3ENS5_IJNS4_1CILi1EEESB_SB_EEENS1_35KernelTmaWarpSpecializedCooperativeEEENS5_IJNSA_ILi192EEENSA_ILi384EEENSA_ILi128EEEEEEaNS5_IJlSB_lEEEaSJ_NS4_8TiledMMAINS4_8MMA_AtomIJNS4_4SM904GMMA27MMA_64x192x32_S32S8S8_SS_TNEEEENS4_6LayoutINS5_IJNSA_ILi2EEESB_SB_EEENS5_IJSB_NSA_ILi0EEEST_EEEEENS5_IJNS4_10UnderscoreESW_SW_EEEEENS4_13SM90_TMA_LOADENS4_14ComposedLayoutINS4_7SwizzleILi3ELi4ELi3EEENS4_18smem_ptr_flag_bitsILi8EEENSQ_INS5_IJNSA_ILi8EEESH_EEENS5_IJSH_SB_EEEEEEEvNS4_8identityESZ_S19_vS1A_EENS_8epilogue10collective6detail29Sm90TmaWarpSpecializedAdapterINS1D_15DefaultEpilogueIaSJ_SJ_NS1C_6thread17LinearCombinationIaLi1EiiLNS1H_9ScaleType4KindE0ELNS_15FloatRoundStyleE2EaEENS1_15EpilogueDefaultEEEEEvvEEEEvNT_6ParamsE:
        .type           _ZN7cutlass13device_kernelINS_4gemm6kernel13GemmUniversalIN4cute5tupleIJiiiiEEENS1_10collective13CollectiveMmaINS1_34MainloopSm90TmaGmmaWarpSpecializedILi3ENS5_IJNS4_1CILi1EEESB_SB_EEENS1_35KernelTmaWarpSpecializedCooperativeEEENS5_IJNSA_ILi192EEENSA_ILi384EEENSA_ILi128EEEEEEaNS5_IJlSB_lEEEaSJ_NS4_8TiledMMAINS4_8MMA_AtomIJNS4_4SM904GMMA27MMA_64x192x32_S32S8S8_SS_TNEEEENS4_6LayoutINS5_IJNSA_ILi2EEESB_SB_EEENS5_IJSB_NSA_ILi0EEEST_EEEEENS5_IJNS4_10UnderscoreESW_SW_EEEEENS4_13SM90_TMA_LOADENS4_14ComposedLayoutINS4_7SwizzleILi3ELi4ELi3EEENS4_18smem_ptr_flag_bitsILi8EEENSQ_INS5_IJNSA_ILi8EEESH_EEENS5_IJSH_SB_EEEEEEEvNS4_8identityESZ_S19_vS1A_EENS_8epilogue10collective6detail29Sm90TmaWarpSpecializedAdapterINS1D_15DefaultEpilogueIaSJ_SJ_NS1C_6thread17LinearCombinationIaLi1EiiLNS1H_9ScaleType4KindE0ELNS_15FloatRoundStyleE2EaEENS1_15EpilogueDefaultEEEEEvvEEEEvNT_6ParamsE,@function
        .size           _ZN7cutlass13device_kernelINS_4gemm6kernel13GemmUniversalIN4cute5tupleIJiiiiEEENS1_10collective13CollectiveMmaINS1_34MainloopSm90TmaGmmaWarpSpecializedILi3ENS5_IJNS4_1CILi1EEESB_SB_EEENS1_35KernelTmaWarpSpecializedCooperativeEEENS5_IJNSA_ILi192EEENSA_ILi384EEENSA_ILi128EEEEEEaNS5_IJlSB_lEEEaSJ_NS4_8TiledMMAINS4_8MMA_AtomIJNS4_4SM904GMMA27MMA_64x192x32_S32S8S8_SS_TNEEEENS4_6LayoutINS5_IJNSA_ILi2EEESB_SB_EEENS5_IJSB_NSA_ILi0EEEST_EEEEENS5_IJNS4_10UnderscoreESW_SW_EEEEENS4_13SM90_TMA_LOADENS4_14ComposedLayoutINS4_7SwizzleILi3ELi4ELi3EEENS4_18smem_ptr_flag_bitsILi8EEENSQ_INS5_IJNSA_ILi8EEESH_EEENS5_IJSH_SB_EEEEEEEvNS4_8identityESZ_S19_vS1A_EENS_8epilogue10collective6detail29Sm90TmaWarpSpecializedAdapterINS1D_15DefaultEpilogueIaSJ_SJ_NS1C_6thread17LinearCombinationIaLi1EiiLNS1H_9ScaleType4KindE0ELNS_15FloatRoundStyleE2EaEENS1_15EpilogueDefaultEEEEEvvEEEEvNT_6ParamsE,(.L_x_836 - _ZN7cutlass13device_kernelINS_4gemm6kernel13GemmUniversalIN4cute5tupleIJiiiiEEENS1_10collective13CollectiveMmaINS1_34MainloopSm90TmaGmmaWarpSpecializedILi3ENS5_IJNS4_1CILi1EEESB_SB_EEENS1_35KernelTmaWarpSpecializedCooperativeEEENS5_IJNSA_ILi192EEENSA_ILi384EEENSA_ILi128EEEEEEaNS5_IJlSB_lEEEaSJ_NS4_8TiledMMAINS4_8MMA_AtomIJNS4_4SM904GMMA27MMA_64x192x32_S32S8S8_SS_TNEEEENS4_6LayoutINS5_IJNSA_ILi2EEESB_SB_EEENS5_IJSB_NSA_ILi0EEEST_EEEEENS5_IJNS4_10UnderscoreESW_SW_EEEEENS4_13SM90_TMA_LOADENS4_14ComposedLayoutINS4_7SwizzleILi3ELi4ELi3EEENS4_18smem_ptr_flag_bitsILi8EEENSQ_INS5_IJNSA_ILi8EEESH_EEENS5_IJSH_SB_EEEEEEEvNS4_8identityESZ_S19_vS1A_EENS_8epilogue10collective6detail29Sm90TmaWarpSpecializedAdapterINS1D_15DefaultEpilogueIaSJ_SJ_NS1C_6thread17LinearCombinationIaLi1EiiLNS1H_9ScaleType4KindE0ELNS_15FloatRoundStyleE2EaEENS1_15EpilogueDefaultEEEEEvvEEEEvNT_6ParamsE)
        .other          _ZN7cutlass13device_kernelINS_4gemm6kernel13GemmUniversalIN4cute5tupleIJiiiiEEENS1_10collective13CollectiveMmaINS1_34MainloopSm90TmaGmmaWarpSpecializedILi3ENS5_IJNS4_1CILi1EEESB_SB_EEENS1_35KernelTmaWarpSpecializedCooperativeEEENS5_IJNSA_ILi192EEENSA_ILi384EEENSA_ILi128EEEEEEaNS5_IJlSB_lEEEaSJ_NS4_8TiledMMAINS4_8MMA_AtomIJNS4_4SM904GMMA27MMA_64x192x32_S32S8S8_SS_TNEEEENS4_6LayoutINS5_IJNSA_ILi2EEESB_SB_EEENS5_IJSB_NSA_ILi0EEEST_EEEEENS5_IJNS4_10UnderscoreESW_SW_EEEEENS4_13SM90_TMA_LOADENS4_14ComposedLayoutINS4_7SwizzleILi3ELi4ELi3EEENS4_18smem_ptr_flag_bitsILi8EEENSQ_INS5_IJNSA_ILi8EEESH_EEENS5_IJSH_SB_EEEEEEEvNS4_8identityESZ_S19_vS1A_EENS_8epilogue10collective6detail29Sm90TmaWarpSpecializedAdapterINS1D_15DefaultEpilogueIaSJ_SJ_NS1C_6thread17LinearCombinationIaLi1EiiLNS1H_9ScaleType4KindE0ELNS_15FloatRoundStyleE2EaEENS1_15EpilogueDefaultEEEEEvvEEEEvNT_6ParamsE,@"STO_CUDA_ENTRY STV_DEFAULT"
_ZN7cutlass13device_kernelINS_4gemm6kernel13GemmUniversalIN4cute5tupleIJiiiiEEENS1_10collective13CollectiveMmaINS1_34MainloopSm90TmaGmmaWarpSpecializedILi3ENS5_IJNS4_1CILi1EEESB_SB_EEENS1_35KernelTmaWarpSpecializedCooperativeEEENS5_IJNSA_ILi192EEENSA_ILi384EEENSA_ILi128EEEEEEaNS5_IJlSB_lEEEaSJ_NS4_8TiledMMAINS4_8MMA_AtomIJNS4_4SM904GMMA27MMA_64x192x32_S32S8S8_SS_TNEEEENS4_6LayoutINS5_IJNSA_ILi2EEESB_SB_EEENS5_IJSB_NSA_ILi0EEEST_EEEEENS5_IJNS4_10UnderscoreESW_SW_EEEEENS4_13SM90_TMA_LOADENS4_14ComposedLayoutINS4_7SwizzleILi3ELi4ELi3EEENS4_18smem_ptr_flag_bitsILi8EEENSQ_INS5_IJNSA_ILi8EEESH_EEENS5_IJSH_SB_EEEEEEEvNS4_8identityESZ_S19_vS1A_EENS_8epilogue10collective6detail29Sm90TmaWarpSpecializedAdapterINS1D_15DefaultEpilogueIaSJ_SJ_NS1C_6thread17LinearCombinationIaLi1EiiLNS1H_9ScaleType4KindE0ELNS_15FloatRoundStyleE2EaEENS1_15EpilogueDefaultEEEEEvvEEEEvNT_6ParamsE:
[----:B------:R-:W0:Y:S02]  /*0000*/  LDC R1, c[0x0][0x28] ;  /* 0x00000a00ff017b82 */ /* 0x000e240000000800 */
[----:B0-----:R-:W-:Y:S01]  /*0010*/  VIADD R1, R1, 0xfffff040 ;  /* 0xfffff04001017836 */ /* 0x001fe20000000000 */
[----:B------:R-:W0:Y:S01]  /*0020*/  S2R R3, SR_TID.X ;  /* 0x0000000000037919 */ /* 0x000e220000002100 */
[----:B------:R-:W-:Y:S01]  /*0030*/  ELECT P0, URZ, PT ;  /* 0x00000000003f782f */ /* 0x000fe20003800000 */
[----:B------:R-:W-:Y:S01]  /*0040*/  BSSY B0, `(.L_x_0) ;  /* 0x000000f000007945 */ /* 0x000fe20003800000 */
[--C-:B0-----:R-:W-:Y:S02]  /*0050*/  SHF.R.U32.HI R0, RZ, 0x5, R3.reuse ;  /* 0x00000005ff007819 */ /* 0x101fe40000011603 */
[----:B------:R-:W-:-:S03]  /*0060*/  SHF.R.U32.HI R3, RZ, 0x7, R3 ;  /* 0x00000007ff037819 */ /* 0x000fc60000011603 */
[----:B------:R-:W0:Y:S04]  /*0070*/  SHFL.IDX PT, R2, R0, RZ, 0x1f ;  /* 0x00001fff00027589 */ /* 0x000e2800000e0000 */
[----:B------:R1:W2:Y:S01]  /*0080*/  SHFL.IDX PT, R5, R3, RZ, 0x1f ;  /* 0x00001fff03057589 */ /* 0x0002a200000e0000 */
[----:B0-----:R-:W-:-:S13]  /*0090*/  ISETP.NE.OR P0, PT, R2, RZ, !P0 ;  /* 0x000000ff0200720c */ /* 0x001fda0004705670 */
[----:B-12---:R-:W-:Y:S05]  /*00a0*/  @P0 BRA `(.L_x_1) ;  /* 0x0000000000200947 */ /* 0x006fea0003800000 */
[----:B------:R-:W-:Y:S02]  /*00b0*/  ULDC.64 UR4, c[0x0][0x198] ;  /* 0x0000660000047ab9 */ /* 0x000fe40000000a00 */
[----:B------:R-:W-:Y:S02]  /*00c0*/  UIADD3 UR6, UP0, UR4, 0xf0, URZ ;  /* 0x000000f004067890 */ /* 0x000fe4000ff1e03f */
[----:B------:R-:W-:Y:S02]  /*00d0*/  UIADD3 UR4, UP1, UR4, 0x1f0, URZ ;  /* 0x000001f004047890 */ /* 0x000fe4000ff3e03f */
[----:B------:R-:W-:Y:S02]  /*00e0*/  UIADD3.X UR7, URZ, UR5, URZ, UP0, !UPT ;  /* 0x000000053f077290 */ /* 0x000fe400087fe43f */
[----:B------:R-:W-:-:S07]  /*00f0*/  UIADD3.X UR5, URZ, UR5, URZ, UP1, !UPT ;  /* 0x000000053f057290 */ /* 0x000fce0008ffe43f */
[----:B------:R0:W-:Y:S02]  /*0100*/  UTMACCTL.PF [UR6] ;  /* 0x00000000060079b9 */ /* 0x0001e40008040000 */
[----:B------:R0:W-:Y:S02]  /*0110*/  UTMACCTL.PF [UR4] ;  /* 0x00000000040079b9 */ /* 0x0001e40008040000 */
[----:B0-----:R-:W-:Y:S01]  /*0120*/  NOP ;  /* 0x0000000000007918 */ /* 0x001fe20000000000 */
.L_x_1:
[----:B------:R-:W-:Y:S05]  /*0130*/  BSYNC B0 ;  /* 0x0000000000007941 */ /* 0x000fea0003800000 */
.L_x_0:
[----:B------:R-:W0:Y:S02]  /*0140*/  SHFL.IDX PT, R3, R0, RZ, 0x1f ;  /* 0x00001fff00037589 */ /* 0x000e2400000e0000 */
[----:B0-----:R-:W-:-:S13]  /*0150*/  ISETP.NE.AND P0, PT, R3, RZ, PT ;  /* 0x000000ff0300720c */ /* 0x001fda0003f05270 */
[----:B------:R-:W-:Y:S05]  /*0160*/  @P0 BRA `(.L_x_2) ;  /* 0x0000000000500947 */ /* 0x000fea0003800000 */
[----:B------:R-:W0:Y:S01]  /*0170*/  S2UR UR8, SR_CgaCtaId ;  /* 0x00000000000879c3 */ /* 0x000e220000008800 */
[----:B------:R-:W-:Y:S01]  /*0180*/  UMOV UR4, 0x400 ;  /* 0x0000040000047882 */ /* 0x000fe20000000000 */
[----:B------:R-:W-:Y:S01]  /*0190*/  UMOV UR5, 0x1 ;  /* 0x0000000100057882 */ /* 0x000fe20000000000 */
[----:B------:R-:W-:Y:S01]  /*01a0*/  UMOV UR6, 0x100 ;  /* 0x0000010000067882 */ /* 0x000fe20000000000 */
[----:B------:R-:W-:Y:S01]  /*01b0*/  ELECT P0, URZ, PT ;  /* 0x00000000003f782f */ /* 0x000fe20003800000 */
[----:B------:R-:W-:-:S04]  /*01c0*/  UIADD3 UR6, -UR6, 0x100000, URZ ;  /* 0x0010000006067890 */ /* 0x000fc8000fffe13f */
[----:B------:R-:W-:Y:S02]  /*01d0*/  USHF.L.U32 UR7, UR6, 0xb, URZ ;  /* 0x0000000b06077899 */ /* 0x000fe4000800063f */
[----:B------:R-:W-:Y:S02]  /*01e0*/  USHF.L.U32 UR6, UR6, 0x1, URZ ;  /* 0x0000000106067899 */ /* 0x000fe4000800063f */
[----:B0-----:R-:W-:Y:S02]  /*01f0*/  ULEA UR8, UR8, UR4, 0x18 ;  /* 0x0000000408087291 */ /* 0x001fe4000f8ec03f */
[----:B------:R-:W-:-:S04]  /*0200*/  UIADD3 UR4, -UR5, 0x100000, URZ ;  /* 0x0010000005047890 */ /* 0x000fc8000fffe13f */
[----:B------:R-:W-:Y:S02]  /*0210*/  USHF.L.U32 UR5, UR4, 0xb, URZ ;  /* 0x0000000b04057899 */ /* 0x000fe4000800063f */
[----:B------:R-:W-:Y:S01]  /*0220*/  USHF.L.U32 UR4, UR4, 0x1, URZ ;  /* 0x0000000104047899 */ /* 0x000fe2000800063f */
[----:B------:R-:W0:Y:S11]  /*0230*/  FENCE.VIEW.ASYNC.S ;  /* 0x00000000000073c6 */ /* 0x000e360000000000 */
[----:B0-----:R0:W1:Y:S01]  /*0240*/  SYNCS.EXCH.64 URZ, [UR8], UR4 ;  /* 0x00000004083f75b2 */ /* 0x0010620008000100 */
[----:B------:R0:W2:Y:S01]  /*0250*/  SYNCS.EXCH.64 URZ, [UR8+0x18], UR6 ;  /* 0x00001806083f75b2 */ /* 0x0000a20008000100 */
[----:B------:R0:W3:Y:S01]  /*0260*/  SYNCS.EXCH.64 URZ, [UR8+0x8], UR4 ;  /* 0x00000804083f75b2 */ /* 0x0000e20008000100 */
[----:B------:R0:W4:Y:S01]  /*0270*/  SYNCS.EXCH.64 URZ, [UR8+0x20], UR6 ;  /* 0x00002006083f75b2 */ /* 0x0001220008000100 */
[----:B------:R0:W0:Y:S01]  /*0280*/  SYNCS.EXCH.64 URZ, [UR8+0x10], UR4 ;  /* 0x00001004083f75b2 */ /* 0x0000220008000100 */
[----:B------:R0:W0:Y:S01]  /*0290*/  SYNCS.EXCH.64 URZ, [UR8+0x28], UR6 ;  /* 0x00002806083f75b2 */ /* 0x0000220008000100 */
[----:B------:R-:W-:Y:S01]  /*02a0*/  NOP ;  /* 0x0000000000007918 */ /* 0x000fe20000000000 */
.L_x_2:
[----:B------:R-:W5:Y:S01]  /*02b0*/  SHFL.IDX PT, R0, R0, RZ, 0x1f ;  /* 0x00001fff00007589 */ /* 0x000f6200000e0000 */
[----:B------:R-:W-:Y:S01]  /*02c0*/  ELECT P0, URZ, PT ;  /* 0x00000000003f782f */ /* 0x000fe20003800000 */
[----:B------:R-:W1:Y:S01]  /*02d0*/  LDC R3, c[0x0][0x65c] ;  /* 0x00019700ff037b82 */ /* 0x000e620000000800 */
[----:B0-----:R-:W-:Y:S01]  /*02e0*/  UMOV UR4, 0x20 ;  /* 0x0000002000047882 */ /* 0x001fe20000000000 */
[----:B------:R-:W0:Y:S01]  /*02f0*/  S2R R6, SR_CTAID.Y ;  /* 0x0000000000067919 */ /* 0x000e220000002600 */
[C---:B------:R-:W-:Y:S01]  /*0300*/  ISETP.NE.AND P2, PT, R5.reuse, RZ, PT ;  /* 0x000000ff0500720c */ /* 0x040fe20003f45270 */
[----:B------:R-:W-:Y:S01]  /*0310*/  VIADD R7, R5, 0xffffffff ;  /* 0xffffffff05077836 */ /* 0x000fe20000000000 */
[----:B------:R-:W-:Y:S01]  /*0320*/  NOP ;  /* 0x0000000000007918 */ /* 0x000fe20000000000 */
[----:B------:R-:W2:Y:S01]  /*0330*/  S2R R4, SR_CTAID.X ;  /* 0x0000000000047919 */ /* 0x000ea20000002500 */
[----:B------:R-:W-:Y:S02]  /*0340*/  NOP ;  /* 0x0000000000007918 */ /* 0x000fe40000000000 */
[----:B------:R-:W-:-:S02]  /*0350*/  ISETP.GE.U32.AND P1, PT, R7, 0x2, PT ;  /* 0x000000020700780c */ /* 0x000fc40003f26070 */
[----:B-----5:R-:W-:Y:S02]  /*0360*/  ISETP.NE.OR P0, PT, R0, RZ, !P0 ;  /* 0x000000ff0000720c */ /* 0x020fe40004705670 */
[----:B-1----:R-:W-:Y:S02]  /*0370*/  ISETP.NE.AND P3, PT, R3, 0x1, PT ;  /* 0x000000010300780c */ /* 0x002fe40003f65270 */
[----:B------:R-:W-:-:S04]  /*0380*/  SHF.R.S32.HI R3, RZ, 0x1f, R2 ;  /* 0x0000001fff037819 */ /* 0x000fc80000011402 */
[----:B------:R-:W-:-:S04]  /*0390*/  LEA.HI R3, R3, R2, RZ, 0x2 ;  /* 0x0000000203037211 */ /* 0x000fc800078f10ff */
[----:B------:R-:W-:Y:S01]  /*03a0*/  LOP3.LUT R3, R3, 0xfffffffc, RZ, 0xc0, !PT ;  /* 0xfffffffc03037812 */ /* 0x000fe200078ec0ff */
[----:B------:R-:W-:Y:S01]  /*03b0*/  VOTEU.ALL UP0, P0 ;  /* 0x00000000003f7886 */ /* 0x000fe20000000000 */
[----:B------:R-:W-:Y:S01]  /*03c0*/  VOTEU.ALL UP1, P0 ;  /* 0x00000000003f7886 */ /* 0x000fe20000020000 */
[----:B------:R-:W2:Y:S01]  /*03d0*/  @P3 LDC R9, c[0x0][0x10] ;  /* 0x00000400ff093b82 */ /* 0x000ea20000000800 */
[----:B------:R-:W-:Y:S02]  /*03e0*/  @P3 IMAD.MOV.U32 R13, RZ, RZ, RZ ;  /* 0x000000ffff0d3224 */ /* 0x000fe400078e00ff */
[----:B------:R-:W-:Y:S01]  /*03f0*/  IMAD.IADD R0, R2, 0x1, -R3 ;  /* 0x0000000102007824 */ /* 0x000fe200078e0a03 */
[----:B------:R-:W-:Y:S01]  /*0400*/  @!UP0 UMOV UR6, 0x400 ;  /* 0x0000040000068882 */ /* 0x000fe20000000000 */
[----:B------:R-:W-:-:S04]  /*0410*/  @!UP0 UIADD3 UR4, -UR4, 0x100000, URZ ;  /* 0x0010000004048890 */ /* 0x000fc8000fffe13f */
[----:B------:R-:W-:Y:S02]  /*0420*/  @!UP0 USHF.L.U32 UR5, UR4, 0xb, URZ ;  /* 0x0000000b04058899 */ /* 0x000fe4000800063f */
[----:B------:R-:W-:Y:S01]  /*0430*/  @!UP0 USHF.L.U32 UR4, UR4, 0x1, URZ ;  /* 0x0000000104048899 */ /* 0x000fe2000800063f */
[----:B0-----:R-:W-:Y:S01]  /*0440*/  @P3 MOV R2, R6 ;  /* 0x0000000600023202 */ /* 0x001fe20000000f00 */
[----:B------:R-:W-:Y:S01]  /*0450*/  @P3 IMAD.MOV.U32 R3, RZ, RZ, RZ ;  /* 0x000000ffff033224 */ /* 0x000fe200078e00ff */
[----:B------:R-:W0:Y:S08]  /*0460*/  @!UP0 S2UR UR7, SR_CgaCtaId ;  /* 0x00000000000789c3 */ /* 0x000e300000008800 */
[----:B------:R-:W1:Y:S01]  /*0470*/  @!P3 LDC R11, c[0x0][0xc] ;  /* 0x00000300ff0bbb82 */ /* 0x000e620000000800 */
[----:B--2---:R-:W-:-:S04]  /*0480*/  @P3 IMAD.WIDE.U32 R8, R4, R9, R2 ;  /* 0x0000000904083225 */ /* 0x004fc800078e0002 */
[----:B------:R-:W-:Y:S01]  /*0490*/  @P3 IMAD.MOV.U32 R12, RZ, RZ, R8 ;  /* 0x000000ffff0c3224 */ /* 0x000fe200078e0008 */
[----:B------:R-:W-:Y:S01]  /*04a0*/  @P3 IADD3 R18, R9, R13, RZ ;  /* 0x0000000d09123210 */ /* 0x000fe20007ffe0ff */
[----:B0-----:R-:W-:Y:S01]  /*04b0*/  @!UP0 ULEA UR6, UR7, UR6, 0x18 ;  /* 0x0000000607068291 */ /* 0x001fe2000f8ec03f */
[----:B------:R-:W-:Y:S01]  /*04c0*/  VOTEU.ALL UP0, P0 ;  /* 0x00000000003f7886 */ /* 0x000fe20000000000 */
[----:B------:R-:W-:-:S04]  /*04d0*/  ISETP.NE.AND P0, PT, R0, 0x3, PT ;  /* 0x000000030000780c */ /* 0x000fc80003f05270 */
[----:B------:R-:W-:-:S04]  /*04e0*/  ISETP.EQ.OR P0, PT, R0, RZ, !P0 ;  /* 0x000000ff0000720c */ /* 0x000fc80004702670 */
[----:B------:R-:W-:Y:S01]  /*04f0*/  ISETP.EQ.AND P0, PT, R5, RZ, P0 ;  /* 0x000000ff0500720c */ /* 0x000fe20000702270 */
[----:B------:R-:W0:Y:S02]  /*0500*/  FENCE.VIEW.ASYNC.S ;  /* 0x00000000000073c6 */ /* 0x000e240000000000 */
[----:B0-----:R0:W3:Y:S01]  /*0510*/  @!UP0 SYNCS.EXCH.64 URZ, [UR6+0x40], UR4 ;  /* 0x00004004063f85b2 */ /* 0x0010e20008000100 */
[----:B------:R-:W-:Y:S02]  /*0520*/  MOV R5, RZ ;  /* 0x000000ff00057202 */ /* 0x000fe40000000f00 */
[----:B------:R-:W-:Y:S01]  /*0530*/  SEL R19, RZ, 0x1, !P0 ;  /* 0x00000001ff137807 */ /* 0x000fe20004000000 */
[----:B-1----:R-:W-:-:S03]  /*0540*/  @!P3 IMAD.WIDE.U32 R2, R11, R6, R4 ;  /* 0x000000060b02b225 */ /* 0x002fc600078e0004 */
[----:B------:R-:W-:Y:S01]  /*0550*/  SEL R19, R19, 0x2, P1 ;  /* 0x0000000213137807 */ /* 0x000fe20000800000 */
[----:B------:R-:W-:Y:S02]  /*0560*/  @!P3 IMAD.MOV.U32 R12, RZ, RZ, R2 ;  /* 0x000000ffff0cb224 */ /* 0x000fe400078e0002 */
[----:B------:R-:W-:-:S03]  /*0570*/  @!P3 IMAD.MOV.U32 R18, RZ, RZ, R3 ;  /* 0x000000ffff12b224 */ /* 0x000fc600078e0003 */
[----:B------:R0:W-:Y:S01]  /*0580*/  STL [R1+0x304], R12 ;  /* 0x0003040c01007387 */ /* 0x0001e20000100800 */
[----:B------:R0:W3:Y:S01]  /*0590*/  @!UP1 SYNCS.EXCH.64 URZ, [UR6+0x48], UR4 ;  /* 0x00004804063f95b2 */ /* 0x0000e20008000100 */
[----:B------:R-:W-:Y:S02]  /*05a0*/  NOP ;  /* 0x0000000000007918 */ /* 0x000fe40000000000 */
[----:B------:R0:W-:Y:S01]  /*05b0*/  STL [R1+0x300], R18 ;  /* 0x0003001201007387 */ /* 0x0001e20000100800 */
[----:B---34-:R-:W-:Y:S06]  /*05c0*/  BAR.SYNC.DEFER_BLOCKING 0x0 ;  /* 0x0000000000007b1d */ /* 0x018fec0000010000 */
[----:B------:R-:W-:Y:S05]  /*05d0*/  @!P2 BRA `(.L_x_3) ;  /* 0x0000024c0000a947 */ /* 0x000fea0003800000 */
[----:B------:R-:W-:-:S13]  /*05e0*/  ISETP.GT.U32.AND P0, PT, R7, 0x1, PT ;  /* 0x000000010700780c */ /* 0x000fda0003f04070 */
[----:B0-----:R-:W-:Y:S05]  /*05f0*/  @P0 EXIT ;  /* 0x000000000000094d */ /* 0x001fea0003800000 */
[----:B------:R-:W-:Y:S01]  /*0600*/  IMAD.MOV.U32 R2, RZ, RZ, -0x1 ;  /* 0xffffffffff027424 */ /* 0x000fe200078e00ff */
[----:B------:R-:W-:Y:S01]  /*0610*/  ULDC.64 UR4, c[0x0][0x650] ;  /* 0x0001940000047ab9 */ /* 0x000fe20000000a00 */
[----:B------:R-:W-:Y:S01]  /*0620*/  PRMT R0, RZ, 0x7610, R0 ;  /* 0x00007610ff007816 */ /* 0x000fe20000000000 */
[----:B------:R-:W-:Y:S01]  /*0630*/  IMAD.MOV.U32 R22, RZ, RZ, -0x1 ;  /* 0xffffffffff167424 */ /* 0x000fe200078e00ff */
[----:B------:R-:W-:Y:S01]  /*0640*/  ISETP.GE.U32.AND P0, PT, R12, UR4, PT ;  /* 0x000000040c007c0c */ /* 0x000fe2000bf06070 */
[----:B------:R0:W-:Y:S01]  /*0650*/  STL [R1+0x308], R2 ;  /* 0x0003080201007387 */ /* 0x0001e20000100800 */
[----:B------:R-:W-:Y:S02]  /*0660*/  MOV R23, 0xffffffff ;  /* 0xffffffff00177802 */ /* 0x000fe40000000f00 */
[----:B------:R-:W-:-:S13]  /*0670*/  ISETP.GE.U32.AND.EX P0, PT, R18, UR5, PT, P0 ;  /* 0x0000000512007c0c */ /* 0x000fda000bf06100 */
[----:B0-----:R-:W-:Y:S05]  /*0680*/  @P0 BRA `(.L_x_4) ;  /* 0x0000000400640947 */ /* 0x001fea0003800000 */
[----:B------:R-:W0:Y:S01]  /*0690*/  LDC.64 R14, c[0x0][0x628] ;  /* 0x00018a00ff0e7b82 */ /* 0x000e220000000a00 */
[----:B------:R-:W-:Y:S01]  /*06a0*/  MOV R2, R12 ;  /* 0x0000000c00027202 */ /* 0x000fe20000000f00 */
[----:B------:R-:W-:-:S06]  /*06b0*/  IMAD.MOV.U32 R3, RZ, RZ, R18 ;  /* 0x000000ffff037224 */ /* 0x000fcc00078e0012 */
[----:B------:R-:W1:Y:S08]  /*06c0*/  LDC R0, c[0x0][0x630] ;  /* 0x00018c00ff007b82 */ /* 0x000e700000000800 */
[----:B------:R-:W2:Y:S01]  /*06d0*/  LDC.64 R16, c[0x0][0x620] ;  /* 0x00018800ff107b82 */ /* 0x000ea20000000a00 */
[----:B0-----:R-:W-:-:S04]  /*06e0*/  ISETP.NE.U32.AND P0, PT, R14, RZ, PT ;  /* 0x000000ff0e00720c */ /* 0x001fc80003f05070 */
[----:B------:R-:W-:-:S13]  /*06f0*/  ISETP.NE.AND.EX P0, PT, R15, RZ, PT, P0 ;  /* 0x000000ff0f00720c */ /* 0x000fda0003f05300 */
[----:B-12---:R-:W-:Y:S05]  /*0700*/  @!P0 BRA `(.L_x_5) ;  /* 0x0000000000288947 */ /* 0x006fea0003800000 */
[----:B------:R-:W0:Y:S02]  /*0710*/  LDC R7, c[0x0][0x634] ;  /* 0x00018d00ff077b82 */ /* 0x000e240000000800 */
[----:B0-----:R-:W-:-:S05]  /*0720*/  IADD3 R7, P0, R12, R7, RZ ;  /* 0x000000070c077210 */ /* 0x001fca0007f1e0ff */
[----:B------:R-:W-:-:S04]  /*0730*/  IMAD.X R13, RZ, RZ, R18, P0 ;  /* 0x000000ffff0d7224 */ /* 0x000fc800000e0612 */
[----:B------:R-:W-:-:S04]  /*0740*/  IMAD.WIDE.U32 R2, R13, R14, RZ ;  /* 0x0000000e0d027225 */ /* 0x000fc800078e00ff */
[----:B------:R-:W-:-:S04]  /*0750*/  IMAD.WIDE.U32 R8, P0, R7, R15, R2 ;  /* 0x0000000f07087225 */ /* 0x000fc80007800002 */
[----:B------:R-:W-:Y:S01]  /*0760*/  IMAD.WIDE.U32 R2, R7, R14, RZ ;  /* 0x0000000e07027225 */ /* 0x000fe200078e00ff */
[----:B------:R-:W-:-:S03]  /*0770*/  IADD3.X R11, RZ, RZ, RZ, P0, !PT ;  /* 0x000000ffff0b7210 */ /* 0x000fc600007fe4ff */
[----:B------:R-:W-:Y:S01]  /*0780*/  IMAD.MOV.U32 R10, RZ, RZ, R9 ;  /* 0x000000ffff0a7224 */ /* 0x000fe200078e0009 */
[----:B------:R-:W-:-:S05]  /*0790*/  IADD3 RZ, P0, R3, R8, RZ ;  /* 0x0000000803ff7210 */ /* 0x000fca0007f1e0ff */
[----:B------:R-:W-:-:S08]  /*07a0*/  IMAD.WIDE.U32.X R2, R13, R15, R10, P0 ;  /* 0x0000000f0d027225 */ /* 0x000fd000000e040a */
.L_x_5:
[-CC-:B------:R-:W-:Y:S01]  /*07b0*/  SHF.R.U64 R22, R2, R0.reuse, R3.reuse ;  /* 0x0000000002167219 */ /* 0x180fe20000001203 */
[----:B------:R-:W0:Y:S01]  /*07c0*/  LDC.64 R20, c[0x0][0x640] ;  /* 0x00019000ff147b82 */ /* 0x000e220000000a00 */
[----:B------:R-:W-:Y:S01]  /*07d0*/  SHF.R.U32.HI R2, RZ, R0, R3 ;  /* 0x00000000ff027219 */ /* 0x000fe20000011603 */
[----:B------:R-:W-:Y:S01]  /*07e0*/  ULDC UR4, c[0x0][0x150] ;  /* 0x0000540000047ab9 */ /* 0x000fe20000000800 */
[----:B------:R-:W-:Y:S01]  /*07f0*/  I2FP.F32.U32 R0, R4 ;  /* 0x0000000400007245 */ /* 0x000fe20000201000 */
[----:B------:R-:W-:Y:S01]  /*0800*/  IMAD.MOV.U32 R3, RZ, RZ, R18 ;  /* 0x000000ffff037224 */ /* 0x000fe200078e0012 */
[----:B------:R-:W-:-:S03]  /*0810*/  IADD3 R7, P0, RZ, -R22, RZ ;  /* 0x80000016ff077210 */ /* 0x000fc60007f1e0ff */
[----:B------:R-:W1:Y:S01]  /*0820*/  LDC R10, c[0x0][0x618] ;  /* 0x00018600ff0a7b82 */ /* 0x000e620000000800 */
[----:B------:R-:W-:Y:S01]  /*0830*/  FMUL R0, R0, UR4 ;  /* 0x0000000400007c20 */ /* 0x000fe20008400000 */
[----:B------:R-:W-:Y:S01]  /*0840*/  IMAD.X R9, RZ, RZ, ~R2, P0 ;  /* 0x000000ffff097224 */ /* 0x000fe200000e0e02 */
[----:B------:R-:W-:Y:S01]  /*0850*/  MOV R2, R12 ;  /* 0x0000000c00027202 */ /* 0x000fe20000000f00 */
[----:B------:R-:W-:Y:S02]  /*0860*/  ULDC UR4, c[0x0][0x154] ;  /* 0x0000550000047ab9 */ /* 0x000fe40000000800 */
[-C--:B------:R-:W-:Y:S01]  /*0870*/  IMAD R8, R9, R16.reuse, RZ ;  /* 0x0000001009087224 */ /* 0x080fe200078e02ff */
[----:B------:R-:W2:Y:S01]  /*0880*/  F2I.U32.TRUNC.NTZ R0, R0 ;  /* 0x0000000000007305 */ /* 0x000ea2000020f000 */
[----:B------:R-:W3:Y:S01]  /*0890*/  LDC R5, c[0x0][0x144] ;  /* 0x00005100ff057b82 */ /* 0x000ee20000000800 */
[----:B------:R-:W-:-:S04]  /*08a0*/  IMAD.WIDE.U32 R2, R7, R16, R2 ;  /* 0x0000001007027225 */ /* 0x000fc800078e0002 */
[----:B------:R-:W-:Y:S02]  /*08b0*/  IMAD R7, R7, R17, R8 ;  /* 0x0000001107077224 */ /* 0x000fe400078e0208 */
[----:B------:R-:W-:Y:S01]  /*08c0*/  IMAD.MOV.U32 R8, RZ, RZ, 0x1 ;  /* 0x00000001ff087424 */ /* 0x000fe200078e00ff */
[----:B------:R-:W4:Y:S01]  /*08d0*/  LDC R14, c[0x0][0x608] ;  /* 0x00018200ff0e7b82 */ /* 0x000f220000000800 */
[----:B------:R-:W-:Y:S01]  /*08e0*/  IMAD.IADD R7, R3, 0x1, R7 ;  /* 0x0000000103077824 */ /* 0x000fe200078e0207 */
[----:B0-----:R-:W-:Y:S02]  /*08f0*/  ISETP.NE.U32.AND P0, PT, R20, RZ, PT ;  /* 0x000000ff1400720c */ /* 0x001fe40003f05070 */
[----:B--2---:R-:W-:-:S04]  /*0900*/  IADD3 R3, -R0, RZ, RZ ;  /* 0x000000ff00037210 */ /* 0x004fc80007ffe1ff */
[----:B------:R-:W0:Y:S01]  /*0910*/  LDC R9, c[0x0][0x658] ;  /* 0x00019600ff097b82 */ /* 0x000e220000000800 */
[--C-:B-1----:R-:W-:Y:S02]  /*0920*/  SHF.R.U64 R12, R2, R10, R7.reuse ;  /* 0x0000000a020c7219 */ /* 0x102fe40000001207 */
[----:B------:R-:W-:Y:S02]  /*0930*/  I2FP.F32.U32 R2, R6 ;  /* 0x0000000600027245 */ /* 0x000fe40000201000 */
[----:B------:R-:W-:Y:S02]  /*0940*/  ISETP.NE.AND.EX P0, PT, R21, RZ, PT, P0 ;  /* 0x000000ff1500720c */ /* 0x000fe40003f05300 */
[----:B------:R-:W-:Y:S01]  /*0950*/  SHF.R.U32.HI R7, RZ, R10, R7 ;  /* 0x0000000aff077219 */ /* 0x000fe20000011607 */
[----:B------:R-:W1:Y:S01]  /*0960*/  LDC R13, c[0x0][0x148] ;  /* 0x00005200ff0d7b82 */ /* 0x000e620000000800 */
[----:B---3--:R-:W-:Y:S02]  /*0970*/  IMAD R0, R5, R3, R4 ;  /* 0x0000000305007224 */ /* 0x008fe400078e0204 */
[----:B------:R-:W-:Y:S01]  /*0980*/  FMUL R3, R2, UR4 ;  /* 0x0000000402037c20 */ /* 0x000fe20008400000 */
[----:B------:R-:W-:-:S03]  /*0990*/  IMAD.MOV.U32 R2, RZ, RZ, -0x1 ;  /* 0xffffffffff027424 */ /* 0x000fc600078e00ff */
[----:B------:R2:W3:Y:S01]  /*09a0*/  F2I.U32.TRUNC.NTZ R11, R3 ;  /* 0x00000003000b7305 */ /* 0x0004e2000020f000 */
[----:B------:R-:W1:Y:S01]  /*09b0*/  LDC R17, c[0x0][0x600] ;  /* 0x00018000ff117b82 */ /* 0x000e620000000800 */
[-CC-:B----4-:R-:W-:Y:S02]  /*09c0*/  SHF.R.U64 R25, R12, R14.reuse, R7.reuse ;  /* 0x0000000e0c197219 */ /* 0x190fe40000001207 */
[----:B------:R-:W-:-:S05]  /*09d0*/  SHF.R.U32.HI R4, RZ, R14, R7 ;  /* 0x0000000eff047219 */ /* 0x000fca0000011607 */
[----:B------:R-:W4:Y:S01]  /*09e0*/  LDC R16, c[0x0][0x648] ;  /* 0x00019200ff107b82 */ /* 0x000f220000000800 */
[-CC-:B0-----:R-:W-:Y:S02]  /*09f0*/  SHF.R.U64 R14, R25, R9.reuse, R4.reuse ;  /* 0x00000009190e7219 */ /* 0x181fe40000001204 */
[-C--:B------:R-:W-:Y:S02]  /*0a00*/  SHF.L.U32 R2, R2, R9.reuse, RZ ;  /* 0x0000000902027219 */ /* 0x080fe400000006ff */
[-C--:B------:R-:W-:Y:S02]  /*0a10*/  SHF.R.U32.HI R4, RZ, R9.reuse, R4 ;  /* 0x00000009ff047219 */ /* 0x080fe40000011604 */
[----:B------:R-:W-:Y:S01]  /*0a20*/  LOP3.LUT R10, RZ, R2, RZ, 0x33, !PT ;  /* 0x00000002ff0a7212 */ /* 0x000fe200078e33ff */
[----:B------:R-:W0:Y:S01]  /*0a30*/  LDC R23, c[0x0][0x638] ;  /* 0x00018e00ff177b82 */ /* 0x000e220000000800 */
[----:B------:R-:W-:Y:S01]  /*0a40*/  SHF.L.U32 R7, R8, R9, RZ ;  /* 0x0000000908077219 */ /* 0x000fe200000006ff */
[----:B--2---:R-:W-:Y:S01]  /*0a50*/  IMAD.MOV.U32 R3, RZ, RZ, R4 ;  /* 0x000000ffff037224 */ /* 0x004fe200078e0004 */
[----:B------:R-:W-:-:S05]  /*0a60*/  MOV R2, R14 ;  /* 0x0000000e00027202 */ /* 0x000fca0000000f00 */
[----:B------:R-:W2:Y:S01]  /*0a70*/  LDC R18, c[0x0][0x610] ;  /* 0x00018400ff127b82 */ /* 0x000ea20000000800 */
[----:B---3--:R-:W-:Y:S05]  /*0a80*/  @!P0 BRA `(.L_x_6) ;  /* 0x0000000000288947 */ /* 0x008fea0003800000 */
[----:B------:R-:W3:Y:S02]  /*0a90*/  LDC R9, c[0x0][0x64c] ;  /* 0x00019300ff097b82 */ /* 0x000ee40000000800 */
[----:B---3--:R-:W-:-:S05]  /*0aa0*/  IADD3 R9, P0, R14, R9, RZ ;  /* 0x000000090e097210 */ /* 0x008fca0007f1e0ff */
        /* <DEDUP_REMOVED lines=8> */
.L_x_6:
[----:B----4-:R-:W-:Y:S01]  /*0b30*/  SHF.R.U64 R2, R2, R16, R3 ;  /* 0x0000001002027219 */ /* 0x010fe20000001203 */
[----:B------:R-:W-:Y:S01]  /*0b40*/  IMAD.MOV R11, RZ, RZ, -R11 ;  /* 0x000000ffff0b7224 */ /* 0x000fe200078e0a0b */
[----:B------:R-:W-:Y:S02]  /*0b50*/  LOP3.LUT R10, R25, R10, RZ, 0xc0, !PT ;  /* 0x0000000a190a7212 */ /* 0x000fe400078ec0ff */
[----:B-1----:R-:W-:Y:S01]  /*0b60*/  IADD3 R3, R17, -0x1, RZ ;  /* 0xffffffff11037810 */ /* 0x002fe20007ffe0ff */
[----:B------:R-:W-:Y:S02]  /*0b70*/  IMAD.MOV R4, RZ, RZ, -R2 ;  /* 0x000000ffff047224 */ /* 0x000fe400078e0a02 */
[----:B------:R-:W-:Y:S01]  /*0b80*/  IMAD R7, R7, R2, R10 ;  /* 0x0000000207077224 */ /* 0x000fe200078e020a */
[----:B------:R-:W-:Y:S01]  /*0b90*/  LOP3.LUT R3, R12, R3, RZ, 0xc0, !PT ;  /* 0x000000030c037212 */ /* 0x000fe200078ec0ff */
[----:B------:R-:W-:Y:S02]  /*0ba0*/  @P3 IMAD R0, R13, R11, R6 ;  /* 0x0000000b0d003224 */ /* 0x000fe400078e0206 */
[----:B0-----:R-:W-:-:S02]  /*0bb0*/  IMAD R2, R4, R23, R14 ;  /* 0x0000001704027224 */ /* 0x001fc400078e020e */
[----:B--2---:R-:W-:Y:S02]  /*0bc0*/  IMAD R23, R7, R18, R0 ;  /* 0x0000001207177224 */ /* 0x004fe400078e0200 */
[----:B------:R-:W-:Y:S02]  /*0bd0*/  IMAD R2, R2, R17, R3 ;  /* 0x0000001102027224 */ /* 0x000fe400078e0203 */
[----:B------:R-:W-:-:S03]  /*0be0*/  IMAD.MOV.U32 R0, RZ, RZ, 0x1 ;  /* 0x00000001ff007424 */ /* 0x000fc600078e00ff */
[----:B------:R-:W-:Y:S02]  /*0bf0*/  SEL R3, R2, R23, !P3 ;  /* 0x0000001702037207 */ /* 0x000fe40005800000 */
[----:B------:R-:W-:-:S03]  /*0c00*/  SEL R23, R23, R2, !P3 ;  /* 0x0000000217177207 */ /* 0x000fc60005800000 */
[----:B------:R0:W-:Y:S04]  /*0c10*/  STL [R1+0x308], R3 ;  /* 0x0003080301007387 */ /* 0x0001e80000100800 */
.L_x_4:
[----:B------:R-:W-:-:S08]  /*0c20*/  NOP ;  /* 0x0000000000007918 */ /* 0x000fd00000000000 */
[----:B------:R-:W1:Y:S02]  /*0c30*/  USETMAXREG.TRY_ALLOC.CTAPOOL UP0, 0xf0 ;  /* 0x000000f0000079c8 */ /* 0x000e640008000600 */
[----:B-1----:R-:W-:-:S13]  /*0c40*/  PLOP3.LUT P0, PT, PT, PT, UP0, 0x80, 0x0 ;  /* 0x000000000000781c */ /* 0x002fda0003f0f008 */
[----:B------:R-:W-:Y:S05]  /*0c50*/  @!P0 BRA `(.L_x_4) ;  /* 0xfffffffc00f08947 */ /* 0x000fea000383ffff */
[----:B------:R-:W-:Y:S01]  /*0c60*/  ULDC.64 UR4, c[0x0][0x598] ;  /* 0x0001660000047ab9 */ /* 0x000fe20000000a00 */
[----:B------:R-:W-:Y:S01]  /*0c70*/  ULDC.64 UR36, c[0x0][0x208] ;  /* 0x0000820000247ab9 */ /* 0x000fe20000000a00 */
[----:B------:R-:W-:-:S04]  /*0c80*/  ISETP.NE.U32.AND P0, PT, RZ, UR4, PT ;  /* 0x00000004ff007c0c */ /* 0x000fc8000bf05070 */
[----:B------:R-:W-:-:S13]  /*0c90*/  ISETP.NE.AND.EX P0, PT, RZ, UR5, PT, P0 ;  /* 0x00000005ff007c0c */ /* 0x000fda000bf05300 */
[----:B------:R-:W-:Y:S05]  /*0ca0*/  @!P0 BRA `(.L_x_7) ;  /* 0x00000000001c8947 */ /* 0x000fea0003800000 */
[----:B0-----:R-:W0:Y:S02]  /*0cb0*/  LDC.64 R2, c[0x0][0x598] ;  /* 0x00016600ff027b82 */ /* 0x001e240000000a00 */
[----:B0-----:R-:W2:Y:S02]  /*0cc0*/  LDG.E.64 R2, desc[UR36][R2.64] ;  /* 0x0000002402027981 */ /* 0x001ea4000c1e1b00 */
[----:B--2---:R-:W-:-:S04]  /*0cd0*/  ISETP.NE.U32.AND P0, PT, R2, RZ, PT ;  /* 0x000000ff0200720c */ /* 0x004fc80003f05070 */
[----:B------:R-:W-:-:S13]  /*0ce0*/  ISETP.NE.AND.EX P0, PT, R3, RZ, PT, P0 ;  /* 0x000000ff0300720c */ /* 0x000fda0003f05300 */
[----:B------:R-:W-:Y:S05]  /*0cf0*/  @!P0 BRA `(.L_x_7) ;  /* 0x0000000000088947 */ /* 0x000fea0003800000 */
[----:B------:R0:W5:Y:S01]  /*0d00*/  LD.E R17, desc[UR36][R2.64] ;  /* 0x0000002402117980 */ /* 0x000162000c101900 */
[----:B------:R-:W-:Y:S05]  /*0d10*/  BRA `(.L_x_8) ;  /* 0x0000000000247947 */ /* 0x000fea0003800000 */
.L_x_7:
[----:B------:R-:W-:Y:S02]  /*0d20*/  ULDC.64 UR4, c[0x0][0x588] ;  /* 0x0001620000047ab9 */ /* 0x000fe40000000a00 */
[----:B------:R-:W-:-:S04]  /*0d30*/  ISETP.NE.U32.AND P0, PT, RZ, UR4, PT ;  /* 0x00000004ff007c0c */ /* 0x000fc8000bf05070 */
[----:B------:R-:W-:-:S13]  /*0d40*/  ISETP.NE.AND.EX P0, PT, RZ, UR5, PT, P0 ;  /* 0x00000005ff007c0c */ /* 0x000fda000bf05300 */
[----:B------:R-:W-:Y:S05]  /*0d50*/  @!P0 BRA `(.L_x_9) ;  /* 0x00000000000c8947 */ /* 0x000fea0003800000 */
[----:B0-----:R-:W0:Y:S02]  /*0d60*/  LDC.64 R2, c[0x0][0x588] ;  /* 0x00016200ff027b82 */ /* 0x001e240000000a00 */
[----:B0-----:R1:W5:Y:S01]  /*0d70*/  LDG.E R17, desc[UR36][R2.64] ;  /* 0x0000002402117981 */ /* 0x001362000c1e1900 */
[----:B------:R-:W-:Y:S05]  /*0d80*/  BRA `(.L_x_8) ;  /* 0x0000000000087947 */ /* 0x000fea0003800000 */
.L_x_9:
[----:B------:R-:W-:Y:S02]  /*0d90*/  ULDC UR4, c[0x0][0x580] ;  /* 0x0001600000047ab9 */ /* 0x000fe40000000800 */
[----:B------:R-:W-:-:S07]  /*0da0*/  MOV R17, UR4 ;  /* 0x0000000400117c02 */ /* 0x000fce0008000f00 */
.L_x_8:
[----:B------:R-:W-:Y:S02]  /*0db0*/  ULDC.64 UR4, c[0x0][0x5a0] ;  /* 0x0001680000047ab9 */ /* 0x000fe40000000a00 */
[----:B------:R-:W-:-:S04]  /*0dc0*/  ISETP.NE.U32.AND P0, PT, RZ, UR4, PT ;  /* 0x00000004ff007c0c */ /* 0x000fc8000bf05070 */
[----:B------:R-:W-:-:S13]  /*0dd0*/  ISETP.NE.AND.EX P0, PT, RZ, UR5, PT, P0 ;  /* 0x00000005ff007c0c */ /* 0x000fda000bf05300 */
[----:B------:R-:W-:Y:S05]  /*0de0*/  @!P0 BRA `(.L_x_10) ;  /* 0x00000000001c8947 */ /* 0x000fea0003800000 */
[----:B01----:R-:W0:Y:S02]  /*0df0*/  LDC.64 R2, c[0x0][0x5a0] ;  /* 0x00016800ff027b82 */ /* 0x003e240000000a00 */
[----:B0-----:R-:W2:Y:S02]  /*0e00*/  LDG.E.64 R2, desc[UR36][R2.64] ;  /* 0x0000002402027981 */ /* 0x001ea4000c1e1b00 */
[----:B--2---:R-:W-:-:S04]  /*0e10*/  ISETP.NE.U32.AND P0, PT, R2, RZ, PT ;  /* 0x000000ff0200720c */ /* 0x004fc80003f05070 */
[----:B------:R-:W-:-:S13]  /*0e20*/  ISETP.NE.AND.EX P0, PT, R3, RZ, PT, P0 ;  /* 0x000000ff0300720c */ /* 0x000fda0003f05300 */
[----:B------:R-:W-:Y:S05]  /*0e30*/  @!P0 BRA `(.L_x_10) ;  /* 0x0000000000088947 */ /* 0x000fea0003800000 */
[----:B------:R0:W5:Y:S01]  /*0e40*/  LD.E R18, desc[UR36][R2.64] ;  /* 0x0000002402127980 */ /* 0x000162000c101900 */
[----:B------:R-:W-:Y:S05]  /*0e50*/  BRA `(.L_x_11) ;  /* 0x0000000000247947 */ /* 0x000fea0003800000 */
.L_x_10:
[----:B------:R-:W-:Y:S02]  /*0e60*/  ULDC.64 UR4, c[0x0][0x590] ;  /* 0x0001640000047ab9 */ /* 0x000fe40000000a00 */
[----:B------:R-:W-:-:S04]  /*0e70*/  ISETP.NE.U32.AND P0, PT, RZ, UR4, PT ;  /* 0x00000004ff007c0c */ /* 0x000fc8000bf05070 */
[----:B------:R-:W-:-:S13]  /*0e80*/  ISETP.NE.AND.EX P0, PT, RZ, UR5, PT, P0 ;  /* 0x00000005ff007c0c */ /* 0x000fda000bf05300 */
[----:B------:R-:W-:Y:S05]  /*0e90*/  @!P0 BRA `(.L_x_12) ;  /* 0x00000000000c8947 */ /* 0x000fea0003800000 */
[----:B01----:R-:W0:Y:S02]  /*0ea0*/  LDC.64 R2, c[0x0][0x590] ;  /* 0x00016400ff027b82 */ /* 0x003e240000000a00 */
[----:B0-----:R1:W5:Y:S01]  /*0eb0*/  LDG.E R18, desc[UR36][R2.64] ;  /* 0x0000002402127981 */ /* 0x001362000c1e1900 */
[----:B------:R-:W-:Y:S05]  /*0ec0*/  BRA `(.L_x_11) ;  /* 0x0000000000087947 */ /* 0x000fea0003800000 */
.L_x_12:
[----:B------:R-:W-:Y:S02]  /*0ed0*/  ULDC UR4, c[0x0][0x584] ;  /* 0x0001610000047ab9 */ /* 0x000fe40000000800 */
[----:B------:R-:W-:-:S07]  /*0ee0*/  IMAD.U32 R18, RZ, RZ, UR4 ;  /* 0x00000004ff127e24 */ /* 0x000fce000f8e00ff */
.L_x_11:
[----:B------:R-:W-:-:S13]  /*0ef0*/  LOP3.LUT P0, RZ, R0, 0xff, RZ, 0xc0, !PT ;  /* 0x000000ff00ff7812 */ /* 0x000fda000780c0ff */
[----:B------:R-:W-:Y:S05]  /*0f00*/  @!P0 EXIT ;  /* 0x000000000000894d */ /* 0x000fea0003800000 */
[----:B------:R-:W-:Y:S01]  /*0f10*/  ULDC UR4, c[0x0][0x28c] ;  /* 0x0000a30000047ab9 */ /* 0x000fe20000000800 */
[----:B------:R-:W-:Y:S01]  /*0f20*/  UMOV UR38, URZ ;  /* 0x0000003f00267c82 */ /* 0x000fe20008000000 */
[----:B------:R-:W-:Y:S01]  /*0f30*/  UIADD3 UR4, UR4, 0x7f, URZ ;  /* 0x0000007f04047890 */ /* 0x000fe2000fffe03f */
[----:B------:R-:W-:-:S03]  /*0f40*/  UMOV UR39, URZ ;  /* 0x0000003f00277c82 */ /* 0x000fc60008000000 */
[----:B------:R-:W-:-:S04]  /*0f50*/  USHF.R.S32.HI UR5, URZ, 0x1f, UR4 ;  /* 0x0000001f3f057899 */ /* 0x000fc80008011404 */
[----:B------:R-:W-:-:S04]  /*0f60*/  ULEA.HI UR5, UR5, UR4, URZ, 0x7 ;  /* 0x0000000405057291 */ /* 0x000fc8000f8f383f */
[----:B------:R-:W-:-:S12]  /*0f70*/  USHF.R.S32.HI UR40, URZ, 0x7, UR5 ;  /* 0x000000073f287899 */ /* 0x000fd80008011405 */
.L_x_802:
[----:B--2---:R-:W2:Y:S01]  /*0f80*/  S2R R0, SR_TID.X ;  /* 0x0000000000007919 */ /* 0x004ea20000002100 */
[----:B------:R-:W3:Y:S01]  /*0f90*/  S2UR UR7, SR_CgaCtaId ;  /* 0x00000000000779c3 */ /* 0x000ee20000008800 */
[----:B------:R-:W-:Y:S02]  /*0fa0*/  UMOV UR6, 0x400 ;  /* 0x0000040000067882 */ /* 0x000fe40000000000 */
[----:B---3--:R-:W-:Y:S01]  /*0fb0*/  ULEA UR6, UR7, UR6, 0x18 ;  /* 0x0000000607067291 */ /* 0x008fe2000f8ec03f */
[----:B--2---:R-:W-:-:S04]  /*0fc0*/  LOP3.LUT R0, R0, 0x80, RZ, 0xc0, !PT ;  /* 0x0000008000007812 */ /* 0x004fc800078ec0ff */
[----:B------:R-:W-:-:S06]  /*0fd0*/  SHF.R.U32.HI R0, RZ, 0x7, R0 ;  /* 0x00000007ff007819 */ /* 0x000fcc0000011600 */
[----:B------:R-:W2:Y:S02]  /*0fe0*/  SHFL.IDX PT, R0, R0, RZ, 0x1f ;  /* 0x00001fff00007589 */ /* 0x000ea400000e0000 */
[----:B--2---:R-:W-:-:S13]  /*0ff0*/  R2UR UR4, R0 ;  /* 0x00000000000472ca */ /* 0x004fda00000e0000 */
[----:B------:R-:W-:-:S04]  /*1000*/  ULEA.HI UR5, UR4, UR4, URZ, 0x1 ;  /* 0x0000000404057291 */ /* 0x000fc8000f8f083f */
[----:B------:R-:W-:-:S04]  /*1010*/  ULOP3.LUT UR5, UR5, 0x7fffe, URZ, 0xc0, !UPT ;  /* 0x0007fffe05057892 */ /* 0x000fc8000f8ec03f */
[----:B------:R-:W-:-:S03]  /*1020*/  UIADD3 UR5, UR4, -UR5, URZ ;  /* 0x8000000504057290 */ /* 0x000fc6000fffe03f */
[----:B------:R-:W-:Y:S01]  /*1030*/  ULDC UR4, c[0x0][0x28c] ;  /* 0x0000a30000047ab9 */ /* 0x000fe20000000800 */
[----:B------:R-:W-:Y:S01]  /*1040*/  ULEA UR5, UR5, UR6, 0xd ;  /* 0x0000000605057291 */ /* 0x000fe2000f8e683f */
[----:B------:R-:W-:-:S03]  /*1050*/  ISETP.LT.AND P0, PT, RZ, UR4, PT ;  /* 0x00000004ff007c0c */ /* 0x000fc6000bf01270 */
[----:B------:R-:W-:-:S04]  /*1060*/  UIADD3 UR5, UR5, 0x100, URZ ;  /* 0x0000010005057890 */ /* 0x000fc8000fffe03f */
[----:B------:R-:W-:-:S04]  /*1070*/  USHF.R.U32.HI UR5, URZ, 0x4, UR5 ;  /* 0x000000043f057899 */ /* 0x000fc80008011605 */
[----:B------:R-:W-:-:S04]  /*1080*/  ULOP3.LUT UR5, UR5, 0x3fff, URZ, 0xc0, !UPT ;  /* 0x00003fff05057892 */ /* 0x000fc8000f8ec03f */
[----:B------:R-:W-:Y:S01]  /*1090*/  ULOP3.LUT UR41, UR5, 0x10000, URZ, 0xfc, !UPT ;  /* 0x0001000005297892 */ /* 0x000fe2000f8efc3f */
[----:B-1--4-:R-:W-:Y:S11]  /*10a0*/  @P0 BRA `(.L_x_13) ;  /* 0x0000000000400947 */ /* 0x012ff60003800000 */
[----:B------:R-:W-:Y:S01]  /*10b0*/  MOV R0, 0x0 ;  /* 0x0000000000007802 */ /* 0x000fe20000000f00 */
[----:B------:R-:W-:Y:S01]  /*10c0*/  ULDC.64 UR4, c[0x4][0x68] ;  /* 0x01001a0000047ab9 */ /* 0x000fe20000000a00 */
[----:B------:R-:W-:Y:S01]  /*10d0*/  ULDC.64 UR6, c[0x4][0x8] ;  /* 0x0100020000067ab9 */ /* 0x000fe20000000a00 */
[----:B------:R-:W-:Y:S01]  /*10e0*/  IMAD.U32 R4, RZ, RZ, UR4 ;  /* 0x00000004ff047e24 */ /* 0x000fe2000f8e00ff */
[----:B01----:R0:W1:Y:S01]  /*10f0*/  LDC.64 R2, c[0x4][R0] ;  /* 0x0100000000027b82 */ /* 0x0030620000000a00 */
[----:B------:R-:W-:Y:S01]  /*1100*/  MOV R5, UR5 ;  /* 0x0000000500057c02 */ /* 0x000fe20008000f00 */
[----:B------:R-:W-:Y:S01]  /*1110*/  ULDC.64 UR4, c[0x4][0x70] ;  /* 0x01001c0000047ab9 */ /* 0x000fe20000000a00 */
[----:B------:R-:W-:Y:S01]  /*1120*/  MOV R10, UR6 ;  /* 0x00000006000a7c02 */ /* 0x000fe20008000f00 */
[----:B------:R-:W-:Y:S01]  /*1130*/  IMAD.U32 R6, RZ, RZ, UR4 ;  /* 0x00000004ff067e24 */ /* 0x000fe2000f8e00ff */
[----:B------:R-:W-:Y:S01]  /*1140*/  MOV R12, 0x1 ;  /* 0x00000001000c7802 */ /* 0x000fe20000000f00 */
[----:B------:R-:W-:-:S02]  /*1150*/  IMAD.U32 R7, RZ, RZ, UR5 ;  /* 0x00000005ff077e24 */ /* 0x000fc4000f8e00ff */
[----:B------:R-:W-:Y:S02]  /*1160*/  IMAD.U32 R11, RZ, RZ, UR7 ;  /* 0x00000007ff0b7e24 */ /* 0x000fe4000f8e00ff */
[----:B------:R-:W-:Y:S02]  /*1170*/  IMAD.MOV.U32 R8, RZ, RZ, 0x1e1 ;  /* 0x000001e1ff087424 */ /* 0x000fe400078e00ff */
[----:B0-----:R-:W-:-:S07]  /*1180*/  IMAD.MOV.U32 R13, RZ, RZ, RZ ;  /* 0x000000ffff0d7224 */ /* 0x001fce00078e00ff */
[----:B------:R-:W-:-:S07]  /*1190*/  LEPC R20, `(.L_x_13) ;  /* 0x000000001014794e */ /* 0x000fce0000000000 */
[----:B-1---5:R-:W-:Y:S05]  /*11a0*/  CALL.ABS.NOINC R2 ;  /* 0x0000000002007343 */ /* 0x022fea0003c00000 */
.L_x_13:
[----:B------:R-:W-:-:S04]  /*11b0*/  LOP3.LUT R0, R19, 0x1, RZ, 0xfc, !PT ;  /* 0x0000000113007812 */ /* 0x000fc800078efcff */
[----:B------:R-:W-:-:S13]  /*11c0*/  ISETP.NE.AND P0, PT, R0, 0x3, PT ;  /* 0x000000030000780c */ /* 0x000fda0003f05270 */
[----:B------:R-:W-:Y:S05]  /*11d0*/  @!P0 BRA `(.L_x_14) ;  /* 0x0000000000048947 */ /* 0x000fea0003800000 */
[----:B------:R-:W-:Y:S01]  /*11e0*/  BPT.TRAP 0x1 ;  /* 0x000000040000795c */ /* 0x000fe20000300000 */
.L_x_14:
[----:B------:R-:W2:Y:S01]  /*11f0*/  S2UR UR5, SR_CgaCtaId ;  /* 0x00000000000579c3 */ /* 0x000ea20000008800 */
[----:B------:R-:W-:Y:S01]  /*1200*/  UMOV UR4, 0x400 ;  /* 0x0000040000047882 */ /* 0x000fe20000000000 */
[----:B01----:R-:W-:Y:S01]  /*1210*/  IMAD.U32 R3, RZ, RZ, UR39 ;  /* 0x00000027ff037e24 */ /* 0x003fe2000f8e00ff */
[----:B------:R-:W-:-:S04]  /*1220*/  MOV R2, UR38 ;  /* 0x0000002600027c02 */ /* 0x000fc80008000f00 */
[----:B------:R-:W-:Y:S01]  /*1230*/  SHF.L.U32 R2, R2, 0x1f, RZ ;  /* 0x0000001f02027819 */ /* 0x000fe200000006ff */
[----:B--2---:R-:W-:-:S06]  /*1240*/  ULEA UR4, UR5, UR4, 0x18 ;  /* 0x0000000405047291 */ /* 0x004fcc000f8ec03f */
[----:B------:R-:W-:-:S04]  /*1250*/  IMAD.U32 R0, RZ, RZ, UR4 ;  /* 0x00000004ff007e24 */ /* 0x000fc8000f8e00ff */
[----:B------:R-:W-:-:S04]  /*1260*/  IMAD R3, R3, 0x8, R0 ;  /* 0x0000000803037824 */ /* 0x000fc800078e0200 */
[----:B------:R0:W1:Y:S01]  /*1270*/  SYNCS.PHASECHK.TRANS64.TRYWAIT P1, [R3+URZ], R2 ;  /* 0x00000002030075a7 */ /* 0x000062000802017f */
[----:B------:R-:W-:Y:S05]  /*1280*/  @!P0 BRA `(.L_x_15) ;  /* 0x0000000000048947 */ /* 0x000fea0003800000 */
[----:B------:R-:W-:Y:S01]  /*1290*/  BPT.TRAP 0x1 ;  /* 0x000000040000795c */ /* 0x000fe20000300000 */
.L_x_15:
[----:B-1----:R-:W-:Y:S05]  /*12a0*/  @P1 BRA `(.L_x_16) ;  /* 0x0000000000081947 */ /* 0x002fea0003800000 */
[----:B------:R-:W1:Y:S02]  /*12b0*/  SYNCS.PHASECHK.TRANS64.TRYWAIT P1, [R3+URZ], R2 ;  /* 0x00000002030075a7 */ /* 0x000e64000802017f */
[----:B-1----:R-:W-:Y:S05]  /*12c0*/  @!P1 BRA `(.L_x_17) ;  /* 0x0000025400609947 */ /* 0x002fea0003800000 */
.L_x_16:
[----:B------:R-:W-:-:S04]  /*12d0*/  UISETP.LT.AND UP0, UPT, UR40, 0x1, UPT ;  /* 0x000000012800788c */ /* 0x000fc8000bf01270 */
[----:B------:R-:W-:-:S06]  /*12e0*/  USEL UR4, UR40, 0x1, UP0 ;  /* 0x0000000128047887 */ /* 0x000fcc0008000000 */
[----:B------:R-:W-:Y:S01]  /*12f0*/  MOV R4, UR4 ;  /* 0x0000000400047c02 */ /* 0x000fe20008000f00 */
[----:B------:R-:W-:Y:S05]  /*1300*/  WARPSYNC.ALL ;  /* 0x0000000000007948 */ /* 0x000fea0003800000 */
[----:B------:R-:W-:-:S04]  /*1310*/  IADD3 R4, -R4, UR40, RZ ;  /* 0x0000002804047c10 */ /* 0x000fc8000fffe1ff */
[----:B------:R-:W-:Y:S02]  /*1320*/  ISETP.GE.AND P1, PT, R4, 0x1, PT ;  /* 0x000000010400780c */ /* 0x000fe40003f26270 */
[----:B------:R-:W-:Y:S01]  /*1330*/  R2UR UR4, R0 ;  /* 0x00000000000472ca */ /* 0x000fe200000e0000 */
[----:B------:R-:W-:Y:S01]  /*1340*/  UIMAD UR8, UR39, 0x600, UR41 ;  /* 0x00000600270878a4 */ /* 0x000fe2000f8e0229 */
[----:B------:R-:W-:Y:S01]  /*1350*/  WARPGROUP.ARRIVE ;  /* 0x00000000000079c5 */ /* 0x000fe20000000000 */
[----:B------:R-:W-:Y:S01]  /*1360*/  UMOV UR9, 0x40000040 ;  /* 0x4000004000097882 */ /* 0x000fe20000000000 */
[----:B------:R-:W-:Y:S01]  /*1370*/  UMOV UR11, 0x40000040 ;  /* 0x40000040000b7882 */ /* 0x000fe20000000000 */
[----:B------:R-:W-:Y:S01]  /*1380*/  STL [R1+0x458], R23 ;  /* 0x0004581701007387 */ /* 0x000fe20000100800 */
[----:B------:R-:W-:Y:S01]  /*1390*/  UMOV UR13, UR9 ;  /* 0x00000009000d7c82 */ /* 0x000fe20008000000 */
[----:B------:R-:W-:Y:S01]  /*13a0*/  UMOV UR15, 0x40000040 ;  /* 0x40000040000f7882 */ /* 0x000fe20000000000 */
[----:B------:R-:W-:Y:S01]  /*13b0*/  UMOV UR12, UR8 ;  /* 0x00000008000c7c82 */ /* 0x000fe20008000000 */
[----:B------:R2:W-:Y:S04]  /*13c0*/  STL [R1+0x454], R22 ;  /* 0x0004541601007387 */ /* 0x0005e80000100800 */
[----:B------:R-:W-:Y:S01]  /*13d0*/  UIADD3 UR4, UR4, 0x12100, URZ ;  /* 0x0001210004047890 */ /* 0x000fe2000fffe03f */
[----:B------:R3:W-:Y:S03]  /*13e0*/  STL [R1+0x450], R19 ;  /* 0x0004501301007387 */ /* 0x0007e60000100800 */
[----:B------:R-:W-:Y:S01]  /*13f0*/  USHF.R.U32.HI UR4, URZ, 0x4, UR4 ;  /* 0x000000043f047899 */ /* 0x000fe20008011604 */
[----:B-----5:R-:W-:Y:S03]  /*1400*/  STL [R1+0x44c], R18 ;  /* 0x00044c1201007387 */ /* 0x020fe60000100800 */
[----:B------:R-:W-:Y:S01]  /*1410*/  ULOP3.LUT UR4, UR4, 0x3fff, URZ, 0xc0, !UPT ;  /* 0x00003fff04047892 */ /* 0x000fe2000f8ec03f */
[----:B------:R-:W-:Y:S03]  /*1420*/  STL [R1+0x448], R17 ;  /* 0x0004481101007387 */ /* 0x000fe60000100800 */
[----:B------:R-:W-:Y:S01]  /*1430*/  ULOP3.LUT UR4, UR4, 0x10000, URZ, 0xfc, !UPT ;  /* 0x0001000004047892 */ /* 0x000fe2000f8efc3f */
[----:B------:R4:W-:Y:S03]  /*1440*/  STL [R1+0x444], R16 ;  /* 0x0004441001007387 */ /* 0x0009e60000100800 */
[----:B------:R-:W-:Y:S01]  /*1450*/  UIMAD UR6, UR39, 0xc00, UR4 ;  /* 0x00000c00270678a4 */ /* 0x000fe2000f8e0204 */
[----:B------:R0:W-:Y:S03]  /*1460*/  STL [R1+0x440], R4 ;  /* 0x0004400401007387 */ /* 0x0001e60000100800 */
[----:B------:R-:W-:Y:S01]  /*1470*/  UIADD3 UR14, UR6, 0x600, URZ ;  /* 0x00000600060e7890 */ /* 0x000fe2000fffe03f */
[----:B------:R1:W-:Y:S02]  /*1480*/  STL [R1+0x45c], R0 ;  /* 0x00045c0001007387 */ /* 0x0003e40000100800 */
[----:B------:R-:W-:-:S02]  /*1490*/  UMOV UR10, UR6 ;  /* 0x00000006000a7c82 */ /* 0x000fc40008000000 */
[----:B------:R-:W-:Y:S03]  /*14a0*/  IGMMA.64x192x32.S8.S8 R100, gdesc[UR8], RZ, !UPT, gsb0 ;  /* 0x04e00000086479f1 */ /* 0x000fe6000c0410ff */
[----:B------:R-:W-:Y:S02]  /*14b0*/  WARPGROUP.DEPBAR.LE gsb0, 0x0 ;  /* 0x00008000000079c5 */ /* 0x000fe40000010000 */
[----:B------:R-:W-:Y:S01]  /*14c0*/  MOV R76, R120 ;  /* 0x00000078004c7202 */ /* 0x000fe20000000f00 */
[----:B------:R-:W-:Y:S01]  /*14d0*/  IMAD.MOV.U32 R75, RZ, RZ, R121 ;  /* 0x000000ffff4b7224 */ /* 0x000fe200078e0079 */
        /* <DEDUP_REMOVED lines=34> */
[----:B--2---:R-:W-:Y:S01]  /*1700*/  MOV R22, R174 ;  /* 0x000000ae00167202 */ /* 0x004fe20000000f00 */
[----:B------:R-:W-:Y:S01]  /*1710*/  IMAD.MOV.U32 R48, RZ, RZ, R148 ;  /* 0x000000ffff307224 */ /* 0x000fe200078e0094 */
[----:B---3--:R-:W-:Y:S01]  /*1720*/  MOV R19, R177 ;  /* 0x000000b100137202 */ /* 0x008fe20000000f00 */
[----:B------:R-:W-:Y:S01]  /*1730*/  IMAD.MOV.U32 R47, RZ, RZ, R149 ;  /* 0x000000ffff2f7224 */ /* 0x000fe200078e0095 */
[----:B----4-:R-:W-:Y:S01]  /*1740*/  MOV R16, R180 ;  /* 0x000000b400107202 */ /* 0x010fe20000000f00 */
[----:B------:R-:W-:Y:S01]  /*1750*/  IMAD.MOV.U32 R45, RZ, RZ, R151 ;  /* 0x000000ffff2d7224 */ /* 0x000fe200078e0097 */
[----:B------:R-:W-:Y:S01]  /*1760*/  MOV R13, R183 ;  /* 0x000000b7000d7202 */ /* 0x000fe20000000f00 */
[----:B------:R-:W-:Y:S01]  /*1770*/  IMAD.MOV.U32 R44, RZ, RZ, R152 ;  /* 0x000000ffff2c7224 */ /* 0x000fe200078e0098 */
[----:B------:R-:W-:Y:S01]  /*1780*/  MOV R10, R186 ;  /* 0x000000ba000a7202 */ /* 0x000fe20000000f00 */
[----:B------:R-:W-:Y:S01]  /*1790*/  IMAD.MOV.U32 R42, RZ, RZ, R154 ;  /* 0x000000ffff2a7224 */ /* 0x000fe200078e009a */
[----:B------:R-:W-:Y:S01]  /*17a0*/  MOV R7, R189 ;  /* 0x000000bd00077202 */ /* 0x000fe20000000f00 */
[----:B------:R-:W-:Y:S01]  /*17b0*/  IMAD.MOV.U32 R41, RZ, RZ, R155 ;  /* 0x000000ffff297224 */ /* 0x000fe200078e009b */
[----:B0-----:R-:W-:Y:S01]  /*17c0*/  MOV R4, R192 ;  /* 0x000000c000047202 */ /* 0x001fe20000000f00 */
[----:B------:R-:W-:Y:S01]  /*17d0*/  IMAD.MOV.U32 R39, RZ, RZ, R157 ;  /* 0x000000ffff277224 */ /* 0x000fe200078e009d */
[----:B-1----:R-:W-:Y:S01]  /*17e0*/  MOV R0, R195 ;  /* 0x000000c300007202 */ /* 0x002fe20000000f00 */
        /* <DEDUP_REMOVED lines=12> */
[----:B------:R-:W-:-:S02]  /*18b0*/  IMAD.MOV.U32 R29, RZ, RZ, R167 ;  /* 0x000000ffff1d7224 */ /* 0x000fc400078e00a7 */
[----:B------:R-:W-:Y:S02]  /*18c0*/  IMAD.MOV.U32 R27, RZ, RZ, R169 ;  /* 0x000000ffff1b7224 */ /* 0x000fe400078e00a9 */
[----:B------:R-:W-:Y:S02]  /*18d0*/  IMAD.MOV.U32 R26, RZ, RZ, R170 ;  /* 0x000000ffff1a7224 */ /* 0x000fe400078e00aa */
[----:B------:R-:W-:Y:S02]  /*18e0*/  IMAD.MOV.U32 R24, RZ, RZ, R172 ;  /* 0x000000ffff187224 */ /* 0x000fe400078e00ac */
[----:B------:R-:W-:Y:S02]  /*18f0*/  IMAD.MOV.U32 R23, RZ, RZ, R173 ;  /* 0x000000ffff177224 */ /* 0x000fe400078e00ad */
[----:B------:R-:W-:Y:S02]  /*1900*/  IMAD.MOV.U32 R21, RZ, RZ, R175 ;  /* 0x000000ffff157224 */ /* 0x000fe400078e00af */
        /* <DEDUP_REMOVED lines=13> */
[----:B------:R-:W-:Y:S01]  /*19e0*/  WARPGROUP.ARRIVE ;  /* 0x00000000000079c5 */ /* 0x000fe20000000000 */
[----:B------:R-:W-:Y:S02]  /*19f0*/  IMAD.MOV.U32 R96, RZ, RZ, R100 ;  /* 0x000000ffff607224 */ /* 0x000fe400078e0064 */
[----:B------:R-:W-:Y:S02]  /*1a00*/  IMAD.MOV.U32 R95, RZ, RZ, R101 ;  /* 0x000000ffff5f7224 */ /* 0x000fe400078e0065 */
[----:B------:R-:W-:Y:S01]  /*1a10*/  IMAD.MOV.U32 R93, RZ, RZ, R103 ;  /* 0x000000ffff5d7224 */ /* 0x000fe200078e0067 */
[----:B------:R-:W-:Y:S01]  /*1a20*/  IGMMA.64x192x32.S8.S8 R120, gdesc[UR12], RZ, !UPT, gsb0 ;  /* 0x04e000000c7879f1 */ /* 0x000fe2000c0410ff */
[----:B------:R-:W-:Y:S01]  /*1a30*/  IMAD.MOV.U32 R92, RZ, RZ, R104 ;  /* 0x000000ffff5c7224 */ /* 0x000fe200078e0068 */
[----:B------:R-:W-:Y:S01]  /*1a40*/  UIADD3 UR12, UR8, 0x400, URZ ;  /* 0x00000400080c7890 */ /* 0x000fe2000fffe03f */
[----:B------:R-:W-:Y:S01]  /*1a50*/  IMAD.MOV.U32 R90, RZ, RZ, R106 ;  /* 0x000000ffff5a7224 */ /* 0x000fe200078e006a */
[----:B------:R-:W-:Y:S01]  /*1a60*/  UMOV UR13, 0x40000040 ;  /* 0x40000040000d7882 */ /* 0x000fe20000000000 */
        /* <DEDUP_REMOVED lines=8> */
[----:B------:R-:W-:Y:S01]  /*1af0*/  IMAD.MOV.U32 R77, RZ, RZ, R119 ;  /* 0x000000ffff4d7224 */ /* 0x000fe200078e0077 */
[----:B------:R-:W-:Y:S02]  /*1b00*/  WARPGROUP.DEPBAR.LE gsb0, 0x0 ;  /* 0x00008000000079c5 */ /* 0x000fe40000010000 */
[----:B------:R0:W-:Y:S04]  /*1b10*/  STL.64 [R1+0xcb0], R214 ;  /* 0x000cb0d601007387 */ /* 0x0001e80000100a00 */
[----:B------:R1:W-:Y:S04]  /*1b20*/  STL.64 [R1+0xca8], R212 ;  /* 0x000ca8d401007387 */ /* 0x0003e80000100a00 */
[----:B------:R2:W-:Y:S04]  /*1b30*/  STL.64 [R1+0xca0], R210 ;  /* 0x000ca0d201007387 */ /* 0x0005e80000100a00 */
[----:B------:R3:W-:Y:S01]  /*1b40*/  STL.64 [R1+0xc98], R208 ;  /* 0x000c98d001007387 */ /* 0x0007e20000100a00 */
[----:B0-----:R-:W-:Y:S01]  /*1b50*/  IMAD.MOV.U32 R214, RZ, RZ, R2 ;  /* 0x000000ffffd67224 */ /* 0x001fe200078e0002 */
[----:B------:R-:W-:-:S02]  /*1b60*/  MOV R215, R0 ;  /* 0x0000000000d77202 */ /* 0x000fc40000000f00 */
[----:B------:R0:W-:Y:S01]  /*1b70*/  STL.64 [R1+0xc90], R206 ;  /* 0x000c90ce01007387 */ /* 0x0001e20000100a00 */
[----:B-1----:R-:W-:Y:S01]  /*1b80*/  MOV R212, R4 ;  /* 0x0000000400d47202 */ /* 0x002fe20000000f00 */
[----:B------:R-:W-:Y:S02]  /*1b90*/  IMAD.MOV.U32 R213, RZ, RZ, R3 ;  /* 0x000000ffffd57224 */ /* 0x000fe400078e0003 */
[----:B------:R1:W-:Y:S01]  /*1ba0*/  STL.64 [R1+0xc88], R204 ;  /* 0x000c88cc01007387 */ /* 0x0003e20000100a00 */
[----:B--2---:R-:W-:Y:S02]  /*1bb0*/  IMAD.MOV.U32 R210, RZ, RZ, R6 ;  /* 0x000000ffffd27224 */ /* 0x004fe400078e0006 */
[----:B------:R-:W-:Y:S01]  /*1bc0*/  IMAD.MOV.U32 R211, RZ, RZ, R5 ;  /* 0x000000ffffd37224 */ /* 0x000fe200078e0005 */
[----:B------:R2:W-:Y:S01]  /*1bd0*/  STL.64 [R1+0xc80], R202 ;  /* 0x000c80ca01007387 */ /* 0x0005e20000100a00 */
[----:B---3--:R-:W-:Y:S01]  /*1be0*/  IMAD.MOV.U32 R208, RZ, RZ, R8 ;  /* 0x000000ffffd07224 */ /* 0x008fe200078e0008 */
[----:B------:R-:W-:-:S02]  /*1bf0*/  MOV R209, R7 ;  /* 0x0000000700d17202 */ /* 0x000fc40000000f00 */
[----:B------:R3:W-:Y:S01]  /*1c00*/  STL.64 [R1+0xc78], R200 ;  /* 0x000c78c801007387 */ /* 0x0007e20000100a00 */
[----:B0-----:R-:W-:Y:S01]  /*1c10*/  MOV R206, R10 ;  /* 0x0000000a00ce7202 */ /* 0x001fe20000000f00 */
[----:B------:R-:W-:Y:S02]  /*1c20*/  IMAD.MOV.U32 R207, RZ, RZ, R9 ;  /* 0x000000ffffcf7224 */ /* 0x000fe400078e0009 */
[----:B------:R0:W-:Y:S01]  /*1c30*/  STL.64 [R1+0xc70], R198 ;  /* 0x000c70c601007387 */ /* 0x0001e20000100a00 */
[----:B-1----:R-:W-:Y:S02]  /*1c40*/  IMAD.MOV.U32 R204, RZ, RZ, R12 ;  /* 0x000000ffffcc7224 */ /* 0x002fe400078e000c */
[----:B------:R-:W-:Y:S01]  /*1c50*/  IMAD.MOV.U32 R205, RZ, RZ, R11 ;  /* 0x000000ffffcd7224 */ /* 0x000fe200078e000b */
[----:B------:R1:W-:Y:S01]  /*1c60*/  STL.64 [R1+0xc68], R196 ;  /* 0x000c68c401007387 */ /* 0x0003e20000100a00 */
[----:B--2---:R-:W-:Y:S01]  /*1c70*/  IMAD.MOV.U32 R202, RZ, RZ, R14 ;  /* 0x000000ffffca7224 */ /* 0x004fe200078e000e */
[----:B------:R-:W-:-:S02]  /*1c80*/  MOV R203, R13 ;  /* 0x0000000d00cb7202 */ /* 0x000fc40000000f00 */
[----:B------:R2:W-:Y:S01]  /*1c90*/  STL.64 [R1+0xc60], R194 ;  /* 0x000c60c201007387 */ /* 0x0005e20000100a00 */
[----:B---3--:R-:W-:Y:S01]  /*1ca0*/  MOV R200, R16 ;  /* 0x0000001000c87202 */ /* 0x008fe20000000f00 */
[----:B------:R-:W-:Y:S02]  /*1cb0*/  IMAD.MOV.U32 R201, RZ, RZ, R15 ;  /* 0x000000ffffc97224 */ /* 0x000fe400078e000f */
[----:B------:R3:W-:Y:S01]  /*1cc0*/  STL.64 [R1+0xc58], R192 ;  /* 0x000c58c001007387 */ /* 0x0007e20000100a00 */
[----:B0-----:R-:W-:Y:S02]  /*1cd0*/  IMAD.MOV.U32 R198, RZ, RZ, R18 ;  /* 0x000000ffffc67224 */ /* 0x001fe400078e0012 */
[----:B------:R-:W-:Y:S01]  /*1ce0*/  IMAD.MOV.U32 R199, RZ, RZ, R17 ;  /* 0x000000ffffc77224 */ /* 0x000fe200078e0011 */
[----:B------:R0:W-:Y:S01]  /*1cf0*/  STL.64 [R1+0xc50], R190 ;  /* 0x000c50be01007387 */ /* 0x0001e20000100a00 */
[----:B-1----:R-:W-:Y:S01]  /*1d00*/  IMAD.MOV.U32 R196, RZ, RZ, R20 ;  /* 0x000000ffffc47224 */ /* 0x002fe200078e0014 */
[----:B------:R-:W-:-:S02]  /*1d10*/  MOV R197, R19 ;  /* 0x0000001300c57202 */ /* 0x000fc40000000f00 */
[----:B------:R1:W-:Y:S01]  /*1d20*/  STL.64 [R1+0xc48], R188 ;  /* 0x000c48bc01007387 */ /* 0x0003e20000100a00 */
[----:B--2---:R-:W-:Y:S01]  /*1d30*/  MOV R194, R22 ;  /* 0x0000001600c27202 */ /* 0x004fe20000000f00 */
[----:B------:R-:W-:Y:S02]  /*1d40*/  IMAD.MOV.U32 R195, RZ, RZ, R21 ;  /* 0x000000ffffc37224 */ /* 0x000fe400078e0015 */
[----:B------:R2:W-:Y:S01]  /*1d50*/  STL.64 [R1+0xc40], R186 ;  /* 0x000c40ba01007387 */ /* 0x0005e20000100a00 */
[----:B---3--:R-:W-:Y:S02]  /*1d60*/  IMAD.MOV.U32 R192, RZ, RZ, R24 ;  /* 0x000000ffffc07224 */ /* 0x008fe400078e0018 */
[----:B------:R-:W-:Y:S01]  /*1d70*/  IMAD.MOV.U32 R193, RZ, RZ, R23 ;  /* 0x000000ffffc17224 */ /* 0x000fe200078e0017 */
        /* <DEDUP_REMOVED lines=99> */
[----:B-1----:R-:W-:Y:S01]  /*23b0*/  MOV R125, R91 ;  /* 0x0000005b007d7202 */ /* 0x002fe20000000f00 */
[----:B------:R-:W-:Y:S01]  /*23c0*/  IMAD.MOV.U32 R124, RZ, RZ, R92 ;  /* 0x000000ffff7c7224 */ /* 0x000fe200078e005c */
[----:B------:R-:W-:Y:S01]  /*23d0*/  STL.64 [R1+0xe30], R214 ;  /* 0x000e30d601007387 */ /* 0x000fe20000100a00 */
[----:B--2---:R-:W-:Y:S01]  /*23e0*/  MOV R122, R94 ;  /* 0x0000005e007a7202 */ /* 0x004fe20000000f00 */
[----:B------:R-:W-:-:S02]  /*23f0*/  IMAD.MOV.U32 R123, RZ, RZ, R93 ;  /* 0x000000ffff7b7224 */ /* 0x000fc400078e005d */
[----:B------:R-:W-:Y:S01]  /*2400*/  STL.64 [R1+0xe28], R212 ;  /* 0x000e28d401007387 */ /* 0x000fe20000100a00 */
[----:B---3--:R-:W-:Y:S02]  /*2410*/  IMAD.MOV.U32 R120, RZ, RZ, R96 ;  /* 0x000000ffff787224 */ /* 0x008fe400078e0060 */
[----:B------:R-:W-:Y:S01]  /*2420*/  IMAD.MOV.U32 R121, RZ, RZ, R95 ;  /* 0x000000ffff797224 */ /* 0x000fe200078e005f */
[----:B------:R-:W-:Y:S01]  /*2430*/  STL.64 [R1+0xe20], R210 ;  /* 0x000e20d201007387 */ /* 0x000fe20000100a00 */
[----:B------:R-:W-:-:S03]  /*2440*/  WARPGROUP.ARRIVE ;  /* 0x00000000000079c5 */ /* 0x000fc60000000000 */
[----:B------:R-:W-:Y:S03]  /*2450*/  STL.64 [R1+0xe18], R208 ;  /* 0x000e18d001007387 */ /* 0x000fe60000100a00 */
[----:B------:R-:W-:Y:S01]  /*2460*/  IGMMA.64x192x32.S8.S8 R24, gdesc[UR12], RZ, !UPT, gsb0 ;  /* 0x04e000000c1879f1 */ /* 0x000fe2000c0410ff */
[----:B------:R-:W-:Y:S01]  /*2470*/  STL.64 [R1+0xe10], R206 ;  /* 0x000e10ce01007387 */ /* 0x000fe20000100a00 */
[----:B------:R-:W-:Y:S01]  /*2480*/  UMOV UR14, UR10 ;  /* 0x0000000a000e7c82 */ /* 0x000fe20008000000 */
[----:B------:R-:W-:Y:S02]  /*2490*/  UMOV UR15, UR11 ;  /* 0x0000000b000f7c82 */ /* 0x000fe40008000000 */
[----:B------:R-:W-:Y:S04]  /*24a0*/  STL.64 [R1+0xe08], R204 ;  /* 0x000e08cc01007387 */ /* 0x000fe80000100a00 */
        /* <DEDUP_REMOVED lines=41> */
[----:B------:R0:W-:Y:S01]  /*2740*/  STL.64 [R1+0xcb8], R120 ;  /* 0x000cb87801007387 */ /* 0x0001e20000100a00 */
[----:B------:R-:W-:-:S02]  /*2750*/  WARPGROUP.DEPBAR.LE gsb0, 0x0 ;  /* 0x00008000000079c5 */ /* 0x000fc40000010000 */
[----:B0-----:R-:W-:-:S06]  /*2760*/  WARPGROUP.ARRIVE ;  /* 0x00000000000079c5 */ /* 0x001fcc0000000000 */
[----:B------:R-:W-:Y:S03]  /*2770*/  IGMMA.64x192x32.S8.S8 R120, gdesc[UR12], RZ, !UPT, gsb0 ;  /* 0x04e000000c7879f1 */ /* 0x000fe6000c0410ff */
[----:B------:R-:W-:Y:S02]  /*2780*/  WARPGROUP.DEPBAR.LE gsb0, 0x0 ;  /* 0x00008000000079c5 */ /* 0x000fe40000010000 */
[----:B------:R-:W-:Y:S01]  /*2790*/  STL.64 [R1], R120 ;  /* 0x0000007801007387 */ /* 0x000fe20000100a00 */
[----:B------:R-:W-:Y:S01]  /*27a0*/  MOV R2, R214 ;  /* 0x000000d600027202 */ /* 0x000fe20000000f00 */
[----:B------:R-:W-:Y:S01]  /*27b0*/  IMAD.MOV.U32 R0, RZ, RZ, R215 ;  /* 0x000000ffff007224 */ /* 0x000fe200078e00d7 */
[----:B------:R-:W-:Y:S01]  /*27c0*/  MOV R5, R211 ;  /* 0x000000d300057202 */ /* 0x000fe20000000f00 */
[----:B------:R-:W-:Y:S01]  /*27d0*/  STL.64 [R1+0x8], R122 ;  /* 0x0000087a01007387 */ /* 0x000fe20000100a00 */
[----:B------:R-:W-:Y:S01]  /*27e0*/  IMAD.MOV.U32 R4, RZ, RZ, R212 ;  /* 0x000000ffff047224 */ /* 0x000fe200078e00d4 */
[----:B------:R-:W-:Y:S01]  /*27f0*/  MOV R8, R208 ;  /* 0x000000d000087202 */ /* 0x000fe20000000f00 */
[----:B------:R-:W-:Y:S01]  /*2800*/  IMAD.MOV.U32 R3, RZ, RZ, R213 ;  /* 0x000000ffff037224 */ /* 0x000fe200078e00d5 */
        /* <DEDUP_REMOVED lines=45> */
[----:B------:R-:W-:-:S02]  /*2ae0*/  IMAD.MOV.U32 R232, RZ, RZ, R176 ;  /* 0x000000ffffe87224 */ /* 0x000fc400078e00b0 */
[----:B------:R-:W-:Y:S01]  /*2af0*/  IMAD.MOV.U32 R231, RZ, RZ, R177 ;  /* 0x000000ffffe77224 */ /* 0x000fe200078e00b1 */
[----:B------:R-:W-:Y:S01]  /*2b00*/  STL.64 [R1+0x70], R148 ;  /* 0x0000709401007387 */ /* 0x000fe20000100a00 */
[----:B------:R-:W-:Y:S02]  /*2b10*/  IMAD.MOV.U32 R234, RZ, RZ, R174 ;  /* 0x000000ffffea7224 */ /* 0x000fe400078e00ae */
[----:B------:R-:W-:Y:S01]  /*2b20*/  IMAD.MOV.U32 R235, RZ, RZ, R173 ;  /* 0x000000ffffeb7224 */ /* 0x000fe200078e00ad */
        /* <DEDUP_REMOVED lines=11> */
[----:B------:R0:W-:Y:S04]  /*2be0*/  STL [R1+0xd0], R172 ;  /* 0x0000d0ac01007387 */ /* 0x0001e80000100800 */
[----:B------:R-:W2:Y:S04]  /*2bf0*/  LDL.LU.64 R214, [R1+0xe30] ;  /* 0x000e300001d67983 */ /* 0x000ea80000300a00 */
        /* <DEDUP_REMOVED lines=20> */
[----:B0-----:R-:W2:Y:S04]  /*2d40*/  LDL.LU.64 R172, [R1+0xd88] ;  /* 0x000d880001ac7983 */ /* 0x001ea80000300a00 */
        /* <DEDUP_REMOVED lines=25> */
[----:B------:R-:W2:Y:S01]  /*2ee0*/  LDL.LU.64 R120, [R1+0xcb8] ;  /* 0x000cb80001787983 */ /* 0x000ea20000300a00 */
[----:B------:R-:W-:-:S02]  /*2ef0*/  UIADD3 UR12, UR8, 0x2, URZ ;  /* 0x00000002080c7890 */ /* 0x000fc4000fffe03f */
[----:B------:R-:W-:Y:S01]  /*2f00*/  UIADD3 UR14, UR6, 0x2, URZ ;  /* 0x00000002060e7890 */ /* 0x000fe2000fffe03f */
[----:B------:R-:W-:Y:S01]  /*2f10*/  UMOV UR13, 0x40000040 ;  /* 0x40000040000d7882 */ /* 0x000fe20000000000 */
[----:B------:R-:W-:Y:S01]  /*2f20*/  UMOV UR15, 0x40000040 ;  /* 0x40000040000f7882 */ /* 0x000fe20000000000 */
[----:B--2---:R-:W-:-:S06]  /*2f30*/  WARPGROUP.ARRIVE ;  /* 0x00000000000079c5 */ /* 0x004fcc0000000000 */
[----:B------:R-:W-:Y:S03]  /*2f40*/  IGMMA.64x192x32.S8.S8 R120, gdesc[UR12], R120, gsb0 ;  /* 0x04e000000c7879f1 */ /* 0x000fe60008041078 */
[----:B------:R-:W-:Y:S02]  /*2f50*/  WARPGROUP.DEPBAR.LE gsb0, 0x0 ;  /* 0x00008000000079c5 */ /* 0x000fe40000010000 */
        /* <DEDUP_REMOVED lines=47> */
[----:B------:R0:W-:Y:S04]  /*3250*/  STL.64 [R1+0x2f8], R214 ;  /* 0x0002f8d601007387 */ /* 0x0001e80000100a00 */
        /* <DEDUP_REMOVED lines=48> */
[----:B------:R-:W-:Y:S01]  /*3560*/  UIADD3 UR18, UR6, 0x602, URZ ;  /* 0x0000060206127890 */ /* 0x000fe2000fffe03f */
[----:B------:R-:W-:Y:S01]  /*3570*/  UMOV UR16, UR12 ;  /* 0x0000000c00107c82 */ /* 0x000fe20008000000 */
[----:B------:R-:W-:Y:S01]  /*3580*/  UMOV UR17, UR13 ;  /* 0x0000000d00117c82 */ /* 0x000fe20008000000 */
        /* <DEDUP_REMOVED lines=53> */
[----:B------:R-:W3:Y:S04]  /*38e0*/  LDL.LU.64 R122, [R1+0x188] ;  /* 0x00018800017a7983 */ /* 0x000ee80000300a00 */
[----:B------:R-:W4:Y:S04]  /*38f0*/  LDL.LU.64 R124, [R1+0x190] ;  /* 0x00019000017c7983 */ /* 0x000f280000300a00 */
[----:B------:R-:W2:Y:S04]  /*3900*/  LDL.LU.64 R126, [R1+0x198] ;  /* 0x00019800017e7983 */ /* 0x000ea80000300a00 */
        /* <DEDUP_REMOVED lines=43> */
[----:B------:R-:W4:Y:S01]  /*3bc0*/  LDL.LU.64 R214, [R1+0x2f8] ;  /* 0x0002f80001d67983 */ /* 0x000f220000300a00 */
[----:B------:R-:W-:Y:S01]  /*3bd0*/  UIADD3 UR16, UR8, 0x402, URZ ;  /* 0x0000040208107890 */ /* 0x000fe2000fffe03f */
[----:B------:R-:W-:Y:S01]  /*3be0*/  WARPGROUP.ARRIVE ;  /* 0x00000000000079c5 */ /* 0x000fe20000000000 */
[----:B------:R-:W-:-:S07]  /*3bf0*/  UMOV UR17, 0x40000040 ;  /* 0x4000004000117882 */ /* 0x000fce0000000000 */
[----:B------:R-:W-:Y:S01]  /*3c00*/  IGMMA.64x192x32.S8.S8 R24, gdesc[UR16], R24, gsb0 ;  /* 0x04e00000101879f1 */ /* 0x000fe20008041018 */
[----:B----4-:R-:W-:Y:S04]  /*3c10*/  STL.64 [R1+0xb30], R214 ;  /* 0x000b30d601007387 */ /* 0x010fe80000100a00 */
[----:B---3--:R-:W-:Y:S04]  /*3c20*/  STL.64 [R1+0xb28], R212 ;  /* 0x000b28d401007387 */ /* 0x008fe80000100a00 */
[----:B--2---:R-:W-:Y:S04]  /*3c30*/  STL.64 [R1+0xb20], R210 ;  /* 0x000b20d201007387 */ /* 0x004fe80000100a00 */
        /* <DEDUP_REMOVED lines=35> */
[----:B0-----:R-:W2:Y:S04]  /*3e70*/  LDL.LU R140, [R1] ;  /* 0x00000000018c7983 */ /* 0x001ea80000300800 */
[----:B------:R-:W2:Y:S04]  /*3e80*/  LDL.LU R141, [R1+0x4] ;  /* 0x00000400018d7983 */ /* 0x000ea80000300800 */
        /* <DEDUP_REMOVED lines=50> */
[----:B------:R-:W2:Y:S01]  /*41b0*/  LDL.LU R192, [R1+0xd0] ;  /* 0x0000d00001c07983 */ /* 0x000ea20000300800 */
        /* <DEDUP_REMOVED lines=29> */
[----:B------:R-:W-:-:S02]  /*4390*/  WARPGROUP.DEPBAR.LE gsb0, 0x0 ;  /* 0x00008000000079c5 */ /* 0x000fc40000010000 */
[----:B------:R-:W-:Y:S01]  /*43a0*/  IMAD.MOV.U32 R216, RZ, RZ, R20 ;  /* 0x000000ffffd87224 */ /* 0x000fe200078e0014 */
[----:B------:R-:W-:Y:S01]  /*43b0*/  UMOV UR12, UR16 ;  /* 0x00000010000c7c82 */ /* 0x000fe20008000000 */
[----:B------:R-:W-:Y:S01]  /*43c0*/  IMAD.MOV.U32 R217, RZ, RZ, R19 ;  /* 0x000000ffffd97224 */ /* 0x000fe200078e0013 */
[----:B------:R-:W-:Y:S01]  /*43d0*/  UMOV UR13, UR17 ;  /* 0x00000011000d7c82 */ /* 0x000fe20008000000 */
[----:B------:R-:W-:Y:S01]  /*43e0*/  IMAD.MOV.U32 R219, RZ, RZ, R17 ;  /* 0x000000ffffdb7224 */ /* 0x000fe200078e0011 */
[----:B------:R-:W-:Y:S01]  /*43f0*/  STL.64 [R1+0xa00], R138 ;  /* 0x000a008a01007387 */ /* 0x000fe20000100a00 */
[----:B------:R-:W-:Y:S02]  /*4400*/  IMAD.MOV.U32 R220, RZ, RZ, R16 ;  /* 0x000000ffffdc7224 */ /* 0x000fe400078e0010 */
[----:B------:R-:W-:Y:S01]  /*4410*/  IMAD.MOV.U32 R222, RZ, RZ, R14 ;  /* 0x000000ffffde7224 */ /* 0x000fe200078e000e */
[----:B------:R-:W-:Y:S01]  /*4420*/  STL.64 [R1+0x9f8], R136 ;  /* 0x0009f88801007387 */ /* 0x000fe20000100a00 */
[----:B------:R-:W-:-:S02]  /*4430*/  IMAD.MOV.U32 R223, RZ, RZ, R13 ;  /* 0x000000ffffdf7224 */ /* 0x000fc400078e000d */
[----:B------:R-:W-:Y:S01]  /*4440*/  IMAD.MOV.U32 R225, RZ, RZ, R11 ;  /* 0x000000ffffe17224 */ /* 0x000fe200078e000b */
[----:B------:R-:W-:Y:S01]  /*4450*/  STL.64 [R1+0x9f0], R134 ;  /* 0x0009f08601007387 */ /* 0x000fe20000100a00 */
[----:B------:R-:W-:Y:S02]  /*4460*/  IMAD.MOV.U32 R226, RZ, RZ, R10 ;  /* 0x000000ffffe27224 */ /* 0x000fe400078e000a */
        /* <DEDUP_REMOVED lines=8> */
[----:B------:R-:W-:-:S03]  /*44f0*/  IMAD.MOV.U32 R235, RZ, RZ, R0 ;  /* 0x000000ffffeb7224 */ /* 0x000fc600078e0000 */
[----:B------:R-:W-:Y:S04]  /*4500*/  STL.64 [R1+0x9d0], R126 ;  /* 0x0009d07e01007387 */ /* 0x000fe80000100a00 */
[----:B------:R-:W-:Y:S04]  /*4510*/  STL.64 [R1+0x9c8], R124 ;  /* 0x0009c87c01007387 */ /* 0x000fe80000100a00 */
[----:B------:R-:W-:Y:S04]  /*4520*/  STL.64 [R1+0x9c0], R122 ;  /* 0x0009c07a01007387 */ /* 0x000fe80000100a00 */
[----:B------:R-:W-:Y:S04]  /*4530*/  STL.64 [R1+0x9b8], R120 ;  /* 0x0009b87801007387 */ /* 0x000fe80000100a00 */
[----:B------:R-:W-:Y:S04]  /*4540*/  STL [R1+0x830], R67 ;  /* 0x0008304301007387 */ /* 0x000fe80000100800 */
        /* <DEDUP_REMOVED lines=51> */
[----:B------:R-:W-:Y:S01]  /*4880*/  STL [R1+0x760], R119 ;  /* 0x0007607701007387 */ /* 0x000fe20000100800 */
[----:B--2---:R-:W-:-:S06]  /*4890*/  WARPGROUP.ARRIVE ;  /* 0x00000000000079c5 */ /* 0x004fcc0000000000 */
[----:B------:R-:W-:Y:S03]  /*48a0*/  IGMMA.64x192x32.S8.S8 R140, gdesc[UR12], R140, gsb0 ;  /* 0x04e000000c8c79f1 */ /* 0x000fe6000804108c */
[----:B------:R-:W-:Y:S02]  /*48b0*/  WARPGROUP.DEPBAR.LE gsb0, 0x0 ;  /* 0x00008000000079c5 */ /* 0x000fe40000010000 */
[----:B------:R-:W-:Y:S04]  /*48c0*/  STL.64 [R1], R140 ;  /* 0x0000008c01007387 */ /* 0x000fe80000100a00 */
        /* <DEDUP_REMOVED lines=37> */
[----:B------:R1:W-:Y:S04]  /*4b20*/  STL.64 [R1+0x130], R216 ;  /* 0x000130d801007387 */ /* 0x0003e80000100a00 */
[----:B------:R2:W-:Y:S04]  /*4b30*/  STL.64 [R1+0x138], R218 ;  /* 0x000138da01007387 */ /* 0x0005e80000100a00 */
[----:B------:R-:W-:Y:S04]  /*4b40*/  STL.64 [R1+0x140], R220 ;  /* 0x000140dc01007387 */ /* 0x000fe80000100a00 */
[----:B------:R3:W-:Y:S04]  /*4b50*/  STL.64 [R1+0x148], R222 ;  /* 0x000148de01007387 */ /* 0x0007e80000100a00 */
[----:B------:R4:W-:Y:S04]  /*4b60*/  STL.64 [R1+0x150], R224 ;  /* 0x000150e001007387 */ /* 0x0009e80000100a00 */
[----:B------:R-:W-:Y:S04]  /*4b70*/  STL.64 [R1+0x158], R226 ;  /* 0x000158e201007387 */ /* 0x000fe80000100a00 */
[----:B------:R4:W-:Y:S04]  /*4b80*/  STL.64 [R1+0x160], R228 ;  /* 0x000160e401007387 */ /* 0x0009e80000100a00 */
[----:B------:R4:W-:Y:S04]  /*4b90*/  STL.64 [R1+0x168], R230 ;  /* 0x000168e601007387 */ /* 0x0009e80000100a00 */
        /* <DEDUP_REMOVED lines=57> */
[----:B------:R-:W-:Y:S01]  /*4f30*/  IMAD.MOV.U32 R2, RZ, RZ, R214 ;  /* 0x000000ffff027224 */ /* 0x000fe200078e00d6 */
[----:B------:R-:W-:Y:S01]  /*4f40*/  MOV R3, R213 ;  /* 0x000000d500037202 */ /* 0x000fe20000000f00 */
[----:B------:R-:W-:Y:S01]  /*4f50*/  IMAD.MOV.U32 R0, RZ, RZ, R215 ;  /* 0x000000ffff007224 */ /* 0x000fe200078e00d7 */
[----:B------:R-:W-:Y:S01]  /*4f60*/  MOV R6, R210 ;  /* 0x000000d200067202 */ /* 0x000fe20000000f00 */
[----:B------:R-:W-:Y:S01]  /*4f70*/  IMAD.MOV.U32 R4, RZ, RZ, R212 ;  /* 0x000000ffff047224 */ /* 0x000fe200078e00d4 */
[----:B------:R-:W2:Y:S01]  /*4f80*/  LDL.LU.64 R214, [R1+0x9b0] ;  /* 0x0009b00001d67983 */ /* 0x000ea20000300a00 */
        /* <DEDUP_REMOVED lines=21> */
[----:B-1----:R-:W-:Y:S01]  /*50e0*/  MOV R216, R192 ;  /* 0x000000c000d87202 */ /* 0x002fe20000000f00 */
[----:B------:R-:W-:Y:S01]  /*50f0*/  IMAD.MOV.U32 R22, RZ, RZ, R194 ;  /* 0x000000ffff167224 */ /* 0x000fe200078e00c2 */
[----:B------:R-:W2:Y:S01]  /*5100*/  LDL.LU.64 R202, [R1+0x980] ;  /* 0x0009800001ca7983 */ /* 0x000ea20000300a00 */
[----:B------:R-:W-:Y:S01]  /*5110*/  IMAD.MOV.U32 R23, RZ, RZ, R193 ;  /* 0x000000ffff177224 */ /* 0x000fe200078e00c1 */
[----:B------:R-:W-:Y:S01]  /*5120*/  MOV R219, R189 ;  /* 0x000000bd00db7202 */ /* 0x000fe20000000f00 */
[----:B------:R-:W-:Y:S01]  /*5130*/  IMAD.MOV.U32 R218, RZ, RZ, R190 ;  /* 0x000000ffffda7224 */ /* 0x000fe200078e00be */
[----:B------:R-:W2:Y:S01]  /*5140*/  LDL.LU.64 R200, [R1+0x978] ;  /* 0x0009780001c87983 */ /* 0x000ea20000300a00 */
[----:B------:R-:W-:Y:S01]  /*5150*/  IMAD.MOV.U32 R217, RZ, RZ, R191 ;  /* 0x000000ffffd97224 */ /* 0x000fe200078e00bf */
[----:B---3--:R-:W-:Y:S01]  /*5160*/  MOV R222, R186 ;  /* 0x000000ba00de7202 */ /* 0x008fe20000000f00 */
[----:B------:R-:W-:Y:S01]  /*5170*/  IMAD.MOV.U32 R220, RZ, RZ, R188 ;  /* 0x000000ffffdc7224 */ /* 0x000fe200078e00bc */
[----:B------:R-:W2:Y:S01]  /*5180*/  LDL.LU.64 R198, [R1+0x970] ;  /* 0x0009700001c67983 */ /* 0x000ea20000300a00 */
[----:B------:R-:W-:Y:S01]  /*5190*/  IMAD.MOV.U32 R221, RZ, RZ, R187 ;  /* 0x000000ffffdd7224 */ /* 0x000fe200078e00bb */
[----:B----4-:R-:W-:Y:S01]  /*51a0*/  MOV R225, R183 ;  /* 0x000000b700e17202 */ /* 0x010fe20000000f00 */
        /* <DEDUP_REMOVED lines=86> */
[----:B------:R-:W-:-:S03]  /*5710*/  IMAD.MOV.U32 R68, RZ, RZ, R121 ;  /* 0x000000ffff447224 */ /* 0x000fc600078e0079 */
        /* <DEDUP_REMOVED lines=71> */
[----:B------:R3:W-:Y:S01]  /*5b90*/  STL.64 [R1+0x460], R120 ;  /* 0x0004607801007387 */ /* 0x0007e20000100a00 */
[----:B0-----:R-:W-:Y:S01]  /*5ba0*/  MOV R126, R73 ;  /* 0x00000049007e7202 */ /* 0x001fe20000000f00 */
[----:B-1----:R-:W-:-:S02]  /*5bb0*/  IMAD.MOV.U32 R124, RZ, RZ, R71 ;  /* 0x000000ffff7c7224 */ /* 0x002fc400078e0047 */
[----:B--2---:R-:W-:Y:S01]  /*5bc0*/  IMAD.MOV.U32 R122, RZ, RZ, R69 ;  /* 0x000000ffff7a7224 */ /* 0x004fe200078e0045 */
[----:B------:R-:W-:Y:S02]  /*5bd0*/  MOV R123, R70 ;  /* 0x00000046007b7202 */ /* 0x000fe40000000f00 */
[----:B---3--:R-:W-:Y:S01]  /*5be0*/  MOV R120, R67 ;  /* 0x0000004300787202 */ /* 0x008fe20000000f00 */
[----:B------:R-:W-:Y:S01]  /*5bf0*/  IMAD.MOV.U32 R121, RZ, RZ, R68 ;  /* 0x000000ffff797224 */ /* 0x000fe200078e0044 */
[----:B------:R-:W2:Y:S01]  /*5c00*/  LDL.LU R67, [R1+0x830] ;  /* 0x0008300001437983 */ /* 0x000ea20000300800 */
[----:B------:R-:W-:-:S03]  /*5c10*/  IMAD.MOV.U32 R125, RZ, RZ, R72 ;  /* 0x000000ffff7d7224 */ /* 0x000fc600078e0048 */
[----:B------:R-:W2:Y:S04]  /*5c20*/  LDL.LU R68, [R1+0x82c] ;  /* 0x00082c0001447983 */ /* 0x000ea80000300800 */
[----:B------:R-:W2:Y:S01]  /*5c30*/  LDL.LU R69, [R1+0x828] ;  /* 0x0008280001457983 */ /* 0x000ea20000300800 */
[----:B------:R-:W-:-:S03]  /*5c40*/  IMAD.MOV.U32 R127, RZ, RZ, R74 ;  /* 0x000000ffff7f7224 */ /* 0x000fc600078e004a */
[----:B------:R-:W2:Y:S01]  /*5c50*/  LDL.LU R70, [R1+0x824] ;  /* 0x0008240001467983 */ /* 0x000ea20000300800 */
[----:B------:R-:W-:-:S03]  /*5c60*/  IMAD.MOV.U32 R128, RZ, RZ, R75 ;  /* 0x000000ffff807224 */ /* 0x000fc600078e004b */
[----:B------:R-:W2:Y:S01]  /*5c70*/  LDL.LU R71, [R1+0x820] ;  /* 0x0008200001477983 */ /* 0x000ea20000300800 */
[----:B------:R-:W-:-:S03]  /*5c80*/  MOV R129, R76 ;  /* 0x0000004c00817202 */ /* 0x000fc60000000f00 */
        /* <DEDUP_REMOVED lines=117> */
[----:B------:R-:W-:-:S02]  /*63e0*/  MOV R192, R216 ;  /* 0x000000d800c07202 */ /* 0x000fc40000000f00 */
[----:B------:R-:W-:Y:S01]  /*63f0*/  STL.64 [R1+0x738], R206 ;  /* 0x000738ce01007387 */ /* 0x000fe20000100a00 */
[----:B------:R-:W-:-:S03]  /*6400*/  IMAD.MOV.U32 R193, RZ, RZ, R23 ;  /* 0x000000ffffc17224 */ /* 0x000fc600078e0017 */
[----:B------:R-:W-:Y:S01]  /*6410*/  STL.64 [R1+0x730], R204 ;  /* 0x000730cc01007387 */ /* 0x000fe20000100a00 */
[----:B------:R-:W-:Y:S01]  /*6420*/  IMAD.MOV.U32 R190, RZ, RZ, R218 ;  /* 0x000000ffffbe7224 */ /* 0x000fe200078e00da */
[----:B------:R-:W-:Y:S01]  /*6430*/  MOV R189, R219 ;  /* 0x000000db00bd7202 */ /* 0x000fe20000000f00 */
[----:B------:R-:W-:Y:S01]  /*6440*/  IMAD.MOV.U32 R191, RZ, RZ, R217 ;  /* 0x000000ffffbf7224 */ /* 0x000fe200078e00d9 */
[----:B------:R-:W-:Y:S01]  /*6450*/  STL.64 [R1+0x728], R202 ;  /* 0x000728ca01007387 */ /* 0x000fe20000100a00 */
[----:B------:R-:W-:Y:S01]  /*6460*/  IMAD.MOV.U32 R188, RZ, RZ, R220 ;  /* 0x000000ffffbc7224 */ /* 0x000fe200078e00dc */
[----:B------:R-:W-:Y:S02]  /*6470*/  MOV R186, R222 ;  /* 0x000000de00ba7202 */ /* 0x000fe40000000f00 */
        /* <DEDUP_REMOVED lines=21> */
[----:B------:R-:W-:-:S03]  /*65d0*/  IMAD.MOV.U32 R173, RZ, RZ, R235 ;  /* 0x000000ffffad7224 */ /* 0x000fc600078e00eb */
        /* <DEDUP_REMOVED lines=33> */
[----:B0-----:R-:W3:Y:S04]  /*67f0*/  LDL.LU.64 R120, [R1] ;  /* 0x0000000001787983 */ /* 0x001ee80000300a00 */
[----:B------:R-:W3:Y:S04]  /*6800*/  LDL.LU.64 R122, [R1+0x8] ;  /* 0x00000800017a7983 */ /* 0x000ee80000300a00 */
        /* <DEDUP_REMOVED lines=45> */
[----:B------:R-:W3:Y:S01]  /*6ae0*/  LDL.LU.64 R214, [R1+0x178] ;  /* 0x0001780001d67983 */ /* 0x000ee20000300a00 */
[----:B------:R-:W-:Y:S01]  /*6af0*/  UIADD3 UR16, UR8, 0x404, URZ ;  /* 0x0000040408107890 */ /* 0x000fe2000fffe03f */
[----:B--2---:R-:W-:Y:S01]  /*6b00*/  WARPGROUP.ARRIVE ;  /* 0x00000000000079c5 */ /* 0x004fe20000000000 */
[----:B------:R-:W-:-:S07]  /*6b10*/  UMOV UR17, 0x40000040 ;  /* 0x4000004000117882 */ /* 0x000fce0000000000 */
[----:B------:R-:W-:Y:S01]  /*6b20*/  IGMMA.64x192x32.S8.S8 R24, gdesc[UR16], R24, gsb0 ;  /* 0x04e00000101879f1 */ /* 0x000fe20008041018 */
[----:B------:R-:W-:Y:S01]  /*6b30*/  UMOV UR12, UR16 ;  /* 0x00000010000c7c82 */ /* 0x000fe20008000000 */
[----:B------:R-:W-:Y:S01]  /*6b40*/  UMOV UR13, UR17 ;  /* 0x00000011000d7c82 */ /* 0x000fe20008000000 */
[----:B------:R-:W-:Y:S02]  /*6b50*/  WARPGROUP.DEPBAR.LE gsb0, 0x0 ;  /* 0x00008000000079c5 */ /* 0x000fe40000010000 */
[----:B---3--:R-:W-:-:S06]  /*6b60*/  WARPGROUP.ARRIVE ;  /* 0x00000000000079c5 */ /* 0x008fcc0000000000 */
        /* <DEDUP_REMOVED lines=24> */
[----:B------:R-:W-:Y:S01]  /*6cf0*/  STL.64 [R1+0xb0], R164 ;  /* 0x0000b0a401007387 */ /* 0x000fe20000100a00 */
[----:B------:R-:W-:-:S03]  /*6d00*/  MOV R3, R214 ;  /* 0x000000d600037202 */ /* 0x000fc60000000f00 */
[----:B------:R-:W-:Y:S01]  /*6d10*/  STL.64 [R1+0xb8], R166 ;  /* 0x0000b8a601007387 */ /* 0x000fe20000100a00 */
[----:B------:R-:W-:-:S03]  /*6d20*/  IMAD.MOV.U32 R2, RZ, RZ, R215 ;  /* 0x000000ffff027224 */ /* 0x000fc600078e00d7 */
[----:B------:R-:W-:Y:S01]  /*6d30*/  STL.64 [R1+0xc0], R168 ;  /* 0x0000c0a801007387 */ /* 0x000fe20000100a00 */
[----:B------:R-:W-:Y:S01]  /*6d40*/  MOV R6, R212 ;  /* 0x000000d400067202 */ /* 0x000fe20000000f00 */
[----:B------:R-:W-:Y:S02]  /*6d50*/  IMAD.MOV.U32 R5, RZ, RZ, R213 ;  /* 0x000000ffff057224 */ /* 0x000fe400078e00d5 */
[----:B------:R-:W-:Y:S01]  /*6d60*/  STL.64 [R1+0xc8], R170 ;  /* 0x0000c8aa01007387 */ /* 0x000fe20000100a00 */
[----:B------:R-:W-:Y:S01]  /*6d70*/  MOV R8, R210 ;  /* 0x000000d200087202 */ /* 0x000fe20000000f00 */
[----:B------:R-:W-:Y:S02]  /*6d80*/  IMAD.MOV.U32 R7, RZ, RZ, R211 ;  /* 0x000000ffff077224 */ /* 0x000fe400078e00d3 */
[----:B------:R0:W-:Y:S01]  /*6d90*/  STL [R1+0xd0], R172 ;  /* 0x0000d0ac01007387 */ /* 0x0001e20000100800 */
[----:B------:R-:W-:Y:S01]  /*6da0*/  MOV R10, R208 ;  /* 0x000000d0000a7202 */ /* 0x000fe20000000f00 */
[----:B------:R-:W-:-:S02]  /*6db0*/  IMAD.MOV.U32 R9, RZ, RZ, R209 ;  /* 0x000000ffff097224 */ /* 0x000fc400078e00d1 */
[----:B------:R-:W2:Y:S01]  /*6dc0*/  LDL.LU.64 R214, [R1+0x758] ;  /* 0x0007580001d67983 */ /* 0x000ea20000300a00 */
[----:B------:R-:W-:Y:S01]  /*6dd0*/  MOV R12, R206 ;  /* 0x000000ce000c7202 */ /* 0x000fe20000000f00 */
[----:B------:R-:W-:Y:S02]  /*6de0*/  IMAD.MOV.U32 R11, RZ, RZ, R207 ;  /* 0x000000ffff0b7224 */ /* 0x000fe400078e00cf */
[----:B------:R-:W2:Y:S01]  /*6df0*/  LDL.LU.64 R212, [R1+0x750] ;  /* 0x0007500001d47983 */ /* 0x000ea20000300a00 */
[----:B------:R-:W-:Y:S01]  /*6e00*/  MOV R14, R204 ;  /* 0x000000cc000e7202 */ /* 0x000fe20000000f00 */
[----:B------:R-:W-:Y:S02]  /*6e10*/  IMAD.MOV.U32 R13, RZ, RZ, R205 ;  /* 0x000000ffff0d7224 */ /* 0x000fe400078e00cd */
[----:B------:R-:W2:Y:S01]  /*6e20*/  LDL.LU.64 R210, [R1+0x748] ;  /* 0x0007480001d27983 */ /* 0x000ea20000300a00 */
        /* <DEDUP_REMOVED lines=45> */
[----:B------:R-:W-:-:S03]  /*7100*/  IMAD.MOV.U32 R0, RZ, RZ, R173 ;  /* 0x000000ffff007224 */ /* 0x000fc600078e00ad */
        /* <DEDUP_REMOVED lines=231> */
[----:B------:R-:W-:Y:S01]  /*7f80*/  UIADD3 UR8, UR8, 0x406, URZ ;  /* 0x0000040608087890 */ /* 0x000fe2000fffe03f */
[----:B------:R-:W-:Y:S01]  /*7f90*/  WARPGROUP.ARRIVE ;  /* 0x00000000000079c5 */ /* 0x000fe20000000000 */
[----:B------:R-:W-:Y:S01]  /*7fa0*/  UMOV UR10, UR18 ;  /* 0x00000012000a7c82 */ /* 0x000fe20008000000 */
[----:B------:R-:W-:Y:S01]  /*7fb0*/  UMOV UR11, UR19 ;  /* 0x00000013000b7c82 */ /* 0x000fe20008000000 */
[----:B------:R-:W-:-:S05]  /*7fc0*/  UMOV UR9, 0x40000040 ;  /* 0x4000004000097882 */ /* 0x000fca0000000000 */
[----:B------:R-:W-:Y:S01]  /*7fd0*/  IGMMA.64x192x32.S8.S8 R24, gdesc[UR8], R24, gsb0 ;  /* 0x04e00000081879f1 */ /* 0x000fe20008041018 */
        /* <DEDUP_REMOVED lines=38> */
[----:B------:R-:W-:Y:S01]  /*8240*/  UMOV UR10, UR14 ;  /* 0x0000000e000a7c82 */ /* 0x000fe20008000000 */
[----:B------:R-:W-:Y:S01]  /*8250*/  UMOV UR11, UR15 ;  /* 0x0000000f000b7c82 */ /* 0x000fe20008000000 */
[----:B------:R0:W5:Y:S04]  /*8260*/  LDL.LU R0, [R1+0x45c] ;  /* 0x00045c0001007983 */ /* 0x0001680000300800 */
[----:B------:R0:W5:Y:S04]  /*8270*/  LDL.LU R23, [R1+0x458] ;  /* 0x0004580001177983 */ /* 0x0001680000300800 */
[----:B------:R0:W5:Y:S04]  /*8280*/  LDL.LU R22, [R1+0x454] ;  /* 0x0004540001167983 */ /* 0x0001680000300800 */
[----:B------:R0:W5:Y:S04]  /*8290*/  LDL.LU R19, [R1+0x450] ;  /* 0x0004500001137983 */ /* 0x0001680000300800 */
[----:B------:R0:W5:Y:S04]  /*82a0*/  LDL.LU R18, [R1+0x44c] ;  /* 0x00044c0001127983 */ /* 0x0001680000300800 */
[----:B------:R0:W5:Y:S04]  /*82b0*/  LDL.LU R17, [R1+0x448] ;  /* 0x0004480001117983 */ /* 0x0001680000300800 */
[----:B------:R0:W5:Y:S04]  /*82c0*/  LDL.LU R16, [R1+0x444] ;  /* 0x0004440001107983 */ /* 0x0001680000300800 */
[----:B------:R0:W5:Y:S01]  /*82d0*/  LDL.LU R4, [R1+0x440] ;  /* 0x0004400001047983 */ /* 0x0001620000300800 */
[----:B------:R-:W-:-:S02]  /*82e0*/  WARPGROUP.DEPBAR.LE gsb0, 0x0 ;  /* 0x00008000000079c5 */ /* 0x000fc40000010000 */
        /* <DEDUP_REMOVED lines=51> */
[----:B-1----:R0:W5:Y:S04]  /*8620*/  LDL.LU.64 R214, [R1+0x438] ;  /* 0x0004380001d67983 */ /* 0x0021680000300a00 */
[----:B------:R0:W5:Y:S04]  /*8630*/  LDL.LU.64 R212, [R1+0x430] ;  /* 0x0004300001d47983 */ /* 0x0001680000300a00 */
        /* <DEDUP_REMOVED lines=35> */
[----:B------:R0:W5:Y:S01]  /*8870*/  LDL.LU.64 R140, [R1+0x310] ;  /* 0x00031000018c7983 */ /* 0x0001620000300a00 */
[----:B------:R-:W-:Y:S05]  /*8880*/  @!P1 BRA `(.L_x_18) ;  /* 0x0000008000889947 */ /* 0x000fea0003800000 */
[----:B------:R-:W-:Y:S02]  /*8890*/  UIADD3 UR5, UR39, 0x1, URZ ;  /* 0x0000000127057890 */ /* 0x000fe4000fffe03f */
[----:B------:R-:W-:Y:S02]  /*88a0*/  MOV R2, UR39 ;  /* 0x0000002700027c02 */ /* 0x000fe40008000f00 */
[----:B------:R-:W-:-:S04]  /*88b0*/  UISETP.NE.AND UP0, UPT, UR5, 0x3, UPT ;  /* 0x000000030500788c */ /* 0x000fc8000bf05270 */
[----:B------:R-:W-:Y:S02]  /*88c0*/  USEL UR6, URZ, 0x1, UP0 ;  /* 0x000000013f067887 */ /* 0x000fe40008000000 */
[----:B------:R-:W-:Y:S02]  /*88d0*/  USEL UR5, UR5, URZ, UP0 ;  /* 0x0000003f05057287 */ /* 0x000fe40008000000 */
[----:B------:R-:W-:-:S06]  /*88e0*/  ULOP3.LUT UR6, UR38, UR6, URZ, 0x3c, !UPT ;  /* 0x0000000626067292 */ /* 0x000fcc000f8e3c3f */
[----:B------:R-:W-:-:S07]  /*88f0*/  IMAD.U32 R3, RZ, RZ, UR6 ;  /* 0x00000006ff037e24 */ /* 0x000fce000f8e00ff */
.L_x_25:
[----:B-1----:R-:W-:Y:S05]  /*8900*/  @!P0 BRA `(.L_x_19) ;  /* 0x0000000000048947 */ /* 0x002fea0003800000 */
[----:B------:R-:W-:Y:S01]  /*8910*/  BPT.TRAP 0x1 ;  /* 0x000000040000795c */ /* 0x000fe20000300000 */
.L_x_19:
[----:B------:R-:W1:Y:S01]  /*8920*/  S2UR UR7, SR_CgaCtaId ;  /* 0x00000000000779c3 */ /* 0x000e620000008800 */
[----:B------:R-:W-:Y:S01]  /*8930*/  UMOV UR6, 0x400 ;  /* 0x0000040000067882 */ /* 0x000fe20000000000 */
[----:B------:R-:W-:Y:S02]  /*8940*/  MOV R5, UR5 ;  /* 0x0000000500057c02 */ /* 0x000fe40008000f00 */
[----:B------:R-:W-:Y:S01]  /*8950*/  SHF.L.U32 R6, R3, 0x1f, RZ ;  /* 0x0000001f03067819 */ /* 0x000fe200000006ff */
[----:B-1----:R-:W-:-:S06]  /*8960*/  ULEA UR6, UR7, UR6, 0x18 ;  /* 0x0000000607067291 */ /* 0x002fcc000f8ec03f */
[----:B-----5:R-:W-:-:S05]  /*8970*/  IMAD.U32 R0, RZ, RZ, UR6 ;  /* 0x00000006ff007e24 */ /* 0x020fca000f8e00ff */
[----:B------:R-:W-:-:S04]  /*8980*/  LEA R5, R5, R0, 0x3 ;  /* 0x0000000005057211 */ /* 0x000fc800078e18ff */
[----:B------:R1:W2:Y:S01]  /*8990*/  SYNCS.PHASECHK.TRANS64.TRYWAIT P1, [R5+URZ], R6 ;  /* 0x00000006050075a7 */ /* 0x0002a2000802017f */
[----:B------:R-:W-:Y:S05]  /*89a0*/  @!P0 BRA `(.L_x_20) ;  /* 0x0000000000048947 */ /* 0x000fea0003800000 */
[----:B------:R-:W-:Y:S01]  /*89b0*/  BPT.TRAP 0x1 ;  /* 0x000000040000795c */ /* 0x000fe20000300000 */
.L_x_20:
[----:B--2---:R-:W-:Y:S05]  /*89c0*/  @P1 BRA `(.L_x_21) ;  /* 0x0000000000081947 */ /* 0x004fea0003800000 */
[----:B------:R-:W2:Y:S02]  /*89d0*/  SYNCS.PHASECHK.TRANS64.TRYWAIT P1, [R5+URZ], R6 ;  /* 0x00000006050075a7 */ /* 0x000ea4000802017f */
[----:B--2---:R-:W-:Y:S05]  /*89e0*/  @!P1 BRA `(.L_x_22) ;  /* 0x000001dc00ac9947 */ /* 0x004fea0003800000 */
.L_x_21:
        /* <DEDUP_REMOVED lines=48> */
[----:B---3--:R-:W3:Y:S04]  /*8cf0*/  LDL.LU.64 R24, [R1+0x180] ;  /* 0x0001800001187983 */ /* 0x008ee80000300a00 */
        /* <DEDUP_REMOVED lines=47> */
[----:B------:R-:W-:-:S02]  /*8ff0*/  UIMAD UR8, UR5, 0x600, UR41 ;  /* 0x00000600050878a4 */ /* 0x000fc4000f8e0229 */
[----:B------:R-:W-:Y:S01]  /*9000*/  UIMAD UR6, UR5, 0xc00, UR4 ;  /* 0x00000c00050678a4 */ /* 0x000fe2000f8e0204 */
[----:B------:R-:W-:Y:S01]  /*9010*/  STL [R1+0x464], R23 ;  /* 0x0004641701007387 */ /* 0x000fe20000100800 */
[----:B------:R-:W-:Y:S01]  /*9020*/  UMOV UR9, 0x40000040 ;  /* 0x4000004000097882 */ /* 0x000fe20000000000 */
[----:B------:R-:W-:-:S04]  /*9030*/  UMOV UR11, 0x40000040 ;  /* 0x40000040000b7882 */ /* 0x000fc80000000000 */
[----:B------:R-:W-:Y:S01]  /*9040*/  UMOV UR10, UR6 ;  /* 0x00000006000a7c82 */ /* 0x000fe20008000000 */
[----:B------:R-:W-:Y:S01]  /*9050*/  UIADD3 UR14, UR6, 0x600, URZ ;  /* 0x00000600060e7890 */ /* 0x000fe2000fffe03f */
[----:B------:R-:W-:Y:S01]  /*9060*/  STL [R1+0x460], R22 ;  /* 0x0004601601007387 */ /* 0x000fe20000100800 */
[----:B------:R-:W-:Y:S01]  /*9070*/  UMOV UR12, UR8 ;  /* 0x00000008000c7c82 */ /* 0x000fe20008000000 */
[----:B------:R-:W-:Y:S01]  /*9080*/  UMOV UR13, UR9 ;  /* 0x00000009000d7c82 */ /* 0x000fe20008000000 */
[----:B------:R-:W-:Y:S01]  /*9090*/  UMOV UR15, 0x40000040 ;  /* 0x40000040000f7882 */ /* 0x000fe20000000000 */
[----:B------:R-:W-:Y:S04]  /*90a0*/  STL [R1+0x45c], R19 ;  /* 0x00045c1301007387 */ /* 0x000fe80000100800 */
[----:B------:R-:W-:Y:S04]  /*90b0*/  STL [R1+0x458], R18 ;  /* 0x0004581201007387 */ /* 0x000fe80000100800 */
[----:B------:R-:W-:Y:S04]  /*90c0*/  STL [R1+0x454], R17 ;  /* 0x0004541101007387 */ /* 0x000fe80000100800 */
[----:B------:R-:W-:Y:S04]  /*90d0*/  STL [R1+0x450], R16 ;  /* 0x0004501001007387 */ /* 0x000fe80000100800 */
[----:B------:R-:W-:Y:S04]  /*90e0*/  STL [R1+0x44c], R4 ;  /* 0x00044c0401007387 */ /* 0x000fe80000100800 */
[----:B------:R-:W-:Y:S04]  /*90f0*/  STL [R1+0x448], R3 ;  /* 0x0004480301007387 */ /* 0x000fe80000100800 */
[----:B------:R4:W-:Y:S04]  /*9100*/  STL [R1+0x444], R2 ;  /* 0x0004440201007387 */ /* 0x0009e80000100800 */
[----:B------:R0:W-:Y:S01]  /*9110*/  STL [R1+0x440], R0 ;  /* 0x0004400001007387 */ /* 0x0001e20000100800 */
[----:B---3--:R-:W-:-:S06]  /*9120*/  WARPGROUP.ARRIVE ;  /* 0x00000000000079c5 */ /* 0x008fcc0000000000 */
[----:B------:R-:W-:Y:S03]  /*9130*/  IGMMA.64x192x32.S8.S8 R24, gdesc[UR8], R24, gsb0 ;  /* 0x04e00000081879f1 */ /* 0x000fe60008041018 */
[----:B------:R-:W-:Y:S02]  /*9140*/  WARPGROUP.DEPBAR.LE gsb0, 0x0 ;  /* 0x00008000000079c5 */ /* 0x000fe40000010000 */
[----:B------:R-:W-:Y:S01]  /*9150*/  WARPGROUP.ARRIVE ;  /* 0x00000000000079c5 */ /* 0x000fe20000000000 */
[----:B------:R-:W-:Y:S01]  /*9160*/  STL.64 [R1+0x180], R24 ;  /* 0x0001801801007387 */ /* 0x000fe20000100a00 */
[----:B----4-:R-:W-:Y:S01]  /*9170*/  MOV R2, R118 ;  /* 0x0000007600027202 */ /* 0x010fe20000000f00 */
[----:B0-----:R-:W-:Y:S01]  /*9180*/  IMAD.MOV.U32 R0, RZ, RZ, R119 ;  /* 0x000000ffff007224 */ /* 0x001fe200078e0077 */
[----:B------:R-:W-:Y:S01]  /*9190*/  MOV R4, R116 ;  /* 0x0000007400047202 */ /* 0x000fe20000000f00 */
[----:B------:R-:W-:Y:S01]  /*91a0*/  STL.64 [R1+0x188], R26 ;  /* 0x0001881a01007387 */ /* 0x000fe20000100a00 */
[----:B------:R-:W-:Y:S01]  /*91b0*/  IGMMA.64x192x32.S8.S8 R120, gdesc[UR12], R120, gsb0 ;  /* 0x04e000000c7879f1 */ /* 0x000fe20008041078 */
[----:B------:R-:W-:Y:S01]  /*91c0*/  IMAD.MOV.U32 R3, RZ, RZ, R117 ;  /* 0x000000ffff037224 */ /* 0x000fe200078e0075 */
[----:B-12---:R-:W-:Y:S01]  /*91d0*/  MOV R6, R114 ;  /* 0x0000007200067202 */ /* 0x006fe20000000f00 */
[----:B------:R-:W-:Y:S01]  /*91e0*/  STL.64 [R1+0x190], R28 ;  /* 0x0001901c01007387 */ /* 0x000fe20000100a00 */
[----:B------:R-:W-:Y:S01]  /*91f0*/  IMAD.MOV.U32 R5, RZ, RZ, R115 ;  /* 0x000000ffff057224 */ /* 0x000fe200078e0073 */
[----:B------:R-:W-:Y:S01]  /*9200*/  MOV R8, R112 ;  /* 0x0000007000087202 */ /* 0x000fe20000000f00 */
[----:B------:R-:W-:Y:S01]  /*9210*/  IMAD.MOV.U32 R7, RZ, RZ, R113 ;  /* 0x000000ffff077224 */ /* 0x000fe200078e0071 */
[----:B------:R-:W-:Y:S01]  /*9220*/  STL.64 [R1+0x198], R30 ;  /* 0x0001981e01007387 */ /* 0x000fe20000100a00 */
        /* <DEDUP_REMOVED lines=44> */
[----:B------:R-:W-:-:S02]  /*94f0*/  IMAD.MOV.U32 R233, RZ, RZ, R79 ;  /* 0x000000ffffe97224 */ /* 0x000fc400078e004f */
        /* <DEDUP_REMOVED lines=58> */
[----:B------:R-:W-:-:S03]  /*98a0*/  WARPGROUP.DEPBAR.LE gsb0, 0x0 ;  /* 0x00008000000079c5 */ /* 0x000fc60000010000 */
[----:B------:R-:W2:Y:S04]  /*98b0*/  LDL.LU.64 R28, [R1+0xe50] ;  /* 0x000e5000011c7983 */ /* 0x000ea80000300a00 */
[----:B------:R-:W2:Y:S04]  /*98c0*/  LDL.LU.64 R26, [R1+0xe48] ;  /* 0x000e4800011a7983 */ /* 0x000ea80000300a00 */
[----:B------:R-:W2:Y:S04]  /*98d0*/  LDL.LU.64 R24, [R1+0xe40] ;  /* 0x000e400001187983 */ /* 0x000ea80000300a00 */
        /* <DEDUP_REMOVED lines=48> */
[----:B0-----:R-:W3:Y:S04]  /*9be0*/  LDL.LU R120, [R1+0x180] ;  /* 0x0001800001787983 */ /* 0x001ee80000300800 */
[----:B------:R-:W3:Y:S04]  /*9bf0*/  LDL.LU R121, [R1+0x184] ;  /* 0x0001840001797983 */ /* 0x000ee80000300800 */
[----:B------:R-:W4:Y:S04]  /*9c00*/  LDL.LU R122, [R1+0x188] ;  /* 0x00018800017a7983 */ /* 0x000f280000300800 */
[----:B------:R-:W4:Y:S04]  /*9c10*/  LDL.LU R123, [R1+0x18c] ;  /* 0x00018c00017b7983 */ /* 0x000f280000300800 */
[----:B------:R-:W2:Y:S04]  /*9c20*/  LDL.LU R124, [R1+0x190] ;  /* 0x00019000017c7983 */ /* 0x000ea80000300800 */
[----:B------:R-:W2:Y:S04]  /*9c30*/  LDL.LU R125, [R1+0x194] ;  /* 0x00019400017d7983 */ /* 0x000ea80000300800 */
[----:B------:R-:W3:Y:S04]  /*9c40*/  LDL.LU R126, [R1+0x198] ;  /* 0x00019800017e7983 */ /* 0x000ee80000300800 */
        /* <DEDUP_REMOVED lines=99> */
[----:B------:R-:W-:-:S03]  /*a280*/  MOV R173, R235 ;  /* 0x000000eb00ad7202 */ /* 0x000fc60000000f00 */
        /* <DEDUP_REMOVED lines=10> */
[----:B--2---:R-:W-:Y:S04]  /*a330*/  STL.64 [R1+0xd90], R172 ;  /* 0x000d90ac01007387 */ /* 0x004fe80000100a00 */
[----:B----4-:R-:W-:Y:S04]  /*a340*/  STL.64 [R1+0xd88], R170 ;  /* 0x000d88aa01007387 */ /* 0x010fe80000100a00 */
[----:B---3--:R-:W-:Y:S04]  /*a350*/  STL.64 [R1+0xd80], R168 ;  /* 0x000d80a801007387 */ /* 0x008fe80000100a00 */
        /* <DEDUP_REMOVED lines=24> */
[----:B0-----:R-:W2:Y:S04]  /*a4e0*/  LDL.LU.64 R120, [R1] ;  /* 0x0000000001787983 */ /* 0x001ea80000300a00 */
        /* <DEDUP_REMOVED lines=48> */
[----:B------:R-:W-:Y:S01]  /*a7f0*/  WARPGROUP.ARRIVE ;  /* 0x00000000000079c5 */ /* 0x000fe20000000000 */
[----:B------:R-:W-:-:S07]  /*a800*/  UMOV UR13, 0x40000040 ;  /* 0x40000040000d7882 */ /* 0x000fce0000000000 */
[----:B------:R-:W-:Y:S01]  /*a810*/  IGMMA.64x192x32.S8.S8 R24, gdesc[UR12], R24, gsb0 ;  /* 0x04e000000c1879f1 */ /* 0x000fe20008041018 */
[----:B------:R-:W-:Y:S01]  /*a820*/  UMOV UR14, UR10 ;  /* 0x0000000a000e7c82 */ /* 0x000fe20008000000 */
[----:B------:R-:W-:Y:S01]  /*a830*/  UMOV UR15, UR11 ;  /* 0x0000000b000f7c82 */ /* 0x000fe20008000000 */
[----:B------:R-:W-:Y:S02]  /*a840*/  WARPGROUP.DEPBAR.LE gsb0, 0x0 ;  /* 0x00008000000079c5 */ /* 0x000fe40000010000 */
[----:B--2---:R-:W-:-:S06]  /*a850*/  WARPGROUP.ARRIVE ;  /* 0x00000000000079c5 */ /* 0x004fcc0000000000 */
[----:B------:R-:W-:Y:S03]  /*a860*/  IGMMA.64x192x32.S8.S8 R120, gdesc[UR12], R120, gsb0 ;  /* 0x04e000000c7879f1 */ /* 0x000fe60008041078 */
        /* <DEDUP_REMOVED lines=463> */
[----:B------:R-:W-:-:S02]  /*c560*/  WARPGROUP.DEPBAR.LE gsb0, 0x0 ;  /* 0x00008000000079c5 */ /* 0x000fc40000010000 */
[----:B------:R-:W-:Y:S01]  /*c570*/  UMOV UR12, UR16 ;  /* 0x00000010000c7c82 */ /* 0x000fe20008000000 */
[----:B------:R-:W-:Y:S01]  /*c580*/  UMOV UR13, UR17 ;  /* 0x00000011000d7c82 */ /* 0x000fe20008000000 */
        /* <DEDUP_REMOVED lines=173> */
[----:B------:R-:W2:Y:S01]  /*d060*/  LDL.LU.64 R214, [R1+0x9b8] ;  /* 0x0009b80001d67983 */ /* 0x000ea20000300a00 */
[----:B------:R-:W-:Y:S01]  /*d070*/  IMAD.MOV.U32 R6, RZ, RZ, R210 ;  /* 0x000000ffff067224 */ /* 0x000fe200078e00d2 */
[----:B------:R-:W-:Y:S01]  /*d080*/  MOV R5, R211 ;  /* 0x000000d300057202 */ /* 0x000fe20000000f00 */
[----:B------:R-:W-:Y:S01]  /*d090*/  IMAD.MOV.U32 R8, RZ, RZ, R208 ;  /* 0x000000ffff087224 */ /* 0x000fe200078e00d0 */
[----:B------:R-:W2:Y:S01]  /*d0a0*/  LDL.LU.64 R212, [R1+0x9b0] ;  /* 0x0009b00001d47983 */ /* 0x000ea20000300a00 */
        /* <DEDUP_REMOVED lines=20> */
[----:B-1----:R-:W-:Y:S01]  /*d1f0*/  IMAD.MOV.U32 R216, RZ, RZ, R192 ;  /* 0x000000ffffd87224 */ /* 0x002fe200078e00c0 */
[----:B------:R-:W-:Y:S01]  /*d200*/  MOV R23, R193 ;  /* 0x000000c100177202 */ /* 0x000fe20000000f00 */
[----:B------:R-:W-:Y:S01]  /*d210*/  IMAD.MOV.U32 R218, RZ, RZ, R190 ;  /* 0x000000ffffda7224 */ /* 0x000fe200078e00be */
[----:B------:R-:W2:Y:S01]  /*d220*/  LDL.LU.64 R200, [R1+0x980] ;  /* 0x0009800001c87983 */ /* 0x000ea20000300a00 */
[----:B------:R-:W-:Y:S01]  /*d230*/  MOV R217, R191 ;  /* 0x000000bf00d97202 */ /* 0x000fe20000000f00 */
[----:B---3--:R-:W-:Y:S01]  /*d240*/  IMAD.MOV.U32 R220, RZ, RZ, R188 ;  /* 0x000000ffffdc7224 */ /* 0x008fe200078e00bc */
[----:B------:R-:W-:Y:S01]  /*d250*/  MOV R219, R189 ;  /* 0x000000bd00db7202 */ /* 0x000fe20000000f00 */
[----:B------:R-:W2:Y:S01]  /*d260*/  LDL.LU.64 R198, [R1+0x978] ;  /* 0x0009780001c67983 */ /* 0x000ea20000300a00 */
[----:B----4-:R-:W-:Y:S01]  /*d270*/  IMAD.MOV.U32 R222, RZ, RZ, R186 ;  /* 0x000000ffffde7224 */ /* 0x010fe200078e00ba */
        /* <DEDUP_REMOVED lines=88> */
[----:B------:R-:W-:-:S02]  /*d800*/  MOV R68, R121 ;  /* 0x0000007900447202 */ /* 0x000fc40000000f00 */
        /* <DEDUP_REMOVED lines=72> */
[----:B0-----:R-:W-:-:S02]  /*dc90*/  IMAD.MOV.U32 R126, RZ, RZ, R73 ;  /* 0x000000ffff7e7224 */ /* 0x001fc400078e0049 */
[----:B-1----:R-:W-:Y:S01]  /*dca0*/  IMAD.MOV.U32 R124, RZ, RZ, R71 ;  /* 0x000000ffff7c7224 */ /* 0x002fe200078e0047 */
[----:B------:R-:W-:Y:S01]  /*dcb0*/  MOV R125, R72 ;  /* 0x00000048007d7202 */ /* 0x000fe20000000f00 */
[----:B--2---:R-:W-:Y:S01]  /*dcc0*/  IMAD.MOV.U32 R122, RZ, RZ, R69 ;  /* 0x000000ffff7a7224 */ /* 0x004fe200078e0045 */
[----:B------:R-:W-:Y:S01]  /*dcd0*/  MOV R123, R70 ;  /* 0x00000046007b7202 */ /* 0x000fe20000000f00 */
[----:B---3--:R-:W-:Y:S01]  /*dce0*/  IMAD.MOV.U32 R120, RZ, RZ, R67 ;  /* 0x000000ffff787224 */ /* 0x008fe200078e0043 */
[----:B------:R-:W-:Y:S01]  /*dcf0*/  MOV R121, R68 ;  /* 0x0000004400797202 */ /* 0x000fe20000000f00 */
[----:B------:R-:W2:Y:S04]  /*dd00*/  LDL.LU R67, [R1+0x838] ;  /* 0x0008380001437983 */ /* 0x000ea80000300800 */
[----:B------:R-:W2:Y:S04]  /*dd10*/  LDL.LU R68, [R1+0x834] ;  /* 0x0008340001447983 */ /* 0x000ea80000300800 */
[----:B------:R-:W2:Y:S01]  /*dd20*/  LDL.LU R69, [R1+0x830] ;  /* 0x0008300001457983 */ /* 0x000ea20000300800 */
[----:B------:R-:W-:-:S03]  /*dd30*/  MOV R127, R74 ;  /* 0x0000004a007f7202 */ /* 0x000fc60000000f00 */
[----:B------:R-:W2:Y:S01]  /*dd40*/  LDL.LU R70, [R1+0x82c] ;  /* 0x00082c0001467983 */ /* 0x000ea20000300800 */
[----:B------:R-:W-:-:S03]  /*dd50*/  IMAD.MOV.U32 R128, RZ, RZ, R75 ;  /* 0x000000ffff807224 */ /* 0x000fc600078e004b */
        /* <DEDUP_REMOVED lines=115> */
[----:B------:R-:W-:-:S02]  /*e490*/  MOV R197, R19 ;  /* 0x0000001300c57202 */ /* 0x000fc40000000f00 */
[----:B------:R-:W-:Y:S01]  /*e4a0*/  STL.64 [R1+0x748], R208 ;  /* 0x000748d001007387 */ /* 0x000fe20000100a00 */
[----:B------:R-:W-:Y:S01]  /*e4b0*/  IMAD.MOV.U32 R194, RZ, RZ, R22 ;  /* 0x000000ffffc27224 */ /* 0x000fe200078e0016 */
[----:B------:R-:W-:Y:S02]  /*e4c0*/  MOV R195, R21 ;  /* 0x0000001500c37202 */ /* 0x000fe40000000f00 */
[----:B------:R-:W-:Y:S01]  /*e4d0*/  STL.64 [R1+0x740], R206 ;  /* 0x000740ce01007387 */ /* 0x000fe20000100a00 */
[----:B------:R-:W-:Y:S01]  /*e4e0*/  IMAD.MOV.U32 R192, RZ, RZ, R216 ;  /* 0x000000ffffc07224 */ /* 0x000fe200078e00d8 */
[----:B------:R-:W-:Y:S02]  /*e4f0*/  MOV R193, R23 ;  /* 0x0000001700c17202 */ /* 0x000fe40000000f00 */
        /* <DEDUP_REMOVED lines=584> */
[----:B------:R-:W-:Y:S01]  /*10980*/  BPT.TRAP 0x1 ;  /* 0x000000040000795c */ /* 0x000fe20000300000 */
.L_x_23:
[----:B-----5:R-:W-:Y:S02]  /*10990*/  LEA R5, R2, R0, 0x3 ;  /* 0x0000000002057211 */ /* 0x020fe400078e18ff */
[----:B------:R-:W-:-:S03]  /*109a0*/  ISETP.GT.U32.AND P1, PT, R19, 0x1, PT ;  /* 0x000000011300780c */ /* 0x000fc60003f24070 */
[----:B------:R-:W-:-:S05]  /*109b0*/  VIADD R5, R5, 0x18 ;  /* 0x0000001805057836 */ /* 0x000fca0000000000 */
[----:B------:R-:W-:-:S04]  /*109c0*/  PRMT R5, RZ, 0x654, R5 ;  /* 0x00000654ff057816 */ /* 0x000fc80000000005 */
[----:B------:R1:W-:Y:S01]  /*109d0*/  SYNCS.ARRIVE.TRANS64.RED.A1T0 RZ, [R5+URZ], RZ ;  /* 0x000000ff05ff79a7 */ /* 0x0003e2000810043f */
[----:B------:R-:W-:Y:S05]  /*109e0*/  @P1 BRA `(.L_x_24) ;  /* 0x0000000000041947 */ /* 0x000fea0003800000 */
[----:B------:R-:W-:Y:S01]  /*109f0*/  BPT.TRAP 0x1 ;  /* 0x000000040000795c */ /* 0x000fe20000300000 */
.L_x_24:
[----:B------:R-:W-:Y:S01]  /*10a00*/  UIADD3 UR5, UR5, 0x1, URZ ;  /* 0x0000000105057890 */ /* 0x000fe2000fffe03f */
[C---:B------:R-:W-:Y:S01]  /*10a10*/  ISETP.GT.AND P2, PT, R4.reuse, 0x1, PT ;  /* 0x000000010400780c */ /* 0x040fe20003f44270 */
[----:B------:R-:W-:Y:S01]  /*10a20*/  VIADD R4, R4, 0xffffffff ;  /* 0xffffffff04047836 */ /* 0x000fe20000000000 */
[----:B------:R-:W-:Y:S01]  /*10a30*/  IADD3 R2, R2, 0x1, RZ ;  /* 0x0000000102027810 */ /* 0x000fe20007ffe0ff */
[----:B------:R-:W-:-:S03]  /*10a40*/  UISETP.NE.AND UP0, UPT, UR5, 0x3, UPT ;  /* 0x000000030500788c */ /* 0x000fc6000bf05270 */
[C---:B------:R-:W-:Y:S01]  /*10a50*/  ISETP.NE.AND P1, PT, R2.reuse, 0x3, PT ;  /* 0x000000030200780c */ /* 0x040fe20003f25270 */
[----:B------:R-:W-:Y:S02]  /*10a60*/  USEL UR6, URZ, 0x1, UP0 ;  /* 0x000000013f067887 */ /* 0x000fe40008000000 */
[----:B------:R-:W-:Y:S01]  /*10a70*/  USEL UR5, UR5, URZ, UP0 ;  /* 0x0000003f05057287 */ /* 0x000fe20008000000 */
[----:B------:R-:W-:-:S03]  /*10a80*/  SEL R2, R2, RZ, P1 ;  /* 0x000000ff02027207 */ /* 0x000fc60000800000 */
[----:B------:R-:W-:Y:S01]  /*10a90*/  LOP3.LUT R3, R3, UR6, RZ, 0x3c, !PT ;  /* 0x0000000603037c12 */ /* 0x000fe2000f8e3cff */
[----:B------:R-:W-:Y:S07]  /*10aa0*/  @P2 BRA `(.L_x_25) ;  /* 0xffffff7c00942947 */ /* 0x000fee000383ffff */
.L_x_18:
[----:B------:R-:W2:Y:S02]  /*10ab0*/  LDC R2, c[0x0][0x28c] ;  /* 0x0000a300ff027b82 */ /* 0x000ea40000000800 */
[----:B--2---:R-:W-:-:S13]  /*10ac0*/  ISETP.GE.AND P1, PT, R2, 0x1, PT ;  /* 0x000000010200780c */ /* 0x004fda0003f26270 */
[----:B------:R-:W-:Y:S05]  /*10ad0*/  @!P1 BRA `(.L_x_26) ;  /* 0x0000000000409947 */ /* 0x000fea0003800000 */
[----:B------:R-:W-:Y:S05]  /*10ae0*/  @!P0 BRA `(.L_x_27) ;  /* 0x0000000000048947 */ /* 0x000fea0003800000 */
[----:B------:R-:W-:Y:S01]  /*10af0*/  BPT.TRAP 0x1 ;  /* 0x000000040000795c */ /* 0x000fe20000300000 */
.L_x_27:
[----:B------:R-:W-:Y:S01]  /*10b00*/  UISETP.LT.AND UP0, UPT, UR40, 0x1, UPT ;  /* 0x000000012800788c */ /* 0x000fe2000bf01270 */
[----:B-----5:R-:W-:-:S03]  /*10b10*/  ISETP.GT.U32.AND P0, PT, R19, 0x1, PT ;  /* 0x000000011300780c */ /* 0x020fc60003f04070 */
[----:B------:R-:W-:-:S04]  /*10b20*/  USEL UR6, UR40, 0x1, UP0 ;  /* 0x0000000128067887 */ /* 0x000fc80008000000 */
[----:B------:R-:W-:-:S04]  /*10b30*/  UIADD3 UR6, UR39, UR40, -UR6 ;  /* 0x0000002827067290 */ /* 0x000fc8000fffe806 */
[----:B------:R-:W-:-:S04]  /*10b40*/  UIMAD.WIDE.U32 UR4, UR6, -0x55555555, URZ ;  /* 0xaaaaaaab060478a5 */ /* 0x000fc8000f8e003f */
[----:B------:R-:W-:-:S04]  /*10b50*/  USHF.R.U32.HI UR4, URZ, 0x1, UR5 ;  /* 0x000000013f047899 */ /* 0x000fc80008011605 */
[----:B------:R-:W-:-:S06]  /*10b60*/  UIMAD UR6, UR4, -0x3, UR6 ;  /* 0xfffffffd040678a4 */ /* 0x000fcc000f8e0206 */
[----:B------:R-:W-:-:S05]  /*10b70*/  MOV R2, UR6 ;  /* 0x0000000600027c02 */ /* 0x000fca0008000f00 */
[----:B------:R-:W-:-:S05]  /*10b80*/  IMAD R0, R2, 0x8, R0 ;  /* 0x0000000802007824 */ /* 0x000fca00078e0200 */
[----:B------:R-:W-:-:S04]  /*10b90*/  IADD3 R0, R0, 0x18, RZ ;  /* 0x0000001800007810 */ /* 0x000fc80007ffe0ff */
[----:B------:R-:W-:-:S04]  /*10ba0*/  PRMT R0, RZ, 0x654, R0 ;  /* 0x00000654ff007816 */ /* 0x000fc80000000000 */
[----:B------:R2:W-:Y:S01]  /*10bb0*/  SYNCS.ARRIVE.TRANS64.RED.A1T0 RZ, [R0+URZ], RZ ;  /* 0x000000ff00ff79a7 */ /* 0x0005e2000810043f */
[----:B------:R-:W-:Y:S05]  /*10bc0*/  @P0 BRA `(.L_x_26) ;  /* 0x0000000000040947 */ /* 0x000fea0003800000 */
[----:B------:R-:W-:Y:S01]  /*10bd0*/  BPT.TRAP 0x1 ;  /* 0x000000040000795c */ /* 0x000fe20000300000 */
.L_x_26:
[----:B-1----:R-:W3:Y:S01]  /*10be0*/  LDL.LU R5, [R1+0x308] ;  /* 0x0003080001057983 */ /* 0x002ee20000300800 */
[----:B------:R-:W1:Y:S01]  /*10bf0*/  LDC R3, c[0x0][0x288] ;  /* 0x0000a200ff037b82 */ /* 0x000e620000000800 */
[----:B------:R-:W-:Y:S01]  /*10c00*/  UIADD3 UR39, UR40, UR39, URZ ;  /* 0x0000002728277290 */ /* 0x000fe2000fffe03f */
[----:B-----5:R-:W-:Y:S01]  /*10c10*/  SHF.R.S32.HI R20, RZ, 0x1f, R22 ;  /* 0x0000001fff147819 */ /* 0x020fe20000011416 */
[----:B------:R-:W4:Y:S01]  /*10c20*/  S2R R4, SR_TID.X ;  /* 0x0000000000047919 */ /* 0x000f220000002100 */
[----:B------:R-:W-:Y:S01]  /*10c30*/  ULDC UR4, c[0x0][0x284] ;  /* 0x0000a10000047ab9 */ /* 0x000fe20000000800 */
[----:B------:R-:W-:Y:S01]  /*10c40*/  UISETP.GT.U32.AND UP0, UPT, UR39, 0x2, UPT ;  /* 0x000000022700788c */ /* 0x000fe2000bf04070 */
[----:B0-----:R-:W-:Y:S01]  /*10c50*/  MOV R230, 0xffffffff ;  /* 0xffffffff00e67802 */ /* 0x001fe20000000f00 */
[----:B------:R-:W-:Y:S02]  /*10c60*/  UISETP.GE.U32.AND UP1, UPT, UR40, 0x3, UPT ;  /* 0x000000032800788c */ /* 0x000fe4000bf26070 */
[----:B------:R-:W-:Y:S01]  /*10c70*/  UISETP.LT.U32.AND UP0, UPT, UR40, 0x3, UP0 ;  /* 0x000000032800788c */ /* 0x000fe20008701070 */
[----:B------:R-:W-:-:S03]  /*10c80*/  ULDC.64 UR8, c[0x0][0x5d0] ;  /* 0x0001740000087ab9 */ /* 0x000fc60000000a00 */
[----:B------:R-:W-:-:S04]  /*10c90*/  USEL UR6, URZ, 0x1, !UP0 ;  /* 0x000000013f067887 */ /* 0x000fc8000c000000 */
[----:B------:R-:W-:Y:S01]  /*10ca0*/  ULOP3.LUT UR38, UR38, UR6, URZ, 0x3c, !UPT ;  /* 0x0000000626267292 */ /* 0x000fe2000f8e3c3f */
[--C-:B----4-:R-:W-:Y:S02]  /*10cb0*/  SHF.R.U32.HI R224, RZ, 0x7, R4.reuse ;  /* 0x00000007ffe07819 */ /* 0x110fe40000011604 */
[----:B------:R-:W-:Y:S02]  /*10cc0*/  SHF.R.U32.HI R2, RZ, 0x2, R4 ;  /* 0x00000002ff027819 */ /* 0x000fe40000011604 */
[----:B------:R-:W-:Y:S02]  /*10cd0*/  LOP3.LUT R13, R4, 0x60, RZ, 0xc0, !PT ;  /* 0x00000060040d7812 */ /* 0x000fe400078ec0ff */
[----:B------:R-:W-:Y:S02]  /*10ce0*/  LOP3.LUT R224, R224, 0x1, RZ, 0xc0, !PT ;  /* 0x00000001e0e07812 */ /* 0x000fe400078ec0ff */
[----:B------:R-:W-:Y:S02]  /*10cf0*/  LOP3.LUT R2, R2, 0x7, RZ, 0xc0, !PT ;  /* 0x0000000702027812 */ /* 0x000fe400078ec0ff */
[----:B------:R-:W-:Y:S01]  /*10d00*/  SHF.R.U32.HI R13, RZ, 0x1, R13 ;  /* 0x00000001ff0d7819 */ /* 0x000fe2000001160d */
[----:B------:R-:W-:Y:S01]  /*10d10*/  IMAD.SHL.U32 R12, R224, 0x40, RZ ;  /* 0x00000040e00c7824 */ /* 0x000fe200078e00ff */
[----:B------:R-:W-:-:S02]  /*10d20*/  SHF.L.U32 R15, R4, 0x1, RZ ;  /* 0x00000001040f7819 */ /* 0x000fc400000006ff */
[-CC-:B--2---:R-:W-:Y:S02]  /*10d30*/  IADD3 R0, RZ, -R13.reuse, -R2.reuse ;  /* 0x8000000dff007210 */ /* 0x184fe40007ffe802 */
[----:B------:R-:W-:Y:S02]  /*10d40*/  LOP3.LUT R12, R12, 0x40, R2, 0xe2, !PT ;  /* 0x000000400c0c7812 */ /* 0x000fe400078ee202 */
[----:B------:R-:W-:Y:S01]  /*10d50*/  LOP3.LUT R2, R4, 0x3, RZ, 0xc0, !PT ;  /* 0x0000000304027812 */ /* 0x000fe200078ec0ff */
[----:B------:R-:W-:Y:S01]  /*10d60*/  IMAD R224, R224, -0x40, R0 ;  /* 0xffffffc0e0e07824 */ /* 0x000fe200078e0200 */
[----:B------:R-:W-:Y:S01]  /*10d70*/  LOP3.LUT R12, R12, R13, RZ, 0xfc, !PT ;  /* 0x0000000d0c0c7212 */ /* 0x000fe200078efcff */
[----:B------:R-:W-:Y:S01]  /*10d80*/  IMAD R0, R23, 0xc0, RZ ;  /* 0x000000c017007824 */ /* 0x000fe200078e02ff */
[----:B------:R-:W-:Y:S01]  /*10d90*/  MOV R13, RZ ;  /* 0x000000ff000d7202 */ /* 0x000fe20000000f00 */
[----:B-1----:R-:W-:-:S03]  /*10da0*/  IMAD R2, R2, -0x2, R3 ;  /* 0xfffffffe02027824 */ /* 0x002fc600078e0203 */
[----:B------:R-:W-:Y:S01]  /*10db0*/  IADD3 R224, -R0, UR4, R224 ;  /* 0x0000000400e07c10 */ /* 0x000fe2000fffe1e0 */
[----:B------:R-:W-:-:S04]  /*10dc0*/  IMAD.WIDE R12, R23, 0xc0, R12 ;  /* 0x000000c0170c7825 */ /* 0x000fc800078e020c */
[----:B---3--:R-:W-:-:S05]  /*10dd0*/  IMAD R14, R5, 0x180, RZ ;  /* 0x00000180050e7824 */ /* 0x008fca00078e02ff */
[----:B------:R-:W-:-:S04]  /*10de0*/  ISETP.GE.AND P0, PT, R14, R3, PT ;  /* 0x000000030e00720c */ /* 0x000fc80003f06270 */
[----:B------:R-:W-:Y:S01]  /*10df0*/  ISETP.GE.OR P0, PT, R0, UR4, P0 ;  /* 0x0000000400007c0c */ /* 0x000fe20008706670 */
[----:B------:R-:W-:Y:S01]  /*10e00*/  IMAD.IADD R0, R2, 0x1, -R14 ;  /* 0x0000000102007824 */ /* 0x000fe200078e0a0e */
[----:B------:R-:W-:Y:S01]  /*10e10*/  LOP3.LUT R14, R14, 0x6, R15, 0xf8, !PT ;  /* 0x000000060e0e7812 */ /* 0x000fe200078ef80f */
[----:B------:R-:W-:Y:S01]  /*10e20*/  UIMAD.WIDE.U32 UR4, UR39, -0x55555555, URZ ;  /* 0xaaaaaaab270478a5 */ /* 0x000fe2000f8e003f */
[----:B------:R-:W-:Y:S02]  /*10e30*/  IMAD R2, R20, UR8, RZ ;  /* 0x0000000814027c24 */ /* 0x000fe4000f8e02ff */
[----:B------:R-:W-:Y:S01]  /*10e40*/  SHF.R.S32.HI R15, RZ, 0x1f, R14 ;  /* 0x0000001fff0f7819 */ /* 0x000fe2000001140e */
[----:B------:R-:W-:Y:S01]  /*10e50*/  USHF.R.U32.HI UR4, URZ, 0x1, UR5 ;  /* 0x000000013f047899 */ /* 0x000fe20008011605 */
[C---:B------:R-:W-:Y:S02]  /*10e60*/  IMAD R2, R22.reuse, UR9, R2 ;  /* 0x0000000916027c24 */ /* 0x040fe4000f8e0202 */
[----:B------:R-:W-:Y:S01]  /*10e70*/  IMAD.WIDE.U32 R4, R22, UR8, R14 ;  /* 0x0000000816047c25 */ /* 0x000fe2000f8e000e */
[----:B------:R-:W-:-:S02]  /*10e80*/  UIMAD UR39, UR4, -0x3, UR39 ;  /* 0xfffffffd042778a4 */ /* 0x000fc4000f8e0227 */
[----:B------:R-:W-:Y:S01]  /*10e90*/  @UP1 ULOP3.LUT UR38, UR38, 0x1, UR4, 0x78, !UPT ;  /* 0x0000000126261892 */ /* 0x000fe2000f8e7804 */
[----:B------:R-:W-:Y:S01]  /*10ea0*/  IMAD.IADD R5, R5, 0x1, R2 ;  /* 0x0000000105057824 */ /* 0x000fe200078e0202 */
[----:B------:R-:W-:Y:S10]  /*10eb0*/  @P0 BRA `(.L_x_28) ;  /* 0x0000013800f40947 */ /* 0x000ff40003800000 */
[----:B------:R-:W0:Y:S01]  /*10ec0*/  LDC.64 R2, c[0x0][0x5c8] ;  /* 0x00017200ff027b82 */ /* 0x000e220000000a00 */
[----:B------:R-:W-:Y:S01]  /*10ed0*/  ULDC.64 UR4, c[0x0][0x5c0] ;  /* 0x0001700000047ab9 */ /* 0x000fe20000000a00 */
[----:B------:R-:W-:Y:S01]  /*10ee0*/  BSSY B0, `(.L_x_28) ;  /* 0x00013ba000007945 */ /* 0x000fe20003800000 */
[-C--:B0-----:R-:W-:Y:S01]  /*10ef0*/  IMAD R6, R13, R2.reuse, RZ ;  /* 0x000000020d067224 */ /* 0x081fe200078e02ff */
[----:B------:R-:W-:Y:S01]  /*10f00*/  SHF.L.U32 R8, R2, 0x3, RZ ;  /* 0x0000000302087819 */ /* 0x000fe200000006ff */
[----:B------:R-:W-:Y:S01]  /*10f10*/  IMAD.WIDE.U32 R4, R12, R2, R4 ;  /* 0x000000020c047225 */ /* 0x000fe200078e0004 */
[----:B------:R-:W-:-:S03]  /*10f20*/  SHF.L.U64.HI R9, R2, 0x3, R3 ;  /* 0x0000000302097819 */ /* 0x000fc60000010203 */
[----:B------:R-:W-:Y:S01]  /*10f30*/  IMAD R6, R12, R3, R6 ;  /* 0x000000030c067224 */ /* 0x000fe200078e0206 */
[----:B------:R-:W-:-:S03]  /*10f40*/  IADD3 R4, P0, R4, UR4, RZ ;  /* 0x0000000404047c10 */ /* 0x000fc6000ff1e0ff */
[----:B------:R-:W-:Y:S01]  /*10f50*/  IMAD.IADD R6, R5, 0x1, R6 ;  /* 0x0000000105067824 */ /* 0x000fe200078e0206 */
[----:B------:R-:W-:-:S04]  /*10f60*/  IADD3 R10, P1, R8, R4, RZ ;  /* 0x00000004080a7210 */ /* 0x000fc80007f3e0ff */
[----:B------:R-:W-:Y:S02]  /*10f70*/  IADD3.X R5, R6, UR5, RZ, P0, !PT ;  /* 0x0000000506057c10 */ /* 0x000fe400087fe4ff */
[----:B------:R-:W-:-:S03]  /*10f80*/  LEA R6, P0, R2, R4, 0x7 ;  /* 0x0000000402067211 */ /* 0x000fc600078038ff */
[----:B------:R-:W-:Y:S01]  /*10f90*/  IMAD.X R11, R9, 0x1, R5, P1 ;  /* 0x00000001090b7824 */ /* 0x000fe200008e0605 */
[----:B------:R-:W-:Y:S02]  /*10fa0*/  LEA.HI.X R7, R2, R5, R3, 0x7, P0 ;  /* 0x0000000502077211 */ /* 0x000fe400000f3c03 */
[----:B------:R-:W-:Y:S02]  /*10fb0*/  ISETP.NE.AND P0, PT, R18, RZ, PT ;  /* 0x000000ff1200720c */ /* 0x000fe40003f05270 */
[----:B------:R-:W-:-:S04]  /*10fc0*/  IADD3 R8, P2, R8, R6, RZ ;  /* 0x0000000608087210 */ /* 0x000fc80007f5e0ff */
[----:B------:R-:W-:-:S07]  /*10fd0*/  IADD3.X R9, R9, R7, RZ, P2, !PT ;  /* 0x0000000709097210 */ /* 0x000fce00017fe4ff */
[----:B------:R-:W-:Y:S05]  /*10fe0*/  @!P0 BRA `(.L_x_29) ;  /* 0x000000e400948947 */ /* 0x000fea0003800000 */
[----:B------:R-:W0:Y:S01]  /*10ff0*/  LDC.64 R216, c[0x0][0x5b0] ;  /* 0x00016c00ffd87b82 */ /* 0x000e220000000a00 */
[----:B------:R-:W-:Y:S01]  /*11000*/  ULDC.64 UR4, c[0x0][0x5b8] ;  /* 0x00016e0000047ab9 */ /* 0x000fe20000000a00 */
[----:B------:R-:W-:Y:S01]  /*11010*/  ISETP.GE.AND P3, PT, R224, 0x1, PT ;  /* 0x00000001e000780c */ /* 0x000fe20003f66270 */
[----:B------:R-:W-:Y:S01]  /*11020*/  IMAD R20, R20, UR4, RZ ;  /* 0x0000000414147c24 */ /* 0x000fe2000f8e02ff */
[----:B------:R-:W-:Y:S01]  /*11030*/  BSSY B1, `(.L_x_30) ;  /* 0x000000e000017945 */ /* 0x000fe20003800000 */
[----:B------:R-:W-:Y:S01]  /*11040*/  IMAD.WIDE.U32 R222, R22, UR4, R14 ;  /* 0x0000000416de7c25 */ /* 0x000fe2000f8e000e */
[----:B------:R-:W-:Y:S02]  /*11050*/  ISETP.LT.OR P1, PT, R0, 0x1, !P3 ;  /* 0x000000010000780c */ /* 0x000fe40005f21670 */
[----:B------:R-:W1:Y:S01]  /*11060*/  LDC.64 R218, c[0x0][0x5a8] ;  /* 0x00016a00ffda7b82 */ /* 0x000e620000000a00 */
[----:B------:R-:W-:Y:S01]  /*11070*/  IMAD R22, R22, UR5, R20 ;  /* 0x0000000516167c24 */ /* 0x000fe2000f8e0214 */
[----:B------:R-:W-:-:S03]  /*11080*/  MOV R220, R222 ;  /* 0x000000de00dc7202 */ /* 0x000fc60000000f00 */
[----:B------:R-:W-:Y:S02]  /*11090*/  IMAD.IADD R221, R223, 0x1, R22 ;  /* 0x00000001dfdd7824 */ /* 0x000fe400078e0216 */
[-C--:B0-----:R-:W-:Y:S02]  /*110a0*/  IMAD R14, R13, R216.reuse, RZ ;  /* 0x000000d80d0e7224 */ /* 0x081fe400078e02ff */
[----:B------:R-:W-:-:S04]  /*110b0*/  IMAD.WIDE.U32 R2, R12, R216, R220 ;  /* 0x000000d80c027225 */ /* 0x000fc800078e00dc */
[----:B------:R-:W-:Y:S01]  /*110c0*/  IMAD R14, R12, R217, R14 ;  /* 0x000000d90c0e7224 */ /* 0x000fe200078e020e */
[----:B-1----:R-:W-:-:S04]  /*110d0*/  IADD3 R22, P0, R2, R218, RZ ;  /* 0x000000da02167210 */ /* 0x002fc80007f1e0ff */
[----:B------:R-:W-:Y:S01]  /*110e0*/  IADD3.X R23, R219, R3, R14, P0, !PT ;  /* 0x00000003db177210 */ /* 0x000fe200007fe40e */
[----:B------:R-:W-:Y:S08]  /*110f0*/  @P1 BRA `(.L_x_31) ;  /* 0x0000000000041947 */ /* 0x000ff00003800000 */
[----:B------:R0:W5:Y:S02]  /*11100*/  LDG.E.U8 R16, desc[UR36][R22.64] ;  /* 0x0000002416107981 */ /* 0x000164000c1e1100 */
.L_x_31:
[----:B------:R-:W-:Y:S05]  /*11110*/  BSYNC B1 ;  /* 0x0000000000017941 */ /* 0x000fea0003800000 */
.L_x_30:
[----:B------:R-:W2:Y:S01]  /*11120*/  LDL.LU R3, [R1+0x180] ;  /* 0x0001800001037983 */ /* 0x000ea20000300800 */
[----:B-----5:R-:W-:Y:S01]  /*11130*/  LOP3.LUT R2, R16, 0xffff, RZ, 0xc0, !PT ;  /* 0x0000ffff10027812 */ /* 0x020fe200078ec0ff */
[----:B------:R-:W-:Y:S01]  /*11140*/  BSSY B1, `(.L_x_32) ;  /* 0x000000a000017945 */ /* 0x000fe20003800000 */
[----:B------:R-:W-:Y:S02]  /*11150*/  ISETP.LT.OR P0, PT, R0, 0x2, !P3 ;  /* 0x000000020000780c */ /* 0x000fe40005f01670 */
[----:B------:R-:W-:-:S05]  /*11160*/  PRMT R2, R2, 0x8880, RZ ;  /* 0x0000888002027816 */ /* 0x000fca00000000ff */
[----:B------:R-:W-:-:S04]  /*11170*/  IMAD R2, R2, R18, RZ ;  /* 0x0000001202027224 */ /* 0x000fc800078e02ff */
[----:B--2---:R-:W-:-:S05]  /*11180*/  @!P1 IMAD R3, R3, R17, R2 ;  /* 0x0000001103039224 */ /* 0x004fca00078e0202 */
[----:B------:R1:W-:Y:S01]  /*11190*/  @!P1 STG.E.U8 desc[UR36][R4.64], R3 ;  /* 0x0000000304009986 */ /* 0x0003e2000c101124 */
[----:B------:R-:W-:Y:S05]  /*111a0*/  @P0 BRA `(.L_x_33) ;  /* 0x00000000000c0947 */ /* 0x000fea0003800000 */
[----:B------:R-:W2:Y:S02]  /*111b0*/  LDG.E.U8 R16, desc[UR36][R22.64+0x1] ;  /* 0x0000012416107981 */ /* 0x000ea4000c1e1100 */
[----:B--2---:R-:W-:-:S05]  /*111c0*/  PRMT R2, R16, 0x8880, RZ ;  /* 0x0000888010027816 */ /* 0x004fca00000000ff */
[----:B------:R-:W-:-:S07]  /*111d0*/  IMAD R2, R2, R18, RZ ;  /* 0x0000001202027224 */ /* 0x000fce00078e02ff */
.L_x_33:
[----:B------:R-:W-:Y:S05]  /*111e0*/  BSYNC B1 ;  /* 0x0000000000017941 */ /* 0x000fea0003800000 */
.L_x_32:
[----:B-1----:R-:W2:Y:S01]  /*111f0*/  LDL.LU R3, [R1+0x184] ;  /* 0x0001840001037983 */ /* 0x002ea20000300800 */
[C---:B------:R-:W-:Y:S01]  /*11200*/  SHF.L.U64.HI R227, R216.reuse, 0x3, R217 ;  /* 0x00000003d8e37819 */ /* 0x040fe200000102d9 */
[----:B------:R-:W-:Y:S01]  /*11210*/  IMAD.SHL.U32 R226, R216, 0x8, RZ ;  /* 0x00000008d8e27824 */ /* 0x000fe200078e00ff */
[----:B------:R-:W-:Y:S03]  /*11220*/  BSSY B1, `(.L_x_34) ;  /* 0x0000010000017945 */ /* 0x000fe60003800000 */
[----:B------:R-:W-:-:S05]  /*11230*/  IMAD.WIDE.U32 R20, R12, R216, R226 ;  /* 0x000000d80c147225 */ /* 0x000fca00078e00e2 */
[----:B------:R-:W-:Y:S02]  /*11240*/  IADD3 R14, R14, R21, RZ ;  /* 0x000000150e0e7210 */ /* 0x000fe40007ffe0ff */
[----:B------:R-:W-:-:S04]  /*11250*/  IADD3 R20, P4, P5, R222, R218, R20 ;  /* 0x000000dade147210 */ /* 0x000fc80007d9e014 */
[----:B------:R-:W-:Y:S02]  /*11260*/  IADD3.X R21, R221, R219, R14, P4, P5 ;  /* 0x000000dbdd157210 */ /* 0x000fe400027ea40e */
[C---:B------:R-:W-:Y:S02]  /*11270*/  ISETP.LT.OR P4, PT, R0.reuse, 0x9, !P3 ;  /* 0x000000090000780c */ /* 0x040fe40005f81670 */
[----:B------:R-:W-:Y:S01]  /*11280*/  ISETP.LT.OR P5, PT, R0, 0xa, !P3 ;  /* 0x0000000a0000780c */ /* 0x000fe20005fa1670 */
[----:B--2---:R-:W-:-:S05]  /*11290*/  @!P0 IMAD R3, R3, R17, R2 ;  /* 0x0000001103038224 */ /* 0x004fca00078e0202 */
[----:B------:R1:W-:Y:S01]  /*112a0*/  @!P0 STG.E.U8 desc[UR36][R4.64+0x1], R3 ;  /* 0x0000010304008986 */ /* 0x0003e2000c101124 */
[----:B------:R-:W-:-:S04]  /*112b0*/  ISETP.GE.AND P0, PT, R224, 0x9, PT ;  /* 0x00000009e000780c */ /* 0x000fc80003f06270 */
[C---:B------:R-:W-:Y:S02]  /*112c0*/  ISETP.LT.OR P2, PT, R0.reuse, 0x1, !P0 ;  /* 0x000000010000780c */ /* 0x040fe40004741670 */
[----:B------:R-:W-:-:S11]  /*112d0*/  ISETP.LT.OR P1, PT, R0, 0x2, !P0 ;  /* 0x000000020000780c */ /* 0x000fd60004721670 */
[----:B-1----:R-:W-:Y:S05]  /*112e0*/  @P2 BRA `(.L_x_35) ;  /* 0x00000000000c2947 */ /* 0x002fea0003800000 */
[----:B------:R-:W2:Y:S02]  /*112f0*/  LDG.E.U8 R16, desc[UR36][R20.64] ;  /* 0x0000002414107981 */ /* 0x000ea4000c1e1100 */
[----:B--2---:R-:W-:-:S05]  /*11300*/  PRMT R2, R16, 0x8880, RZ ;  /* 0x0000888010027816 */ /* 0x004fca00000000ff */
[----:B------:R-:W-:-:S07]  /*11310*/  IMAD R2, R2, R18, RZ ;  /* 0x0000001202027224 */ /* 0x000fce00078e02ff */
.L_x_35:
[----:B------:R-:W-:Y:S05]  /*11320*/  BSYNC B1 ;  /* 0x0000000000017941 */ /* 0x000fea0003800000 */
.L_x_34:
[----:B------:R-:W2:Y:S01]  /*11330*/  LDL.LU R3, [R1+0x188] ;  /* 0x0001880001037983 */ /* 0x000ea20000300800 */
[----:B------:R-:W-:Y:S01]  /*11340*/  BSSY B1, `(.L_x_36) ;  /* 0x0000007000017945 */ /* 0x000fe20003800000 */
[----:B--2---:R-:W-:-:S05]  /*11350*/  @!P2 IMAD R3, R3, R17, R2 ;  /* 0x000000110303a224 */ /* 0x004fca00078e0202 */
[----:B------:R1:W-:Y:S01]  /*11360*/  @!P2 STG.E.U8 desc[UR36][R10.64], R3 ;  /* 0x000000030a00a986 */ /* 0x0003e2000c101124 */
[----:B------:R-:W-:Y:S05]  /*11370*/  @P1 BRA `(.L_x_37) ;  /* 0x00000000000c1947 */ /* 0x000fea0003800000 */
[----:B------:R-:W2:Y:S02]  /*11380*/  LDG.E.U8 R16, desc[UR36][R20.64+0x1] ;  /* 0x0000012414107981 */ /* 0x000ea4000c1e1100 */
[----:B--2---:R-:W-:-:S05]  /*11390*/  PRMT R2, R16, 0x8880, RZ ;  /* 0x0000888010027816 */ /* 0x004fca00000000ff */
[----:B------:R-:W-:-:S07]  /*113a0*/  IMAD R2, R2, R18, RZ ;  /* 0x0000001202027224 */ /* 0x000fce00078e02ff */
.L_x_37:
[----:B------:R-:W-:Y:S05]  /*113b0*/  BSYNC B1 ;  /* 0x0000000000017941 */ /* 0x000fea0003800000 */
.L_x_36:
[----:B-1----:R-:W2:Y:S01]  /*113c0*/  LDL.LU R3, [R1+0x18c] ;  /* 0x00018c0001037983 */ /* 0x002ea20000300800 */
[----:B------:R-:W-:Y:S01]  /*113d0*/  BSSY B1, `(.L_x_38) ;  /* 0x0000007000017945 */ /* 0x000fe20003800000 */
[----:B--2---:R-:W-:-:S05]  /*113e0*/  @!P1 IMAD R3, R3, R17, R2 ;  /* 0x0000001103039224 */ /* 0x004fca00078e0202 */
[----:B------:R1:W-:Y:S01]  /*113f0*/  @!P1 STG.E.U8 desc[UR36][R10.64+0x1], R3 ;  /* 0x000001030a009986 */ /* 0x0003e2000c101124 */
[----:B------:R-:W-:Y:S05]  /*11400*/  @P4 BRA `(.L_x_39) ;  /* 0x00000000000c4947 */ /* 0x000fea0003800000 */
[----:B------:R-:W2:Y:S02]  /*11410*/  LDG.E.U8 R16, desc[UR36][R22.64+0x8] ;  /* 0x0000082416107981 */ /* 0x000ea4000c1e1100 */
[----:B--2---:R-:W-:-:S05]  /*11420*/  PRMT R2, R16, 0x8880, RZ ;  /* 0x0000888010027816 */ /* 0x004fca00000000ff */
[----:B------:R-:W-:-:S07]  /*11430*/  IMAD R2, R2, R18, RZ ;  /* 0x0000001202027224 */ /* 0x000fce00078e02ff */
.L_x_39:
[----:B------:R-:W-:Y:S05]  /*11440*/  BSYNC B1 ;  /* 0x0000000000017941 */ /* 0x000fea0003800000 */
.L_x_38:
        /* <DEDUP_REMOVED lines=8> */
.L_x_41:
[----:B------:R-:W-:Y:S05]  /*114d0*/  BSYNC B1 ;  /* 0x0000000000017941 */ /* 0x000fea0003800000 */
.L_x_40:
[----:B-1----:R-:W2:Y:S01]  /*114e0*/  LDL.LU R3, [R1+0x194] ;  /* 0x0001940001037983 */ /* 0x002ea20000300800 */
[C---:B------:R-:W-:Y:S01]  /*114f0*/  ISETP.LT.OR P1, PT, R0.reuse, 0x9, !P0 ;  /* 0x000000090000780c */ /* 0x040fe20004721670 */
[----:B------:R-:W-:Y:S01]  /*11500*/  BSSY B1, `(.L_x_42) ;  /* 0x000000a000017945 */ /* 0x000fe20003800000 */
[C---:B------:R-:W-:Y:S02]  /*11510*/  ISETP.LT.OR P2, PT, R0.reuse, 0xa, !P0 ;  /* 0x0000000a0000780c */ /* 0x040fe40004741670 */
[----:B------:R-:W-:Y:S01]  /*11520*/  ISETP.LT.OR P4, PT, R0, 0x11, !P3 ;  /* 0x000000110000780c */ /* 0x000fe20005f81670 */
[----:B--2---:R-:W-:-:S05]  /*11530*/  @!P5 IMAD R3, R3, R17, R2 ;  /* 0x000000110303d224 */ /* 0x004fca00078e0202 */
[----:B------:R1:W-:Y:S01]  /*11540*/  @!P5 STG.E.U8 desc[UR36][R4.64+0x9], R3 ;  /* 0x000009030400d986 */ /* 0x0003e2000c101124 */
[----:B------:R-:W-:Y:S02]  /*11550*/  ISETP.LT.OR P5, PT, R0, 0x12, !P3 ;  /* 0x000000120000780c */ /* 0x000fe40005fa1670 */
[----:B------:R-:W-:Y:S11]  /*11560*/  @P1 BRA `(.L_x_43) ;  /* 0x00000000000c1947 */ /* 0x000ff60003800000 */
[----:B------:R-:W2:Y:S02]  /*11570*/  LDG.E.U8 R16, desc[UR36][R20.64+0x8] ;  /* 0x0000082414107981 */ /* 0x000ea4000c1e1100 */
[----:B--2---:R-:W-:-:S05]  /*11580*/  PRMT R2, R16, 0x8880, RZ ;  /* 0x0000888010027816 */ /* 0x004fca00000000ff */
[----:B------:R-:W-:-:S07]  /*11590*/  IMAD R2, R2, R18, RZ ;  /* 0x0000001202027224 */ /* 0x000fce00078e02ff */
.L_x_43:
[----:B------:R-:W-:Y:S05]  /*115a0*/  BSYNC B1 ;  /* 0x0000000000017941 */ /* 0x000fea0003800000 */
.L_x_42:
        /* <DEDUP_REMOVED lines=8> */
.L_x_45:
[----:B------:R-:W-:Y:S05]  /*11630*/  BSYNC B1 ;  /* 0x0000000000017941 */ /* 0x000fea0003800000 */
.L_x_44:
        /* <DEDUP_REMOVED lines=8> */
.L_x_47:
[----:B------:R-:W-:Y:S05]  /*116c0*/  BSYNC B1 ;  /* 0x0000000000017941 */ /* 0x000fea0003800000 */
.L_x_46:
        /* <DEDUP_REMOVED lines=8> */
.L_x_49:
[----:B------:R-:W-:Y:S05]  /*11750*/  BSYNC B1 ;  /* 0x0000000000017941 */ /* 0x000fea0003800000 */
.L_x_48:
        /* <DEDUP_REMOVED lines=12> */
.L_x_51:
[----:B------:R-:W-:Y:S05]  /*11820*/  BSYNC B1 ;  /* 0x0000000000017941 */ /* 0x000fea0003800000 */
.L_x_50:
        /* <DEDUP_REMOVED lines=8> */
.L_x_53:
[----:B------:R-:W-:Y:S05]  /*118b0*/  BSYNC B1 ;  /* 0x0000000000017941 */ /* 0x000fea0003800000 */
.L_x_52:
        /* <DEDUP_REMOVED lines=8> */
.L_x_55:
[----:B------:R-:W-:Y:S05]  /*11940*/  BSYNC B1 ;  /* 0x0000000000017941 */ /* 0x000fea0003800000 */
.L_x_54:
        /* <DEDUP_REMOVED lines=8> */
.L_x_57:
[----:B------:R-:W-:Y:S05]  /*119d0*/  BSYNC B1 ;  /* 0x0000000000017941 */ /* 0x000fea0003800000 */
.L_x_56:
        /* <DEDUP_REMOVED lines=12> */
.L_x_59:
[----:B------:R-:W-:Y:S05]  /*11aa0*/  BSYNC B1 ;  /* 0x0000000000017941 */ /* 0x000fea0003800000 */
.L_x_58:
        /* <DEDUP_REMOVED lines=8> */
.L_x_61:
[----:B------:R-:W-:Y:S05]  /*11b30*/  BSYNC B1 ;  /* 0x0000000000017941 */ /* 0x000fea0003800000 */
.L_x_60:
        /* <DEDUP_REMOVED lines=8> */
.L_x_63:
[----:B------:R-:W-:Y:S05]  /*11bc0*/  BSYNC B1 ;  /* 0x0000000000017941 */ /* 0x000fea0003800000 */
.L_x_62:
        /* <DEDUP_REMOVED lines=8> */
.L_x_65:
[----:B------:R-:W-:Y:S05]  /*11c50*/  BSYNC B1 ;  /* 0x0000000000017941 */ /* 0x000fea0003800000 */
.L_x_64:
        /* <DEDUP_REMOVED lines=12> */
.L_x_67:
[----:B------:R-:W-:Y:S05]  /*11d20*/  BSYNC B1 ;  /* 0x0000000000017941 */ /* 0x000fea0003800000 */
.L_x_66:
        /* <DEDUP_REMOVED lines=8> */
.L_x_69:
[----:B------:R-:W-:Y:S05]  /*11db0*/  BSYNC B1 ;  /* 0x0000000000017941 */ /* 0x000fea0003800000 */
.L_x_68:
        /* <DEDUP_REMOVED lines=8> */
.L_x_71:
[----:B------:R-:W-:Y:S05]  /*11e40*/  BSYNC B1 ;  /* 0x0000000000017941 */ /* 0x000fea0003800000 */
.L_x_70:
        /* <DEDUP_REMOVED lines=8> */
.L_x_73:
[----:B------:R-:W-:Y:S05]  /*11ed0*/  BSYNC B1 ;  /* 0x0000000000017941 */ /* 0x000fea0003800000 */
.L_x_72:
        /* <DEDUP_REMOVED lines=12> */
.L_x_75:
[----:B------:R-:W-:Y:S05]  /*11fa0*/  BSYNC B1 ;  /* 0x0000000000017941 */ /* 0x000fea0003800000 */
.L_x_74:
        /* <DEDUP_REMOVED lines=8> */
.L_x_77:
[----:B------:R-:W-:Y:S05]  /*12030*/  BSYNC B1 ;  /* 0x0000000000017941 */ /* 0x000fea0003800000 */
.L_x_76:
        /* <DEDUP_REMOVED lines=8> */
.L_x_79:
[----:B------:R-:W-:Y:S05]  /*120c0*/  BSYNC B1 ;  /* 0x0000000000017941 */ /* 0x000fea0003800000 */
.L_x_78:
        /* <DEDUP_REMOVED lines=8> */
.L_x_81:
[----:B------:R-:W-:Y:S05]  /*12150*/  BSYNC B1 ;  /* 0x0000000000017941 */ /* 0x000fea0003800000 */
.L_x_80:
        /* <DEDUP_REMOVED lines=12> */
.L_x_83:
[----:B------:R-:W-:Y:S05]  /*12220*/  BSYNC B1 ;  /* 0x0000000000017941 */ /* 0x000fea0003800000 */
.L_x_82:
        /* <DEDUP_REMOVED lines=8> */
.L_x_85:
[----:B------:R-:W-:Y:S05]  /*122b0*/  BSYNC B1 ;  /* 0x0000000000017941 */ /* 0x000fea0003800000 */
.L_x_84:
        /* <DEDUP_REMOVED lines=8> */
.L_x_87:
[----:B------:R-:W-:Y:S05]  /*12340*/  BSYNC B1 ;  /* 0x0000000000017941 */ /* 0x000fea0003800000 */
.L_x_86:
        /* <DEDUP_REMOVED lines=8> */
.L_x_89:
[----:B------:R-:W-:Y:S05]  /*123d0*/  BSYNC B1 ;  /* 0x0000000000017941 */ /* 0x000fea0003800000 */
.L_x_88:
        /* <DEDUP_REMOVED lines=12> */
.L_x_91:
[----:B------:R-:W-:Y:S05]  /*124a0*/  BSYNC B1 ;  /* 0x0000000000017941 */ /* 0x000fea0003800000 */
.L_x_90:
        /* <DEDUP_REMOVED lines=8> */
.L_x_93:
[----:B------:R-:W-:Y:S05]  /*12530*/  BSYNC B1 ;  /* 0x0000000000017941 */ /* 0x000fea0003800000 */
.L_x_92:
        /* <DEDUP_REMOVED lines=8> */
.L_x_95:
[----:B------:R-:W-:Y:S05]  /*125c0*/  BSYNC B1 ;  /* 0x0000000000017941 */ /* 0x000fea0003800000 */
.L_x_94:
        /* <DEDUP_REMOVED lines=8> */
.L_x_97:
[----:B------:R-:W-:Y:S05]  /*12650*/  BSYNC B1 ;  /* 0x0000000000017941 */ /* 0x000fea0003800000 */
.L_x_96:
        /* <DEDUP_REMOVED lines=12> */
.L_x_99:
[----:B------:R-:W-:Y:S05]  /*12720*/  BSYNC B1 ;  /* 0x0000000000017941 */ /* 0x000fea0003800000 */
.L_x_98:
        /* <DEDUP_REMOVED lines=8> */
.L_x_101:
[----:B------:R-:W-:Y:S05]  /*127b0*/  BSYNC B1 ;  /* 0x0000000000017941 */ /* 0x000fea0003800000 */
.L_x_100:
        /* <DEDUP_REMOVED lines=8> */
.L_x_103:
[----:B------:R-:W-:Y:S05]  /*12840*/  BSYNC B1 ;  /* 0x0000000000017941 */ /* 0x000fea0003800000 */
.L_x_102:
        /* <DEDUP_REMOVED lines=8> */
.L_x_105:
[----:B------:R-:W-:Y:S05]  /*128d0*/  BSYNC B1 ;  /* 0x0000000000017941 */ /* 0x000fea0003800000 */
.L_x_104:
        /* <DEDUP_REMOVED lines=12> */
.L_x_107:
[----:B------:R-:W-:Y:S05]  /*129a0*/  BSYNC B1 ;  /* 0x0000000000017941 */ /* 0x000fea0003800000 */
.L_x_106:
        /* <DEDUP_REMOVED lines=8> */
.L_x_109:
[----:B------:R-:W-:Y:S05]  /*12a30*/  BSYNC B1 ;  /* 0x0000000000017941 */ /* 0x000fea0003800000 */
.L_x_108:
        /* <DEDUP_REMOVED lines=8> */
.L_x_111:
[----:B------:R-:W-:Y:S05]  /*12ac0*/  BSYNC B1 ;  /* 0x0000000000017941 */ /* 0x000fea0003800000 */
.L_x_110:
        /* <DEDUP_REMOVED lines=8> */
.L_x_113:
[----:B------:R-:W-:Y:S05]  /*12b50*/  BSYNC B1 ;  /* 0x0000000000017941 */ /* 0x000fea0003800000 */
.L_x_112:
        /* <DEDUP_REMOVED lines=12> */
.L_x_115:
[----:B------:R-:W-:Y:S05]  /*12c20*/  BSYNC B1 ;  /* 0x0000000000017941 */ /* 0x000fea0003800000 */
.L_x_114:
        /* <DEDUP_REMOVED lines=8> */
.L_x_117:
[----:B------:R-:W-:Y:S05]  /*12cb0*/  BSYNC B1 ;  /* 0x0000000000017941 */ /* 0x000fea0003800000 */
.L_x_116:
        /* <DEDUP_REMOVED lines=8> */
.L_x_119:
[----:B------:R-:W-:Y:S05]  /*12d40*/  BSYNC B1 ;  /* 0x0000000000017941 */ /* 0x000fea0003800000 */
.L_x_118:
        /* <DEDUP_REMOVED lines=8> */
.L_x_121:
[----:B------:R-:W-:Y:S05]  /*12dd0*/  BSYNC B1 ;  /* 0x0000000000017941 */ /* 0x000fea0003800000 */
.L_x_120:
        /* <DEDUP_REMOVED lines=12> */
.L_x_123:
[----:B------:R-:W-:Y:S05]  /*12ea0*/  BSYNC B1 ;  /* 0x0000000000017941 */ /* 0x000fea0003800000 */
.L_x_122:
        /* <DEDUP_REMOVED lines=8> */
.L_x_125:
[----:B------:R-:W-:Y:S05]  /*12f30*/  BSYNC B1 ;  /* 0x0000000000017941 */ /* 0x000fea0003800000 */
.L_x_124:
        /* <DEDUP_REMOVED lines=8> */
.L_x_127:
[----:B------:R-:W-:Y:S05]  /*12fc0*/  BSYNC B1 ;  /* 0x0000000000017941 */ /* 0x000fea0003800000 */
.L_x_126:
        /* <DEDUP_REMOVED lines=8> */
.L_x_129:
[----:B------:R-:W-:Y:S05]  /*13050*/  BSYNC B1 ;  /* 0x0000000000017941 */ /* 0x000fea0003800000 */
.L_x_128:
        /* <DEDUP_REMOVED lines=12> */
.L_x_131:
[----:B------:R-:W-:Y:S05]  /*13120*/  BSYNC B1 ;  /* 0x0000000000017941 */ /* 0x000fea0003800000 */
.L_x_130:
        /* <DEDUP_REMOVED lines=8> */
.L_x_133:
[----:B------:R-:W-:Y:S05]  /*131b0*/  BSYNC B1 ;  /* 0x0000000000017941 */ /* 0x000fea0003800000 */
.L_x_132:
        /* <DEDUP_REMOVED lines=8> */
.L_x_135:
[----:B------:R-:W-:Y:S05]  /*13240*/  BSYNC B1 ;  /* 0x0000000000017941 */ /* 0x000fea0003800000 */
.L_x_134:
        /* <DEDUP_REMOVED lines=8> */
.L_x_137:
[----:B------:R-:W-:Y:S05]  /*132d0*/  BSYNC B1 ;  /* 0x0000000000017941 */ /* 0x000fea0003800000 */
.L_x_136:
        /* <DEDUP_REMOVED lines=12> */
.L_x_139:
[----:B------:R-:W-:Y:S05]  /*133a0*/  BSYNC B1 ;  /* 0x0000000000017941 */ /* 0x000fea0003800000 */
.L_x_138:
        /* <DEDUP_REMOVED lines=8> */
.L_x_141:
[----:B------:R-:W-:Y:S05]  /*13430*/  BSYNC B1 ;  /* 0x0000000000017941 */ /* 0x000fea0003800000 */
.L_x_140:
        /* <DEDUP_REMOVED lines=8> */
.L_x_143:
[----:B------:R-:W-:Y:S05]  /*134c0*/  BSYNC B1 ;  /* 0x0000000000017941 */ /* 0x000fea0003800000 */
.L_x_142:
        /* <DEDUP_REMOVED lines=8> */
.L_x_145:
[----:B------:R-:W-:Y:S05]  /*13550*/  BSYNC B1 ;  /* 0x0000000000017941 */ /* 0x000fea0003800000 */
.L_x_144:
        /* <DEDUP_REMOVED lines=12> */
.L_x_147:
[----:B------:R-:W-:Y:S05]  /*13620*/  BSYNC B1 ;  /* 0x0000000000017941 */ /* 0x000fea0003800000 */
.L_x_146:
        /* <DEDUP_REMOVED lines=8> */
.L_x_149:
[----:B------:R-:W-:Y:S05]  /*136b0*/  BSYNC B1 ;  /* 0x0000000000017941 */ /* 0x000fea0003800000 */
.L_x_148:
        /* <DEDUP_REMOVED lines=8> */
.L_x_151:
[----:B------:R-:W-:Y:S05]  /*13740*/  BSYNC B1 ;  /* 0x0000000000017941 */ /* 0x000fea0003800000 */
.L_x_150:
        /* <DEDUP_REMOVED lines=8> */
.L_x_153:
[----:B------:R-:W-:Y:S05]  /*137d0*/  BSYNC B1 ;  /* 0x0000000000017941 */ /* 0x000fea0003800000 */
.L_x_152:
        /* <DEDUP_REMOVED lines=12> */
.L_x_155:
[----:B------:R-:W-:Y:S05]  /*138a0*/  BSYNC B1 ;  /* 0x0000000000017941 */ /* 0x000fea0003800000 */
.L_x_154:
        /* <DEDUP_REMOVED lines=8> */
.L_x_157:
[----:B------:R-:W-:Y:S05]  /*13930*/  BSYNC B1 ;  /* 0x0000000000017941 */ /* 0x000fea0003800000 */
.L_x_156:
        /* <DEDUP_REMOVED lines=8> */
.L_x_159:
[----:B------:R-:W-:Y:S05]  /*139c0*/  BSYNC B1 ;  /* 0x0000000000017941 */ /* 0x000fea0003800000 */
.L_x_158:
        /* <DEDUP_REMOVED lines=8> */
.L_x_161:
[----:B------:R-:W-:Y:S05]  /*13a50*/  BSYNC B1 ;  /* 0x0000000000017941 */ /* 0x000fea0003800000 */
.L_x_160:
        /* <DEDUP_REMOVED lines=12> */
.L_x_163:
[----:B------:R-:W-:Y:S05]  /*13b20*/  BSYNC B1 ;  /* 0x0000000000017941 */ /* 0x000fea0003800000 */
.L_x_162:
        /* <DEDUP_REMOVED lines=8> */
.L_x_165:
[----:B------:R-:W-:Y:S05]  /*13bb0*/  BSYNC B1 ;  /* 0x0000000000017941 */ /* 0x000fea0003800000 */
.L_x_164:
        /* <DEDUP_REMOVED lines=8> */
.L_x_167:
[----:B------:R-:W-:Y:S05]  /*13c40*/  BSYNC B1 ;  /* 0x0000000000017941 */ /* 0x000fea0003800000 */
.L_x_166:
        /* <DEDUP_REMOVED lines=8> */
.L_x_169:
[----:B------:R-:W-:Y:S05]  /*13cd0*/  BSYNC B1 ;  /* 0x0000000000017941 */ /* 0x000fea0003800000 */
.L_x_168:
        /* <DEDUP_REMOVED lines=12> */
.L_x_171:
[----:B------:R-:W-:Y:S05]  /*13da0*/  BSYNC B1 ;  /* 0x0000000000017941 */ /* 0x000fea0003800000 */
.L_x_170:
        /* <DEDUP_REMOVED lines=8> */
.L_x_173:
[----:B------:R-:W-:Y:S05]  /*13e30*/  BSYNC B1 ;  /* 0x0000000000017941 */ /* 0x000fea0003800000 */
.L_x_172:
        /* <DEDUP_REMOVED lines=8> */
.L_x_175:
[----:B------:R-:W-:Y:S05]  /*13ec0*/  BSYNC B1 ;  /* 0x0000000000017941 */ /* 0x000fea0003800000 */
.L_x_174:
        /* <DEDUP_REMOVED lines=8> */
.L_x_177:
[----:B------:R-:W-:Y:S05]  /*13f50*/  BSYNC B1 ;  /* 0x0000000000017941 */ /* 0x000fea0003800000 */
.L_x_176:
        /* <DEDUP_REMOVED lines=12> */
.L_x_179:
[----:B------:R-:W-:Y:S05]  /*14020*/  BSYNC B1 ;  /* 0x0000000000017941 */ /* 0x000fea0003800000 */
.L_x_178:
        /* <DEDUP_REMOVED lines=8> */
.L_x_181:
[----:B------:R-:W-:Y:S05]  /*140b0*/  BSYNC B1 ;  /* 0x0000000000017941 */ /* 0x000fea0003800000 */
.L_x_180:
        /* <DEDUP_REMOVED lines=8> */
.L_x_183:
[----:B------:R-:W-:Y:S05]  /*14140*/  BSYNC B1 ;  /* 0x0000000000017941 */ /* 0x000fea0003800000 */
.L_x_182:
        /* <DEDUP_REMOVED lines=8> */
.L_x_185:
[----:B------:R-:W-:Y:S05]  /*141d0*/  BSYNC B1 ;  /* 0x0000000000017941 */ /* 0x000fea0003800000 */
.L_x_184:
        /* <DEDUP_REMOVED lines=12> */
.L_x_187:
[----:B------:R-:W-:Y:S05]  /*142a0*/  BSYNC B1 ;  /* 0x0000000000017941 */ /* 0x000fea0003800000 */
.L_x_186:
        /* <DEDUP_REMOVED lines=8> */
.L_x_189:
[----:B------:R-:W-:Y:S05]  /*14330*/  BSYNC B1 ;  /* 0x0000000000017941 */ /* 0x000fea0003800000 */
.L_x_188:
        /* <DEDUP_REMOVED lines=8> */
.L_x_191:
[----:B------:R-:W-:Y:S05]  /*143c0*/  BSYNC B1 ;  /* 0x0000000000017941 */ /* 0x000fea0003800000 */
.L_x_190:
        /* <DEDUP_REMOVED lines=8> */
.L_x_193:
[----:B------:R-:W-:Y:S05]  /*14450*/  BSYNC B1 ;  /* 0x0000000000017941 */ /* 0x000fea0003800000 */
.L_x_192:
        /* <DEDUP_REMOVED lines=12> */
.L_x_195:
[----:B------:R-:W-:Y:S05]  /*14520*/  BSYNC B1 ;  /* 0x0000000000017941 */ /* 0x000fea0003800000 */
.L_x_194:
        /* <DEDUP_REMOVED lines=8> */
.L_x_197:
[----:B------:R-:W-:Y:S05]  /*145b0*/  BSYNC B1 ;  /* 0x0000000000017941 */ /* 0x000fea0003800000 */
.L_x_196:
        /* <DEDUP_REMOVED lines=8> */
.L_x_199:
[----:B------:R-:W-:Y:S05]  /*14640*/  BSYNC B1 ;  /* 0x0000000000017941 */ /* 0x000fea0003800000 */
.L_x_198:
        /* <DEDUP_REMOVED lines=8> */
.L_x_201:
[----:B------:R-:W-:Y:S05]  /*146d0*/  BSYNC B1 ;  /* 0x0000000000017941 */ /* 0x000fea0003800000 */
.L_x_200:
        /* <DEDUP_REMOVED lines=12> */
.L_x_203:
[----:B------:R-:W-:Y:S05]  /*147a0*/  BSYNC B1 ;  /* 0x0000000000017941 */ /* 0x000fea0003800000 */
.L_x_202:
        /* <DEDUP_REMOVED lines=8> */
.L_x_205:
[----:B------:R-:W-:Y:S05]  /*14830*/  BSYNC B1 ;  /* 0x0000000000017941 */ /* 0x000fea0003800000 */
.L_x_204:
        /* <DEDUP_REMOVED lines=8> */
.L_x_207:
[----:B------:R-:W-:Y:S05]  /*148c0*/  BSYNC B1 ;  /* 0x0000000000017941 */ /* 0x000fea0003800000 */
.L_x_206:
        /* <DEDUP_REMOVED lines=8> */
.L_x_209:
[----:B------:R-:W-:Y:S05]  /*14950*/  BSYNC B1 ;  /* 0x0000000000017941 */ /* 0x000fea0003800000 */
.L_x_208:
[----:B-1----:R-:W2:Y:S01]  /*14960*/  LDL.LU R3, [R1+0x2e4] ;  /* 0x0002e40001037983 */ /* 0x002ea20000300800 */
[C---:B------:R-:W-:Y:S01]  /*14970*/  ISETP.LT.OR P2, PT, R0.reuse, 0xb1, !P0 ;  /* 0x000000b10000780c */ /* 0x040fe20004741670 */
[----:B------:R-:W-:Y:S01]  /*14980*/  BSSY B1, `(.L_x_210) ;  /* 0x000000a000017945 */ /* 0x000fe20003800000 */
[----:B------:R-:W-:Y:S01]  /*14990*/  ISETP.LT.OR P5, PT, R0, 0xb9, !P3 ;  /* 0x000000b90000780c */ /* 0x000fe20005fa1670 */
[----:B--2---:R-:W-:Y:S01]  /*149a0*/  @!P1 IMAD R14, R3, R17, R2 ;  /* 0x00000011030e9224 */ /* 0x004fe200078e0202 */
[----:B------:R-:W-:-:S04]  /*149b0*/  IADD3 R3, P4, R12, 0x80, RZ ;  /* 0x000000800c037810 */ /* 0x000fc80007f9e0ff */
[----:B------:R1:W-:Y:S01]  /*149c0*/  @!P1 STG.E.U8 desc[UR36][R4.64+0xb1], R14 ;  /* 0x0000b10e04009986 */ /* 0x0003e2000c101124 */
[----:B------:R-:W-:-:S04]  /*149d0*/  ISETP.LT.OR P1, PT, R0, 0xb2, !P0 ;  /* 0x000000b20000780c */ /* 0x000fc80004721670 */
[----:B------:R-:W-:Y:S09]  /*149e0*/  @P2 BRA `(.L_x_211) ;  /* 0x00000000000c2947 */ /* 0x000ff20003800000 */
[----:B------:R-:W2:Y:S02]  /*149f0*/  LDG.E.U8 R16, desc[UR36][R20.64+0xb0] ;  /* 0x0000b02414107981 */ /* 0x000ea4000c1e1100 */
[----:B--2---:R-:W-:-:S05]  /*14a00*/  PRMT R2, R16, 0x8880, RZ ;  /* 0x0000888010027816 */ /* 0x004fca00000000ff */
[----:B------:R-:W-:-:S07]  /*14a10*/  IMAD R2, R2, R18, RZ ;  /* 0x0000001202027224 */ /* 0x000fce00078e02ff */
.L_x_211:
[----:B------:R-:W-:Y:S05]  /*14a20*/  BSYNC B1 ;  /* 0x0000000000017941 */ /* 0x000fea0003800000 */
.L_x_210:
        /* <DEDUP_REMOVED lines=8> */
.L_x_213:
[----:B------:R-:W-:Y:S05]  /*14ab0*/  BSYNC B1 ;  /* 0x0000000000017941 */ /* 0x000fea0003800000 */
.L_x_212:
        /* <DEDUP_REMOVED lines=8> */
.L_x_215:
[----:B------:R-:W-:Y:S05]  /*14b40*/  BSYNC B1 ;  /* 0x0000000000017941 */ /* 0x000fea0003800000 */
.L_x_214:
[----:B-1----:R-:W2:Y:S01]  /*14b50*/  LDL.LU R14, [R1+0x2f0] ;  /* 0x0002f000010e7983 */ /* 0x002ea20000300800 */
[C---:B------:R-:W-:Y:S01]  /*14b60*/  ISETP.LT.OR P1, PT, R0.reuse, 0xba, !P3 ;  /* 0x000000ba0000780c */ /* 0x040fe20005f21670 */
[----:B------:R-:W-:Y:S01]  /*14b70*/  IMAD.X R229, RZ, RZ, R13, P4 ;  /* 0x000000ffffe57224 */ /* 0x000fe200020e060d */
[----:B------:R-:W-:Y:S01]  /*14b80*/  BSSY B1, `(.L_x_216) ;  /* 0x000000b000017945 */ /* 0x000fe20003800000 */
[----:B------:R-:W-:Y:S01]  /*14b90*/  IMAD.WIDE.U32 R12, R3, R216, R220 ;  /* 0x000000d8030c7225 */ /* 0x000fe200078e00dc */
[----:B------:R-:W-:-:S03]  /*14ba0*/  ISETP.LT.OR P2, PT, R0, 0xba, !P0 ;  /* 0x000000ba0000780c */ /* 0x000fc60004741670 */
[----:B--2---:R-:W-:-:S05]  /*14bb0*/  @!P5 IMAD R14, R14, R17, R2 ;  /* 0x000000110e0ed224 */ /* 0x004fca00078e0202 */
[----:B------:R1:W-:Y:S01]  /*14bc0*/  @!P5 STG.E.U8 desc[UR36][R4.64+0xb8], R14 ;  /* 0x0000b80e0400d986 */ /* 0x0003e2000c101124 */
[----:B------:R-:W-:Y:S02]  /*14bd0*/  ISETP.LT.OR P5, PT, R0, 0xb9, !P0 ;  /* 0x000000b90000780c */ /* 0x000fe400047a1670 */
[----:B-1----:R-:W-:Y:S01]  /*14be0*/  IADD3 R14, P4, R12, R218, RZ ;  /* 0x000000da0c0e7210 */ /* 0x002fe20007f9e0ff */
[----:B------:R-:W-:-:S12]  /*14bf0*/  @P1 BRA `(.L_x_217) ;  /* 0x00000000000c1947 */ /* 0x000fd80003800000 */
[----:B------:R-:W2:Y:S02]  /*14c00*/  LDG.E.U8 R16, desc[UR36][R22.64+0xb9] ;  /* 0x0000b92416107981 */ /* 0x000ea4000c1e1100 */
[----:B--2---:R-:W-:-:S05]  /*14c10*/  PRMT R2, R16, 0x8880, RZ ;  /* 0x0000888010027816 */ /* 0x004fca00000000ff */
[----:B------:R-:W-:-:S07]  /*14c20*/  IMAD R2, R2, R18, RZ ;  /* 0x0000001202027224 */ /* 0x000fce00078e02ff */
.L_x_217:
[----:B------:R-:W-:Y:S05]  /*14c30*/  BSYNC B1 ;  /* 0x0000000000017941 */ /* 0x000fea0003800000 */
.L_x_216:
[----:B------:R-:W2:Y:S01]  /*14c40*/  LDL.LU R225, [R1+0x2f4] ;  /* 0x0002f40001e17983 */ /* 0x000ea20000300800 */
[----:B------:R-:W-:Y:S01]  /*14c50*/  BSSY B1, `(.L_x_218) ;  /* 0x0000008000017945 */ /* 0x000fe20003800000 */
[----:B------:R-:W-:Y:S02]  /*14c60*/  IMAD R229, R229, R216, RZ ;  /* 0x000000d8e5e57224 */ /* 0x000fe400078e02ff */
[----:B--2---:R-:W-:-:S05]  /*14c70*/  @!P1 IMAD R225, R225, R17, R2 ;  /* 0x00000011e1e19224 */ /* 0x004fca00078e0202 */
[----:B------:R1:W-:Y:S01]  /*14c80*/  @!P1 STG.E.U8 desc[UR36][R4.64+0xb9], R225 ;  /* 0x0000b9e104009986 */ /* 0x0003e2000c101124 */
[----:B------:R-:W-:Y:S05]  /*14c90*/  @P5 BRA `(.L_x_219) ;  /* 0x00000000000c5947 */ /* 0x000fea0003800000 */
[----:B------:R-:W2:Y:S02]  /*14ca0*/  LDG.E.U8 R16, desc[UR36][R20.64+0xb8] ;  /* 0x0000b82414107981 */ /* 0x000ea4000c1e1100 */
[----:B--2---:R-:W-:-:S05]  /*14cb0*/  PRMT R2, R16, 0x8880, RZ ;  /* 0x0000888010027816 */ /* 0x004fca00000000ff */
[----:B------:R-:W-:-:S07]  /*14cc0*/  IMAD R2, R2, R18, RZ ;  /* 0x0000001202027224 */ /* 0x000fce00078e02ff */
.L_x_219:
[----:B------:R-:W-:Y:S05]  /*14cd0*/  BSYNC B1 ;  /* 0x0000000000017941 */ /* 0x000fea0003800000 */
.L_x_218:
[----:B-1----:R-:W2:Y:S01]  /*14ce0*/  LDL.LU R225, [R1+0x2f8] ;  /* 0x0002f80001e17983 */ /* 0x002ea20000300800 */
[----:B------:R-:W-:Y:S01]  /*14cf0*/  BSSY B1, `(.L_x_220) ;  /* 0x0000008000017945 */ /* 0x000fe20003800000 */
[----:B--2---:R-:W-:Y:S02]  /*14d00*/  @!P5 IMAD R228, R225, R17, R2 ;  /* 0x00000011e1e4d224 */ /* 0x004fe400078e0202 */
[----:B------:R-:W-:-:S03]  /*14d10*/  IMAD R225, R3, R217, R229 ;  /* 0x000000d903e17224 */ /* 0x000fc600078e02e5 */
[----:B------:R1:W-:Y:S01]  /*14d20*/  @!P5 STG.E.U8 desc[UR36][R10.64+0xb8], R228 ;  /* 0x0000b8e40a00d986 */ /* 0x0003e2000c101124 */
[----:B------:R-:W-:Y:S05]  /*14d30*/  @P2 BRA `(.L_x_221) ;  /* 0x00000000000c2947 */ /* 0x000fea0003800000 */
[----:B------:R-:W2:Y:S02]  /*14d40*/  LDG.E.U8 R16, desc[UR36][R20.64+0xb9] ;  /* 0x0000b92414107981 */ /* 0x000ea4000c1e1100 */
[----:B--2---:R-:W-:-:S05]  /*14d50*/  PRMT R2, R16, 0x8880, RZ ;  /* 0x0000888010027816 */ /* 0x004fca00000000ff */
[----:B------:R-:W-:-:S07]  /*14d60*/  IMAD R2, R2, R18, RZ ;  /* 0x0000001202027224 */ /* 0x000fce00078e02ff */
.L_x_221:
[----:B------:R-:W-:Y:S05]  /*14d70*/  BSYNC B1 ;  /* 0x0000000000017941 */ /* 0x000fea0003800000 */
.L_x_220:
[----:B------:R-:W2:Y:S01]  /*14d80*/  LDL.LU R217, [R1+0x2fc] ;  /* 0x0002fc0001d97983 */ /* 0x000ea20000300800 */
[----:B------:R-:W-:Y:S01]  /*14d90*/  ISETP.GE.AND P1, PT, R224, 0x81, PT ;  /* 0x00000081e000780c */ /* 0x000fe20003f26270 */
[----:B------:R-:W-:Y:S01]  /*14da0*/  BSSY B1, `(.L_x_222) ;  /* 0x000000c000017945 */ /* 0x000fe20003800000 */
[----:B------:R-:W-:Y:S02]  /*14db0*/  IADD3.X R15, R219, R13, R225, P4, !PT ;  /* 0x0000000ddb0f7210 */ /* 0x000fe400027fe4e1 */
[----:B------:R-:W-:Y:S01]  /*14dc0*/  ISETP.LT.OR P4, PT, R0, 0x1, !P1 ;  /* 0x000000010000780c */ /* 0x000fe20004f81670 */
[----:B--2---:R-:W-:Y:S02]  /*14dd0*/  @!P2 IMAD R12, R217, R17, R2 ;  /* 0x00000011d90ca224 */ /* 0x004fe400078e0202 */
[----:B------:R-:W-:-:S03]  /*14de0*/  IMAD.WIDE.U32 R216, R3, R216, R226 ;  /* 0x000000d803d87225 */ /* 0x000fc600078e00e2 */
[----:B------:R2:W-:Y:S02]  /*14df0*/  @!P2 STG.E.U8 desc[UR36][R10.64+0xb9], R12 ;  /* 0x0000b90c0a00a986 */ /* 0x0005e4000c101124 */
[----:B--2---:R-:W-:Y:S02]  /*14e00*/  IADD3 R12, P2, P5, R222, R218, R216 ;  /* 0x000000dade0c7210 */ /* 0x004fe40007d5e0d8 */
[----:B------:R-:W-:-:S03]  /*14e10*/  IADD3 R216, R225, R217, RZ ;  /* 0x000000d9e1d87210 */ /* 0x000fc60007ffe0ff */
[----:B------:R-:W-:Y:S08]  /*14e20*/  @P4 BRA `(.L_x_223) ;  /* 0x00000000000c4947 */ /* 0x000ff00003800000 */
[----:B------:R-:W2:Y:S02]  /*14e30*/  LDG.E.U8 R16, desc[UR36][R14.64] ;  /* 0x000000240e107981 */ /* 0x000ea4000c1e1100 */
[----:B--2---:R-:W-:-:S05]  /*14e40*/  PRMT R2, R16, 0x8880, RZ ;  /* 0x0000888010027816 */ /* 0x004fca00000000ff */
[----:B------:R-:W-:-:S07]  /*14e50*/  IMAD R2, R2, R18, RZ ;  /* 0x0000001202027224 */ /* 0x000fce00078e02ff */
.L_x_223:
[----:B------:R-:W-:Y:S05]  /*14e60*/  BSYNC B1 ;  /* 0x0000000000017941 */ /* 0x000fea0003800000 */
.L_x_222:
[----:B------:R-:W2:Y:S01]  /*14e70*/  LDL.LU R3, [R1] ;  /* 0x0000000001037983 */ /* 0x000ea20000300800 */
[----:B------:R-:W-:Y:S01]  /*14e80*/  IADD3.X R13, R221, R219, R216, P2, P5 ;  /* 0x000000dbdd0d7210 */ /* 0x000fe200017ea4d8 */
[----:B------:R-:W-:Y:S01]  /*14e90*/  BSSY B1, `(.L_x_224) ;  /* 0x000000a000017945 */ /* 0x000fe20003800000 */
[----:B------:R-:W-:-:S04]  /*14ea0*/  ISETP.GE.AND P2, PT, R224, 0x89, PT ;  /* 0x00000089e000780c */ /* 0x000fc80003f46270 */
[----:B------:R-:W-:Y:S01]  /*14eb0*/  ISETP.LT.OR P5, PT, R0, 0x1, !P2 ;  /* 0x000000010000780c */ /* 0x000fe200057a1670 */
[----:B--2---:R-:W-:-:S05]  /*14ec0*/  @!P4 IMAD R3, R3, R17, R2 ;  /* 0x000000110303c224 */ /* 0x004fca00078e0202 */
[----:B------:R2:W-:Y:S01]  /*14ed0*/  @!P4 STG.E.U8 desc[UR36][R6.64], R3 ;  /* 0x000000030600c986 */ /* 0x0005e2000c101124 */
[----:B------:R-:W-:-:S13]  /*14ee0*/  ISETP.LT.OR P4, PT, R0, 0x2, !P1 ;  /* 0x000000020000780c */ /* 0x000fda0004f81670 */
[----:B--2---:R-:W-:Y:S05]  /*14ef0*/  @P4 BRA `(.L_x_225) ;  /* 0x00000000000c4947 */ /* 0x004fea0003800000 */
[----:B------:R-:W2:Y:S02]  /*14f00*/  LDG.E.U8 R16, desc[UR36][R14.64+0x1] ;  /* 0x000001240e107981 */ /* 0x000ea4000c1e1100 */
[----:B--2---:R-:W-:-:S05]  /*14f10*/  PRMT R2, R16, 0x8880, RZ ;  /* 0x0000888010027816 */ /* 0x004fca00000000ff */
[----:B------:R-:W-:-:S07]  /*14f20*/  IMAD R2, R2, R18, RZ ;  /* 0x0000001202027224 */ /* 0x000fce00078e02ff */
.L_x_225:
[----:B------:R-:W-:Y:S05]  /*14f30*/  BSYNC B1 ;  /* 0x0000000000017941 */ /* 0x000fea0003800000 */
.L_x_224:
[----:B------:R-:W2:Y:S01]  /*14f40*/  LDL.LU R3, [R1+0x4] ;  /* 0x0000040001037983 */ /* 0x000ea20000300800 */
[----:B------:R-:W-:Y:S01]  /*14f50*/  BSSY B1, `(.L_x_226) ;  /* 0x0000007000017945 */ /* 0x000fe20003800000 */
[----:B--2---:R-:W-:-:S05]  /*14f60*/  @!P4 IMAD R3, R3, R17, R2 ;  /* 0x000000110303c224 */ /* 0x004fca00078e0202 */
[----:B------:R2:W-:Y:S01]  /*14f70*/  @!P4 STG.E.U8 desc[UR36][R6.64+0x1], R3 ;  /* 0x000001030600c986 */ /* 0x0005e2000c101124 */
[----:B------:R-:W-:Y:S05]  /*14f80*/  @P5 BRA `(.L_x_227) ;  /* 0x00000000000c5947 */ /* 0x000fea0003800000 */
[----:B------:R-:W3:Y:S02]  /*14f90*/  LDG.E.U8 R16, desc[UR36][R12.64] ;  /* 0x000000240c107981 */ /* 0x000ee4000c1e1100 */
[----:B---3--:R-:W-:-:S05]  /*14fa0*/  PRMT R2, R16, 0x8880, RZ ;  /* 0x0000888010027816 */ /* 0x008fca00000000ff */
[----:B------:R-:W-:-:S07]  /*14fb0*/  IMAD R2, R2, R18, RZ ;  /* 0x0000001202027224 */ /* 0x000fce00078e02ff */
.L_x_227:
[----:B------:R-:W-:Y:S05]  /*14fc0*/  BSYNC B1 ;  /* 0x0000000000017941 */ /* 0x000fea0003800000 */
.L_x_226:
[----:B--2---:R-:W2:Y:S01]  /*14fd0*/  LDL.LU R3, [R1+0x8] ;  /* 0x0000080001037983 */ /* 0x004ea20000300800 */
[----:B------:R-:W-:Y:S01]  /*14fe0*/  ISETP.LT.OR P4, PT, R0, 0x2, !P2 ;  /* 0x000000020000780c */ /* 0x000fe20005781670 */
[----:B------:R-:W-:Y:S01]  /*14ff0*/  BSSY B1, `(.L_x_228) ;  /* 0x0000008000017945 */ /* 0x000fe20003800000 */
[----:B--2---:R-:W-:-:S05]  /*15000*/  @!P5 IMAD R3, R3, R17, R2 ;  /* 0x000000110303d224 */ /* 0x004fca00078e0202 */
[----:B------:R2:W-:Y:S01]  /*15010*/  @!P5 STG.E.U8 desc[UR36][R8.64], R3 ;  /* 0x000000030800d986 */ /* 0x0005e2000c101124 */
[----:B------:R-:W-:-:S05]  /*15020*/  ISETP.LT.OR P5, PT, R0, 0x9, !P1 ;  /* 0x000000090000780c */ /* 0x000fca0004fa1670 */
[----:B------:R-:W-:Y:S08]  /*15030*/  @P4 BRA `(.L_x_229) ;  /* 0x00000000000c4947 */ /* 0x000ff00003800000 */
[----:B------:R-:W3:Y:S02]  /*15040*/  LDG.E.U8 R16, desc[UR36][R12.64+0x1] ;  /* 0x000001240c107981 */ /* 0x000ee4000c1e1100 */
[----:B---3--:R-:W-:-:S05]  /*15050*/  PRMT R2, R16, 0x8880, RZ ;  /* 0x0000888010027816 */ /* 0x008fca00000000ff */
[----:B------:R-:W-:-:S07]  /*15060*/  IMAD R2, R2, R18, RZ ;  /* 0x0000001202027224 */ /* 0x000fce00078e02ff */
.L_x_229:
[----:B------:R-:W-:Y:S05]  /*15070*/  BSYNC B1 ;  /* 0x0000000000017941 */ /* 0x000fea0003800000 */
.L_x_228:
[----:B--2---:R-:W2:Y:S01]  /*15080*/  LDL.LU R3, [R1+0xc] ;  /* 0x00000c0001037983 */ /* 0x004ea20000300800 */
[----:B------:R-:W-:Y:S01]  /*15090*/  BSSY B1, `(.L_x_230) ;  /* 0x0000007000017945 */ /* 0x000fe20003800000 */
[----:B--2---:R-:W-:-:S05]  /*150a0*/  @!P4 IMAD R3, R3, R17, R2 ;  /* 0x000000110303c224 */ /* 0x004fca00078e0202 */
[----:B------:R2:W-:Y:S01]  /*150b0*/  @!P4 STG.E.U8 desc[UR36][R8.64+0x1], R3 ;  /* 0x000001030800c986 */ /* 0x0005e2000c101124 */
[----:B------:R-:W-:Y:S05]  /*150c0*/  @P5 BRA `(.L_x_231) ;  /* 0x00000000000c5947 */ /* 0x000fea0003800000 */
[----:B------:R-:W3:Y:S02]  /*150d0*/  LDG.E.U8 R16, desc[UR36][R14.64+0x8] ;  /* 0x000008240e107981 */ /* 0x000ee4000c1e1100 */
[----:B---3--:R-:W-:-:S05]  /*150e0*/  PRMT R2, R16, 0x8880, RZ ;  /* 0x0000888010027816 */ /* 0x008fca00000000ff */
[----:B------:R-:W-:-:S07]  /*150f0*/  IMAD R2, R2, R18, RZ ;  /* 0x0000001202027224 */ /* 0x000fce00078e02ff */
.L_x_231:
[----:B------:R-:W-:Y:S05]  /*15100*/  BSYNC B1 ;  /* 0x0000000000017941 */ /* 0x000fea0003800000 */
.L_x_230:
        /* <DEDUP_REMOVED lines=10> */
.L_x_233:
[----:B------:R-:W-:Y:S05]  /*151b0*/  BSYNC B1 ;  /* 0x0000000000017941 */ /* 0x000fea0003800000 */
.L_x_232:
        /* <DEDUP_REMOVED lines=8> */
.L_x_235:
[----:B------:R-:W-:Y:S05]  /*15240*/  BSYNC B1 ;  /* 0x0000000000017941 */ /* 0x000fea0003800000 */
.L_x_234:
        /* <DEDUP_REMOVED lines=10> */
.L_x_237:
[----:B------:R-:W-:Y:S05]  /*152f0*/  BSYNC B1 ;  /* 0x0000000000017941 */ /* 0x000fea0003800000 */
.L_x_236:
        /* <DEDUP_REMOVED lines=8> */
.L_x_239:
[----:B------:R-:W-:Y:S05]  /*15380*/  BSYNC B1 ;  /* 0x0000000000017941 */ /* 0x000fea0003800000 */
.L_x_238:
        /* <DEDUP_REMOVED lines=10> */
.L_x_241:
[----:B------:R-:W-:Y:S05]  /*15430*/  BSYNC B1 ;  /* 0x0000000000017941 */ /* 0x000fea0003800000 */
.L_x_240:
        /* <DEDUP_REMOVED lines=8> */
.L_x_243:
[----:B------:R-:W-:Y:S05]  /*154c0*/  BSYNC B1 ;  /* 0x0000000000017941 */ /* 0x000fea0003800000 */
.L_x_242:
        /* <DEDUP_REMOVED lines=10> */
.L_x_245:
[----:B------:R-:W-:Y:S05]  /*15570*/  BSYNC B1 ;  /* 0x0000000000017941 */ /* 0x000fea0003800000 */
.L_x_244:
        /* <DEDUP_REMOVED lines=8> */
.L_x_247:
[----:B------:R-:W-:Y:S05]  /*15600*/  BSYNC B1 ;  /* 0x0000000000017941 */ /* 0x000fea0003800000 */
.L_x_246:
        /* <DEDUP_REMOVED lines=10> */
.L_x_249:
[----:B------:R-:W-:Y:S05]  /*156b0*/  BSYNC B1 ;  /* 0x0000000000017941 */ /* 0x000fea0003800000 */
.L_x_248:
        /* <DEDUP_REMOVED lines=8> */
.L_x_251:
[----:B------:R-:W-:Y:S05]  /*15740*/  BSYNC B1 ;  /* 0x0000000000017941 */ /* 0x000fea0003800000 */
.L_x_250:
        /* <DEDUP_REMOVED lines=10> */
.L_x_253:
[----:B------:R-:W-:Y:S05]  /*157f0*/  BSYNC B1 ;  /* 0x0000000000017941 */ /* 0x000fea0003800000 */
.L_x_252:
        /* <DEDUP_REMOVED lines=8> */
.L_x_255:
[----:B------:R-:W-:Y:S05]  /*15880*/  BSYNC B1 ;  /* 0x0000000000017941 */ /* 0x000fea0003800000 */
.L_x_254:
        /* <DEDUP_REMOVED lines=10> */
.L_x_257:
[----:B------:R-:W-:Y:S05]  /*15930*/  BSYNC B1 ;  /* 0x0000000000017941 */ /* 0x000fea0003800000 */
.L_x_256:
        /* <DEDUP_REMOVED lines=8> */
.L_x_259:
[----:B------:R-:W-:Y:S05]  /*159c0*/  BSYNC B1 ;  /* 0x0000000000017941 */ /* 0x000fea0003800000 */
.L_x_258:
        /* <DEDUP_REMOVED lines=10> */
.L_x_261:
[----:B------:R-:W-:Y:S05]  /*15a70*/  BSYNC B1 ;  /* 0x0000000000017941 */ /* 0x000fea0003800000 */
.L_x_260:
        /* <DEDUP_REMOVED lines=8> */
.L_x_263:
[----:B------:R-:W-:Y:S05]  /*15b00*/  BSYNC B1 ;  /* 0x0000000000017941 */ /* 0x000fea0003800000 */
.L_x_262:
        /* <DEDUP_REMOVED lines=10> */
.L_x_265:
[----:B------:R-:W-:Y:S05]  /*15bb0*/  BSYNC B1 ;  /* 0x0000000000017941 */ /* 0x000fea0003800000 */
.L_x_264:
        /* <DEDUP_REMOVED lines=8> */
.L_x_267:
[----:B------:R-:W-:Y:S05]  /*15c40*/  BSYNC B1 ;  /* 0x0000000000017941 */ /* 0x000fea0003800000 */
.L_x_266:
        /* <DEDUP_REMOVED lines=10> */
.L_x_269:
[----:B------:R-:W-:Y:S05]  /*15cf0*/  BSYNC B1 ;  /* 0x0000000000017941 */ /* 0x000fea0003800000 */
.L_x_268:
        /* <DEDUP_REMOVED lines=8> */
.L_x_271:
[----:B------:R-:W-:Y:S05]  /*15d80*/  BSYNC B1 ;  /* 0x0000000000017941 */ /* 0x000fea0003800000 */
.L_x_270:
        /* <DEDUP_REMOVED lines=10> */
.L_x_273:
[----:B------:R-:W-:Y:S05]  /*15e30*/  BSYNC B1 ;  /* 0x0000000000017941 */ /* 0x000fea0003800000 */
.L_x_272:
        /* <DEDUP_REMOVED lines=8> */
.L_x_275:
[----:B------:R-:W-:Y:S05]  /*15ec0*/  BSYNC B1 ;  /* 0x0000000000017941 */ /* 0x000fea0003800000 */
.L_x_274:
        /* <DEDUP_REMOVED lines=10> */
.L_x_277:
[----:B------:R-:W-:Y:S05]  /*15f70*/  BSYNC B1 ;  /* 0x0000000000017941 */ /* 0x000fea0003800000 */
.L_x_276:
        /* <DEDUP_REMOVED lines=8> */
.L_x_279:
[----:B------:R-:W-:Y:S05]  /*16000*/  BSYNC B1 ;  /* 0x0000000000017941 */ /* 0x000fea0003800000 */
.L_x_278:
        /* <DEDUP_REMOVED lines=10> */
.L_x_281:
[----:B------:R-:W-:Y:S05]  /*160b0*/  BSYNC B1 ;  /* 0x0000000000017941 */ /* 0x000fea0003800000 */
.L_x_280:
        /* <DEDUP_REMOVED lines=8> */
.L_x_283:
[----:B------:R-:W-:Y:S05]  /*16140*/  BSYNC B1 ;  /* 0x0000000000017941 */ /* 0x000fea0003800000 */
.L_x_282:
        /* <DEDUP_REMOVED lines=10> */
.L_x_285:
[----:B------:R-:W-:Y:S05]  /*161f0*/  BSYNC B1 ;  /* 0x0000000000017941 */ /* 0x000fea0003800000 */
.L_x_284:
        /* <DEDUP_REMOVED lines=8> */
.L_x_287:
[----:B------:R-:W-:Y:S05]  /*16280*/  BSYNC B1 ;  /* 0x0000000000017941 */ /* 0x000fea0003800000 */
.L_x_286:
        /* <DEDUP_REMOVED lines=10> */
.L_x_289:
[----:B------:R-:W-:Y:S05]  /*16330*/  BSYNC B1 ;  /* 0x0000000000017941 */ /* 0x000fea0003800000 */
.L_x_288:
        /* <DEDUP_REMOVED lines=8> */
.L_x_291:
[----:B------:R-:W-:Y:S05]  /*163c0*/  BSYNC B1 ;  /* 0x0000000000017941 */ /* 0x000fea0003800000 */
.L_x_290:
        /* <DEDUP_REMOVED lines=10> */
.L_x_293:
[----:B------:R-:W-:Y:S05]  /*16470*/  BSYNC B1 ;  /* 0x0000000000017941 */ /* 0x000fea0003800000 */
.L_x_292:
        /* <DEDUP_REMOVED lines=8> */
.L_x_295:
[----:B------:R-:W-:Y:S05]  /*16500*/  BSYNC B1 ;  /* 0x0000000000017941 */ /* 0x000fea0003800000 */
.L_x_294:
        /* <DEDUP_REMOVED lines=10> */
.L_x_297:
[----:B------:R-:W-:Y:S05]  /*165b0*/  BSYNC B1 ;  /* 0x0000000000017941 */ /* 0x000fea0003800000 */
.L_x_296:
        /* <DEDUP_REMOVED lines=8> */
.L_x_299:
[----:B------:R-:W-:Y:S05]  /*16640*/  BSYNC B1 ;  /* 0x0000000000017941 */ /* 0x000fea0003800000 */
.L_x_298:
        /* <DEDUP_REMOVED lines=10> */
.L_x_301:
[----:B------:R-:W-:Y:S05]  /*166f0*/  BSYNC B1 ;  /* 0x0000000000017941 */ /* 0x000fea0003800000 */
.L_x_300:
        /* <DEDUP_REMOVED lines=8> */
.L_x_303:
[----:B------:R-:W-:Y:S05]  /*16780*/  BSYNC B1 ;  /* 0x0000000000017941 */ /* 0x000fea0003800000 */
.L_x_302:
        /* <DEDUP_REMOVED lines=10> */
.L_x_305:
[----:B------:R-:W-:Y:S05]  /*16830*/  BSYNC B1 ;  /* 0x0000000000017941 */ /* 0x000fea0003800000 */
.L_x_304:
        /* <DEDUP_REMOVED lines=8> */
.L_x_307:
[----:B------:R-:W-:Y:S05]  /*168c0*/  BSYNC B1 ;  /* 0x0000000000017941 */ /* 0x000fea0003800000 */
.L_x_306:
        /* <DEDUP_REMOVED lines=10> */
.L_x_309:
[----:B------:R-:W-:Y:S05]  /*16970*/  BSYNC B1 ;  /* 0x0000000000017941 */ /* 0x000fea0003800000 */
.L_x_308:
        /* <DEDUP_REMOVED lines=8> */
.L_x_311:
[----:B------:R-:W-:Y:S05]  /*16a00*/  BSYNC B1 ;  /* 0x0000000000017941 */ /* 0x000fea0003800000 */
.L_x_310:
        /* <DEDUP_REMOVED lines=10> */
.L_x_313:
[----:B------:R-:W-:Y:S05]  /*16ab0*/  BSYNC B1 ;  /* 0x0000000000017941 */ /* 0x000fea0003800000 */
.L_x_312:
        /* <DEDUP_REMOVED lines=8> */
.L_x_315:
[----:B------:R-:W-:Y:S05]  /*16b40*/  BSYNC B1 ;  /* 0x0000000000017941 */ /* 0x000fea0003800000 */
.L_x_314:
        /* <DEDUP_REMOVED lines=10> */
.L_x_317:
[----:B------:R-:W-:Y:S05]  /*16bf0*/  BSYNC B1 ;  /* 0x0000000000017941 */ /* 0x000fea0003800000 */
.L_x_316:
        /* <DEDUP_REMOVED lines=8> */
.L_x_319:
[----:B------:R-:W-:Y:S05]  /*16c80*/  BSYNC B1 ;  /* 0x0000000000017941 */ /* 0x000fea0003800000 */
.L_x_318:
        /* <DEDUP_REMOVED lines=10> */
.L_x_321:
[----:B------:R-:W-:Y:S05]  /*16d30*/  BSYNC B1 ;  /* 0x0000000000017941 */ /* 0x000fea0003800000 */
.L_x_320:
        /* <DEDUP_REMOVED lines=8> */
.L_x_323:
[----:B------:R-:W-:Y:S05]  /*16dc0*/  BSYNC B1 ;  /* 0x0000000000017941 */ /* 0x000fea0003800000 */
.L_x_322:
        /* <DEDUP_REMOVED lines=10> */
.L_x_325:
[----:B------:R-:W-:Y:S05]  /*16e70*/  BSYNC B1 ;  /* 0x0000000000017941 */ /* 0x000fea0003800000 */
.L_x_324:
        /* <DEDUP_REMOVED lines=8> */
.L_x_327:
[----:B------:R-:W-:Y:S05]  /*16f00*/  BSYNC B1 ;  /* 0x0000000000017941 */ /* 0x000fea0003800000 */
.L_x_326:
        /* <DEDUP_REMOVED lines=10> */
.L_x_329:
[----:B------:R-:W-:Y:S05]  /*16fb0*/  BSYNC B1 ;  /* 0x0000000000017941 */ /* 0x000fea0003800000 */
.L_x_328:
        /* <DEDUP_REMOVED lines=8> */
.L_x_331:
[----:B------:R-:W-:Y:S05]  /*17040*/  BSYNC B1 ;  /* 0x0000000000017941 */ /* 0x000fea0003800000 */
.L_x_330:
        /* <DEDUP_REMOVED lines=10> */
.L_x_333:
[----:B------:R-:W-:Y:S05]  /*170f0*/  BSYNC B1 ;  /* 0x0000000000017941 */ /* 0x000fea0003800000 */
.L_x_332:
        /* <DEDUP_REMOVED lines=8> */
.L_x_335:
[----:B------:R-:W-:Y:S05]  /*17180*/  BSYNC B1 ;  /* 0x0000000000017941 */ /* 0x000fea0003800000 */
.L_x_334:
        /* <DEDUP_REMOVED lines=10> */
.L_x_337:
[----:B------:R-:W-:Y:S05]  /*17230*/  BSYNC B1 ;  /* 0x0000000000017941 */ /* 0x000fea0003800000 */
.L_x_336:
        /* <DEDUP_REMOVED lines=8> */
.L_x_339:
[----:B------:R-:W-:Y:S05]  /*172c0*/  BSYNC B1 ;  /* 0x0000000000017941 */ /* 0x000fea0003800000 */
.L_x_338:
        /* <DEDUP_REMOVED lines=10> */
.L_x_341:
[----:B------:R-:W-:Y:S05]  /*17370*/  BSYNC B1 ;  /* 0x0000000000017941 */ /* 0x000fea0003800000 */
.L_x_340:
        /* <DEDUP_REMOVED lines=8> */
.L_x_343:
[----:B------:R-:W-:Y:S05]  /*17400*/  BSYNC B1 ;  /* 0x0000000000017941 */ /* 0x000fea0003800000 */
.L_x_342:
        /* <DEDUP_REMOVED lines=10> */
.L_x_345:
[----:B------:R-:W-:Y:S05]  /*174b0*/  BSYNC B1 ;  /* 0x0000000000017941 */ /* 0x000fea0003800000 */
.L_x_344:
        /* <DEDUP_REMOVED lines=8> */
.L_x_347:
[----:B------:R-:W-:Y:S05]  /*17540*/  BSYNC B1 ;  /* 0x0000000000017941 */ /* 0x000fea0003800000 */
.L_x_346:
        /* <DEDUP_REMOVED lines=10> */
.L_x_349:
[----:B------:R-:W-:Y:S05]  /*175f0*/  BSYNC B1 ;  /* 0x0000000000017941 */ /* 0x000fea0003800000 */
.L_x_348:
        /* <DEDUP_REMOVED lines=8> */
.L_x_351:
[----:B------:R-:W-:Y:S05]  /*17680*/  BSYNC B1 ;  /* 0x0000000000017941 */ /* 0x000fea0003800000 */
.L_x_350:
        /* <DEDUP_REMOVED lines=10> */
.L_x_353:
[----:B------:R-:W-:Y:S05]  /*17730*/  BSYNC B1 ;  /* 0x0000000000017941 */ /* 0x000fea0003800000 */
.L_x_352:
        /* <DEDUP_REMOVED lines=8> */
.L_x_355:
[----:B------:R-:W-:Y:S05]  /*177c0*/  BSYNC B1 ;  /* 0x0000000000017941 */ /* 0x000fea0003800000 */
.L_x_354:
        /* <DEDUP_REMOVED lines=10> */
.L_x_357:
[----:B------:R-:W-:Y:S05]  /*17870*/  BSYNC B1 ;  /* 0x0000000000017941 */ /* 0x000fea0003800000 */
.L_x_356:
        /* <DEDUP_REMOVED lines=8> */
.L_x_359:
[----:B------:R-:W-:Y:S05]  /*17900*/  BSYNC B1 ;  /* 0x0000000000017941 */ /* 0x000fea0003800000 */
.L_x_358:
        /* <DEDUP_REMOVED lines=10> */
.L_x_361:
[----:B------:R-:W-:Y:S05]  /*179b0*/  BSYNC B1 ;  /* 0x0000000000017941 */ /* 0x000fea0003800000 */
.L_x_360:
        /* <DEDUP_REMOVED lines=8> */
.L_x_363:
[----:B------:R-:W-:Y:S05]  /*17a40*/  BSYNC B1 ;  /* 0x0000000000017941 */ /* 0x000fea0003800000 */
.L_x_362:
        /* <DEDUP_REMOVED lines=10> */
.L_x_365:
[----:B------:R-:W-:Y:S05]  /*17af0*/  BSYNC B1 ;  /* 0x0000000000017941 */ /* 0x000fea0003800000 */
.L_x_364:
        /* <DEDUP_REMOVED lines=8> */
.L_x_367:
[----:B------:R-:W-:Y:S05]  /*17b80*/  BSYNC B1 ;  /* 0x0000000000017941 */ /* 0x000fea0003800000 */
.L_x_366:
        /* <DEDUP_REMOVED lines=10> */
.L_x_369:
[----:B------:R-:W-:Y:S05]  /*17c30*/  BSYNC B1 ;  /* 0x0000000000017941 */ /* 0x000fea0003800000 */
.L_x_368:
        /* <DEDUP_REMOVED lines=8> */
.L_x_371:
[----:B------:R-:W-:Y:S05]  /*17cc0*/  BSYNC B1 ;  /* 0x0000000000017941 */ /* 0x000fea0003800000 */
.L_x_370:
        /* <DEDUP_REMOVED lines=10> */
.L_x_373:
[----:B------:R-:W-:Y:S05]  /*17d70*/  BSYNC B1 ;  /* 0x0000000000017941 */ /* 0x000fea0003800000 */
.L_x_372:
        /* <DEDUP_REMOVED lines=8> */
.L_x_375:
[----:B------:R-:W-:Y:S05]  /*17e00*/  BSYNC B1 ;  /* 0x0000000000017941 */ /* 0x000fea0003800000 */
.L_x_374:
        /* <DEDUP_REMOVED lines=10> */
.L_x_377:
[----:B------:R-:W-:Y:S05]  /*17eb0*/  BSYNC B1 ;  /* 0x0000000000017941 */ /* 0x000fea0003800000 */
.L_x_376:
[----:B--2---:R-:W2:Y:S01]  /*17ec0*/  LDL.LU R3, [R1+0x134] ;  /* 0x0001340001037983 */ /* 0x004ea20000300800 */
[----:B------:R-:W-:Y:S01]  /*17ed0*/  BSSY B1, `(.L_x_378) ;  /* 0x0000007000017945 */ /* 0x000fe20003800000 */
[----:B--2---:R-:W-:-:S05]  /*17ee0*/  @!P4 IMAD R3, R3, R17, R2 ;  /* 0x000000110303c224 */ /* 0x004fca00078e0202 */
[----:B------:R2:W-:Y:S01]  /*17ef0*/  @!P4 STG.E.U8 desc[UR36][R6.64+0x99], R3 ;  /* 0x000099030600c986 */ /* 0x0005e2000c101124 */
[----:B------:R-:W-:Y:S05]  /*17f00*/  @P5 BRA `(.L_x_379) ;  /* 0x00000000000c5947 */ /* 0x000fea0003800000 */
[----:B------:R-:W2:Y:S02]  /*17f10*/  LDG.E.U8 R16, desc[UR36][R12.64+0x98] ;  /* 0x000098240c107981 */ /* 0x000ea4000c1e1100 */
[----:B--2---:R-:W-:-:S05]  /*17f20*/  PRMT R3, R16, 0x8880, RZ ;  /* 0x0000888010037816 */ /* 0x004fca00000000ff */
[----:B------:R-:W-:-:S07]  /*17f30*/  IMAD R2, R3, R18, RZ ;  /* 0x0000001203027224 */ /* 0x000fce00078e02ff */
.L_x_379:
[----:B------:R-:W-:Y:S05]  /*17f40*/  BSYNC B1 ;  /* 0x0000000000017941 */ /* 0x000fea0003800000 */
.L_x_378:
[----:B--2---:R-:W2:Y:S01]  /*17f50*/  LDL.LU R3, [R1+0x138] ;  /* 0x0001380001037983 */ /* 0x004ea20000300800 */
[----:B------:R-:W-:Y:S01]  /*17f60*/  ISETP.LT.OR P4, PT, R0, 0x9a, !P2 ;  /* 0x0000009a0000780c */ /* 0x000fe20005781670 */
[----:B------:R-:W-:Y:S01]  /*17f70*/  BSSY B1, `(.L_x_380) ;  /* 0x0000008000017945 */ /* 0x000fe20003800000 */
[----:B--2---:R-:W-:-:S05]  /*17f80*/  @!P5 IMAD R3, R3, R17, R2 ;  /* 0x000000110303d224 */ /* 0x004fca00078e0202 */
[----:B------:R2:W-:Y:S01]  /*17f90*/  @!P5 STG.E.U8 desc[UR36][R8.64+0x98], R3 ;  /* 0x000098030800d986 */ /* 0x0005e2000c101124 */
[----:B------:R-:W-:-:S05]  /*17fa0*/  ISETP.LT.OR P5, PT, R0, 0xa1, !P1 ;  /* 0x000000a10000780c */ /* 0x000fca0004fa1670 */
[----:B------:R-:W-:Y:S08]  /*17fb0*/  @P4 BRA `(.L_x_381) ;  /* 0x00000000000c4947 */ /* 0x000ff00003800000 */
[----:B------:R-:W2:Y:S02]  /*17fc0*/  LDG.E.U8 R16, desc[UR36][R12.64+0x99] ;  /* 0x000099240c107981 */ /* 0x000ea4000c1e1100 */
[----:B--2---:R-:W-:-:S05]  /*17fd0*/  PRMT R3, R16, 0x8880, RZ ;  /* 0x0000888010037816 */ /* 0x004fca00000000ff */
[----:B------:R-:W-:-:S07]  /*17fe0*/  IMAD R2, R3, R18, RZ ;  /* 0x0000001203027224 */ /* 0x000fce00078e02ff */
.L_x_381:
[----:B------:R-:W-:Y:S05]  /*17ff0*/  BSYNC B1 ;  /* 0x0000000000017941 */ /* 0x000fea0003800000 */
.L_x_380:
        /* <DEDUP_REMOVED lines=8> */
.L_x_383:
[----:B------:R-:W-:Y:S05]  /*18080*/  BSYNC B1 ;  /* 0x0000000000017941 */ /* 0x000fea0003800000 */
.L_x_382:
        /* <DEDUP_REMOVED lines=10> */
.L_x_385:
[----:B------:R-:W-:Y:S05]  /*18130*/  BSYNC B1 ;  /* 0x0000000000017941 */ /* 0x000fea0003800000 */
.L_x_384:
        /* <DEDUP_REMOVED lines=8> */
.L_x_387:
[----:B------:R-:W-:Y:S05]  /*181c0*/  BSYNC B1 ;  /* 0x0000000000017941 */ /* 0x000fea0003800000 */
.L_x_386:
        /* <DEDUP_REMOVED lines=10> */
.L_x_389:
[----:B------:R-:W-:Y:S05]  /*18270*/  BSYNC B1 ;  /* 0x0000000000017941 */ /* 0x000fea0003800000 */
.L_x_388:
        /* <DEDUP_REMOVED lines=8> */
.L_x_391:
[----:B------:R-:W-:Y:S05]  /*18300*/  BSYNC B1 ;  /* 0x0000000000017941 */ /* 0x000fea0003800000 */
.L_x_390:
        /* <DEDUP_REMOVED lines=10> */
.L_x_393:
[----:B------:R-:W-:Y:S05]  /*183b0*/  BSYNC B1 ;  /* 0x0000000000017941 */ /* 0x000fea0003800000 */
.L_x_392:
        /* <DEDUP_REMOVED lines=8> */
.L_x_395:
[----:B------:R-:W-:Y:S05]  /*18440*/  BSYNC B1 ;  /* 0x0000000000017941 */ /* 0x000fea0003800000 */
.L_x_394:
        /* <DEDUP_REMOVED lines=10> */
.L_x_397:
[----:B------:R-:W-:Y:S05]  /*184f0*/  BSYNC B1 ;  /* 0x0000000000017941 */ /* 0x000fea0003800000 */
.L_x_396:
        /* <DEDUP_REMOVED lines=8> */
.L_x_399:
[----:B------:R-:W-:Y:S05]  /*18580*/  BSYNC B1 ;  /* 0x0000000000017941 */ /* 0x000fea0003800000 */
.L_x_398:
        /* <DEDUP_REMOVED lines=10> */
.L_x_401:
[----:B------:R-:W-:Y:S05]  /*18630*/  BSYNC B1 ;  /* 0x0000000000017941 */ /* 0x000fea0003800000 */
.L_x_400:
        /* <DEDUP_REMOVED lines=8> */
.L_x_403:
[----:B------:R-:W-:Y:S05]  /*186c0*/  BSYNC B1 ;  /* 0x0000000000017941 */ /* 0x000fea0003800000 */
.L_x_402:
        /* <DEDUP_REMOVED lines=10> */
.L_x_405:
[----:B------:R-:W-:Y:S05]  /*18770*/  BSYNC B1 ;  /* 0x0000000000017941 */ /* 0x000fea0003800000 */
.L_x_404:
        /* <DEDUP_REMOVED lines=8> */
.L_x_407:
[----:B------:R-:W-:Y:S05]  /*18800*/  BSYNC B1 ;  /* 0x0000000000017941 */ /* 0x000fea0003800000 */
.L_x_406:
        /* <DEDUP_REMOVED lines=10> */
.L_x_409:
[----:B------:R-:W-:Y:S05]  /*188b0*/  BSYNC B1 ;  /* 0x0000000000017941 */ /* 0x000fea0003800000 */
.L_x_408:
        /* <DEDUP_REMOVED lines=8> */
.L_x_411:
[----:B------:R-:W-:Y:S05]  /*18940*/  BSYNC B1 ;  /* 0x0000000000017941 */ /* 0x000fea0003800000 */
.L_x_410:
        /* <DEDUP_REMOVED lines=10> */
.L_x_413:
[----:B------:R-:W-:Y:S05]  /*189f0*/  BSYNC B1 ;  /* 0x0000000000017941 */ /* 0x000fea0003800000 */
.L_x_412:
        /* <DEDUP_REMOVED lines=8> */
.L_x_415:
[----:B------:R-:W-:Y:S05]  /*18a80*/  BSYNC B1 ;  /* 0x0000000000017941 */ /* 0x000fea0003800000 */
.L_x_414:
[----:B------:R-:W-:Y:S01]  /*18a90*/  ISETP.LT.OR P4, PT, R0, 0xc2, !P3 ;  /* 0x000000c20000780c */ /* 0x000fe20005f81670 */
[----:B--2---:R-:W-:Y:S01]  /*18aa0*/  @!P5 IMAD R3, R120, R17, R2 ;  /* 0x000000117803d224 */ /* 0x004fe200078e0202 */
[----:B------:R-:W-:Y:S04]  /*18ab0*/  BSSY B1, `(.L_x_416) ;  /* 0x0000007000017945 */ /* 0x000fe80003800000 */
[----:B------:R2:W-:Y:S01]  /*18ac0*/  @!P5 STG.E.U8 desc[UR36][R4.64+0xc0], R3 ;  /* 0x0000c0030400d986 */ /* 0x0005e2000c101124 */
[----:B------:R-:W-:-:S06]  /*18ad0*/  ISETP.LT.OR P5, PT, R0, 0xc1, !P0 ;  /* 0x000000c10000780c */ /* 0x000fcc00047a1670 */
[----:B------:R-:W-:Y:S07]  /*18ae0*/  @P4 BRA `(.L_x_417) ;  /* 0x00000000000c4947 */ /* 0x000fee0003800000 */
[----:B------:R-:W2:Y:S02]  /*18af0*/  LDG.E.U8 R16, desc[UR36][R22.64+0xc1] ;  /* 0x0000c12416107981 */ /* 0x000ea4000c1e1100 */
[----:B--2---:R-:W-:-:S05]  /*18b00*/  PRMT R3, R16, 0x8880, RZ ;  /* 0x0000888010037816 */ /* 0x004fca00000000ff */
[----:B------:R-:W-:-:S07]  /*18b10*/  IMAD R2, R3, R18, RZ ;  /* 0x0000001203027224 */ /* 0x000fce00078e02ff */
.L_x_417:
[----:B------:R-:W-:Y:S05]  /*18b20*/  BSYNC B1 ;  /* 0x0000000000017941 */ /* 0x000fea0003800000 */
.L_x_416:
[----:B------:R-:W-:Y:S01]  /*18b30*/  @!P4 IMAD R121, R121, R17, R2 ;  /* 0x000000117979c224 */ /* 0x000fe200078e0202 */
[----:B------:R-:W-:Y:S04]  /*18b40*/  BSSY B1, `(.L_x_418) ;  /* 0x0000006000017945 */ /* 0x000fe80003800000 */
[----:B------:R3:W-:Y:S01]  /*18b50*/  @!P4 STG.E.U8 desc[UR36][R4.64+0xc1], R121 ;  /* 0x0000c1790400c986 */ /* 0x0007e2000c101124 */
[----:B------:R-:W-:Y:S05]  /*18b60*/  @P5 BRA `(.L_x_419) ;  /* 0x00000000000c5947 */ /* 0x000fea0003800000 */
[----:B------:R-:W2:Y:S02]  /*18b70*/  LDG.E.U8 R16, desc[UR36][R20.64+0xc0] ;  /* 0x0000c02414107981 */ /* 0x000ea4000c1e1100 */
[----:B--2---:R-:W-:-:S05]  /*18b80*/  PRMT R3, R16, 0x8880, RZ ;  /* 0x0000888010037816 */ /* 0x004fca00000000ff */
[----:B------:R-:W-:-:S07]  /*18b90*/  IMAD R2, R3, R18, RZ ;  /* 0x0000001203027224 */ /* 0x000fce00078e02ff */
.L_x_419:
[----:B------:R-:W-:Y:S05]  /*18ba0*/  BSYNC B1 ;  /* 0x0000000000017941 */ /* 0x000fea0003800000 */
.L_x_418:
        /* <DEDUP_REMOVED lines=9> */
.L_x_421:
[----:B------:R-:W-:Y:S05]  /*18c40*/  BSYNC B1 ;  /* 0x0000000000017941 */ /* 0x000fea0003800000 */
.L_x_420:
[----:B------:R-:W-:Y:S01]  /*18c50*/  @!P4 IMAD R123, R123, R17, R2 ;  /* 0x000000117b7bc224 */ /* 0x000fe200078e0202 */
[----:B------:R-:W-:Y:S04]  /*18c60*/  BSSY B1, `(.L_x_422) ;  /* 0x0000006000017945 */ /* 0x000fe80003800000 */
[----:B------:R4:W-:Y:S01]  /*18c70*/  @!P4 STG.E.U8 desc[UR36][R10.64+0xc1], R123 ;  /* 0x0000c17b0a00c986 */ /* 0x0009e2000c101124 */
[----:B------:R-:W-:Y:S05]  /*18c80*/  @P5 BRA `(.L_x_423) ;  /* 0x00000000000c5947 */ /* 0x000fea0003800000 */
[----:B------:R-:W2:Y:S02]  /*18c90*/  LDG.E.U8 R16, desc[UR36][R22.64+0xc8] ;  /* 0x0000c82416107981 */ /* 0x000ea4000c1e1100 */
[----:B--2---:R-:W-:-:S05]  /*18ca0*/  PRMT R3, R16, 0x8880, RZ ;  /* 0x0000888010037816 */ /* 0x004fca00000000ff */
[----:B------:R-:W-:-:S07]  /*18cb0*/  IMAD R2, R3, R18, RZ ;  /* 0x0000001203027224 */ /* 0x000fce00078e02ff */
.L_x_423:
[----:B------:R-:W-:Y:S05]  /*18cc0*/  BSYNC B1 ;  /* 0x0000000000017941 */ /* 0x000fea0003800000 */
.L_x_422:
        /* <DEDUP_REMOVED lines=9> */
.L_x_425:
[----:B------:R-:W-:Y:S05]  /*18d60*/  BSYNC B1 ;  /* 0x0000000000017941 */ /* 0x000fea0003800000 */
.L_x_424:
[----:B------:R-:W-:Y:S01]  /*18d70*/  @!P4 IMAD R125, R125, R17, R2 ;  /* 0x000000117d7dc224 */ /* 0x000fe200078e0202 */
[----:B------:R-:W-:Y:S04]  /*18d80*/  BSSY B1, `(.L_x_426) ;  /* 0x0000006000017945 */ /* 0x000fe80003800000 */
[----:B------:R0:W-:Y:S01]  /*18d90*/  @!P4 STG.E.U8 desc[UR36][R4.64+0xc9], R125 ;  /* 0x0000c97d0400c986 */ /* 0x0001e2000c101124 */
[----:B------:R-:W-:Y:S05]  /*18da0*/  @P5 BRA `(.L_x_427) ;  /* 0x00000000000c5947 */ /* 0x000fea0003800000 */
[----:B------:R-:W2:Y:S02]  /*18db0*/  LDG.E.U8 R16, desc[UR36][R20.64+0xc8] ;  /* 0x0000c82414107981 */ /* 0x000ea4000c1e1100 */
[----:B--2---:R-:W-:-:S05]  /*18dc0*/  PRMT R3, R16, 0x8880, RZ ;  /* 0x0000888010037816 */ /* 0x004fca00000000ff */
[----:B------:R-:W-:-:S07]  /*18dd0*/  IMAD R2, R3, R18, RZ ;  /* 0x0000001203027224 */ /* 0x000fce00078e02ff */
.L_x_427:
[----:B------:R-:W-:Y:S05]  /*18de0*/  BSYNC B1 ;  /* 0x0000000000017941 */ /* 0x000fea0003800000 */
.L_x_426:
        /* <DEDUP_REMOVED lines=9> */
.L_x_429:
[----:B------:R-:W-:Y:S05]  /*18e80*/  BSYNC B1 ;  /* 0x0000000000017941 */ /* 0x000fea0003800000 */
.L_x_428:
[----:B------:R-:W-:Y:S01]  /*18e90*/  @!P4 IMAD R127, R127, R17, R2 ;  /* 0x000000117f7fc224 */ /* 0x000fe200078e0202 */
[----:B------:R-:W-:Y:S04]  /*18ea0*/  BSSY B1, `(.L_x_430) ;  /* 0x0000006000017945 */ /* 0x000fe80003800000 */
[----:B------:R0:W-:Y:S01]  /*18eb0*/  @!P4 STG.E.U8 desc[UR36][R10.64+0xc9], R127 ;  /* 0x0000c97f0a00c986 */ /* 0x0001e2000c101124 */
[----:B------:R-:W-:Y:S05]  /*18ec0*/  @P5 BRA `(.L_x_431) ;  /* 0x00000000000c5947 */ /* 0x000fea0003800000 */
[----:B------:R-:W2:Y:S02]  /*18ed0*/  LDG.E.U8 R16, desc[UR36][R22.64+0xd0] ;  /* 0x0000d02416107981 */ /* 0x000ea4000c1e1100 */
[----:B--2---:R-:W-:-:S05]  /*18ee0*/  PRMT R3, R16, 0x8880, RZ ;  /* 0x0000888010037816 */ /* 0x004fca00000000ff */
[----:B------:R-:W-:-:S07]  /*18ef0*/  IMAD R2, R3, R18, RZ ;  /* 0x0000001203027224 */ /* 0x000fce00078e02ff */
.L_x_431:
[----:B------:R-:W-:Y:S05]  /*18f00*/  BSYNC B1 ;  /* 0x0000000000017941 */ /* 0x000fea0003800000 */
.L_x_430:
        /* <DEDUP_REMOVED lines=9> */
.L_x_433:
[----:B------:R-:W-:Y:S05]  /*18fa0*/  BSYNC B1 ;  /* 0x0000000000017941 */ /* 0x000fea0003800000 */
.L_x_432:
[----:B------:R-:W-:Y:S01]  /*18fb0*/  @!P4 IMAD R129, R129, R17, R2 ;  /* 0x000000118181c224 */ /* 0x000fe200078e0202 */
[----:B------:R-:W-:Y:S04]  /*18fc0*/  BSSY B1, `(.L_x_434) ;  /* 0x0000006000017945 */ /* 0x000fe80003800000 */
[----:B------:R0:W-:Y:S01]  /*18fd0*/  @!P4 STG.E.U8 desc[UR36][R4.64+0xd1], R129 ;  /* 0x0000d1810400c986 */ /* 0x0001e2000c101124 */
[----:B------:R-:W-:Y:S05]  /*18fe0*/  @P5 BRA `(.L_x_435) ;  /* 0x00000000000c5947 */ /* 0x000fea0003800000 */
[----:B------:R-:W2:Y:S02]  /*18ff0*/  LDG.E.U8 R16, desc[UR36][R20.64+0xd0] ;  /* 0x0000d02414107981 */ /* 0x000ea4000c1e1100 */
[----:B--2---:R-:W-:-:S05]  /*19000*/  PRMT R3, R16, 0x8880, RZ ;  /* 0x0000888010037816 */ /* 0x004fca00000000ff */
[----:B------:R-:W-:-:S07]  /*19010*/  IMAD R2, R3, R18, RZ ;  /* 0x0000001203027224 */ /* 0x000fce00078e02ff */
.L_x_435:
[----:B------:R-:W-:Y:S05]  /*19020*/  BSYNC B1 ;  /* 0x0000000000017941 */ /* 0x000fea0003800000 */
.L_x_434:
        /* <DEDUP_REMOVED lines=9> */
.L_x_437:
[----:B------:R-:W-:Y:S05]  /*190c0*/  BSYNC B1 ;  /* 0x0000000000017941 */ /* 0x000fea0003800000 */
.L_x_436:
[----:B------:R-:W-:Y:S01]  /*190d0*/  @!P4 IMAD R131, R131, R17, R2 ;  /* 0x000000118383c224 */ /* 0x000fe200078e0202 */
[----:B------:R-:W-:Y:S04]  /*190e0*/  BSSY B1, `(.L_x_438) ;  /* 0x0000006000017945 */ /* 0x000fe80003800000 */
[----:B------:R0:W-:Y:S01]  /*190f0*/  @!P4 STG.E.U8 desc[UR36][R10.64+0xd1], R131 ;  /* 0x0000d1830a00c986 */ /* 0x0001e2000c101124 */
[----:B------:R-:W-:Y:S05]  /*19100*/  @P5 BRA `(.L_x_439) ;  /* 0x00000000000c5947 */ /* 0x000fea0003800000 */
[----:B------:R-:W2:Y:S02]  /*19110*/  LDG.E.U8 R16, desc[UR36][R22.64+0xd8] ;  /* 0x0000d82416107981 */ /* 0x000ea4000c1e1100 */
[----:B--2---:R-:W-:-:S05]  /*19120*/  PRMT R3, R16, 0x8880, RZ ;  /* 0x0000888010037816 */ /* 0x004fca00000000ff */
[----:B------:R-:W-:-:S07]  /*19130*/  IMAD R2, R3, R18, RZ ;  /* 0x0000001203027224 */ /* 0x000fce00078e02ff */
.L_x_439:
[----:B------:R-:W-:Y:S05]  /*19140*/  BSYNC B1 ;  /* 0x0000000000017941 */ /* 0x000fea0003800000 */
.L_x_438:
        /* <DEDUP_REMOVED lines=9> */
.L_x_441:
[----:B------:R-:W-:Y:S05]  /*191e0*/  BSYNC B1 ;  /* 0x0000000000017941 */ /* 0x000fea0003800000 */
.L_x_440:
[----:B------:R-:W-:Y:S01]  /*191f0*/  @!P4 IMAD R133, R133, R17, R2 ;  /* 0x000000118585c224 */ /* 0x000fe200078e0202 */
[----:B------:R-:W-:Y:S04]  /*19200*/  BSSY B1, `(.L_x_442) ;  /* 0x0000006000017945 */ /* 0x000fe80003800000 */
[----:B------:R0:W-:Y:S01]  /*19210*/  @!P4 STG.E.U8 desc[UR36][R4.64+0xd9], R133 ;  /* 0x0000d9850400c986 */ /* 0x0001e2000c101124 */
[----:B------:R-:W-:Y:S05]  /*19220*/  @P5 BRA `(.L_x_443) ;  /* 0x00000000000c5947 */ /* 0x000fea0003800000 */
[----:B------:R-:W2:Y:S02]  /*19230*/  LDG.E.U8 R16, desc[UR36][R20.64+0xd8] ;  /* 0x0000d82414107981 */ /* 0x000ea4000c1e1100 */
[----:B--2---:R-:W-:-:S05]  /*19240*/  PRMT R3, R16, 0x8880, RZ ;  /* 0x0000888010037816 */ /* 0x004fca00000000ff */
[----:B------:R-:W-:-:S07]  /*19250*/  IMAD R2, R3, R18, RZ ;  /* 0x0000001203027224 */ /* 0x000fce00078e02ff */
.L_x_443:
[----:B------:R-:W-:Y:S05]  /*19260*/  BSYNC B1 ;  /* 0x0000000000017941 */ /* 0x000fea0003800000 */
.L_x_442:
        /* <DEDUP_REMOVED lines=9> */
.L_x_445:
[----:B------:R-:W-:Y:S05]  /*19300*/  BSYNC B1 ;  /* 0x0000000000017941 */ /* 0x000fea0003800000 */
.L_x_444:
[----:B------:R-:W-:Y:S01]  /*19310*/  @!P4 IMAD R135, R135, R17, R2 ;  /* 0x000000118787c224 */ /* 0x000fe200078e0202 */
[----:B------:R-:W-:Y:S04]  /*19320*/  BSSY B1, `(.L_x_446) ;  /* 0x0000006000017945 */ /* 0x000fe80003800000 */
[----:B------:R0:W-:Y:S01]  /*19330*/  @!P4 STG.E.U8 desc[UR36][R10.64+0xd9], R135 ;  /* 0x0000d9870a00c986 */ /* 0x0001e2000c101124 */
[----:B------:R-:W-:Y:S05]  /*19340*/  @P5 BRA `(.L_x_447) ;  /* 0x00000000000c5947 */ /* 0x000fea0003800000 */
[----:B------:R-:W2:Y:S02]  /*19350*/  LDG.E.U8 R16, desc[UR36][R22.64+0xe0] ;  /* 0x0000e02416107981 */ /* 0x000ea4000c1e1100 */
[----:B--2---:R-:W-:-:S05]  /*19360*/  PRMT R3, R16, 0x8880, RZ ;  /* 0x0000888010037816 */ /* 0x004fca00000000ff */
[----:B------:R-:W-:-:S07]  /*19370*/  IMAD R2, R3, R18, RZ ;  /* 0x0000001203027224 */ /* 0x000fce00078e02ff */
.L_x_447:
[----:B------:R-:W-:Y:S05]  /*19380*/  BSYNC B1 ;  /* 0x0000000000017941 */ /* 0x000fea0003800000 */
.L_x_446:
        /* <DEDUP_REMOVED lines=9> */
.L_x_449:
[----:B------:R-:W-:Y:S05]  /*19420*/  BSYNC B1 ;  /* 0x0000000000017941 */ /* 0x000fea0003800000 */
.L_x_448:
[----:B------:R-:W-:Y:S01]  /*19430*/  @!P4 IMAD R137, R137, R17, R2 ;  /* 0x000000118989c224 */ /* 0x000fe200078e0202 */
[----:B------:R-:W-:Y:S04]  /*19440*/  BSSY B1, `(.L_x_450) ;  /* 0x0000006000017945 */ /* 0x000fe80003800000 */
[----:B------:R0:W-:Y:S01]  /*19450*/  @!P4 STG.E.U8 desc[UR36][R4.64+0xe1], R137 ;  /* 0x0000e1890400c986 */ /* 0x0001e2000c101124 */
[----:B------:R-:W-:Y:S05]  /*19460*/  @P5 BRA `(.L_x_451) ;  /* 0x00000000000c5947 */ /* 0x000fea0003800000 */
[----:B------:R-:W2:Y:S02]  /*19470*/  LDG.E.U8 R16, desc[UR36][R20.64+0xe0] ;  /* 0x0000e02414107981 */ /* 0x000ea4000c1e1100 */
[----:B--2---:R-:W-:-:S05]  /*19480*/  PRMT R3, R16, 0x8880, RZ ;  /* 0x0000888010037816 */ /* 0x004fca00000000ff */
[----:B------:R-:W-:-:S07]  /*19490*/  IMAD R2, R3, R18, RZ ;  /* 0x0000001203027224 */ /* 0x000fce00078e02ff */
.L_x_451:
[----:B------:R-:W-:Y:S05]  /*194a0*/  BSYNC B1 ;  /* 0x0000000000017941 */ /* 0x000fea0003800000 */
.L_x_450:
        /* <DEDUP_REMOVED lines=9> */
.L_x_453:
[----:B------:R-:W-:Y:S05]  /*19540*/  BSYNC B1 ;  /* 0x0000000000017941 */ /* 0x000fea0003800000 */
.L_x_452:
[----:B------:R-:W-:Y:S01]  /*19550*/  @!P4 IMAD R139, R139, R17, R2 ;  /* 0x000000118b8bc224 */ /* 0x000fe200078e0202 */
[----:B------:R-:W-:Y:S04]  /*19560*/  BSSY B1, `(.L_x_454) ;  /* 0x0000006000017945 */ /* 0x000fe80003800000 */
[----:B------:R0:W-:Y:S01]  /*19570*/  @!P4 STG.E.U8 desc[UR36][R10.64+0xe1], R139 ;  /* 0x0000e18b0a00c986 */ /* 0x0001e2000c101124 */
[----:B------:R-:W-:Y:S05]  /*19580*/  @P5 BRA `(.L_x_455) ;  /* 0x00000000000c5947 */ /* 0x000fea0003800000 */
[----:B------:R-:W2:Y:S02]  /*19590*/  LDG.E.U8 R16, desc[UR36][R22.64+0xe8] ;  /* 0x0000e82416107981 */ /* 0x000ea4000c1e1100 */
[----:B--2---:R-:W-:-:S05]  /*195a0*/  PRMT R3, R16, 0x8880, RZ ;  /* 0x0000888010037816 */ /* 0x004fca00000000ff */
[----:B------:R-:W-:-:S07]  /*195b0*/  IMAD R2, R3, R18, RZ ;  /* 0x0000001203027224 */ /* 0x000fce00078e02ff */
.L_x_455:
[----:B------:R-:W-:Y:S05]  /*195c0*/  BSYNC B1 ;  /* 0x0000000000017941 */ /* 0x000fea0003800000 */
.L_x_454:
        /* <DEDUP_REMOVED lines=9> */
.L_x_457:
[----:B------:R-:W-:Y:S05]  /*19660*/  BSYNC B1 ;  /* 0x0000000000017941 */ /* 0x000fea0003800000 */
.L_x_456:
[----:B------:R-:W-:Y:S01]  /*19670*/  @!P4 IMAD R141, R141, R17, R2 ;  /* 0x000000118d8dc224 */ /* 0x000fe200078e0202 */
[----:B------:R-:W-:Y:S04]  /*19680*/  BSSY B1, `(.L_x_458) ;  /* 0x0000006000017945 */ /* 0x000fe80003800000 */
[----:B------:R0:W-:Y:S01]  /*19690*/  @!P4 STG.E.U8 desc[UR36][R4.64+0xe9], R141 ;  /* 0x0000e98d0400c986 */ /* 0x0001e2000c101124 */
[----:B------:R-:W-:Y:S05]  /*196a0*/  @P5 BRA `(.L_x_459) ;  /* 0x00000000000c5947 */ /* 0x000fea0003800000 */
[----:B------:R-:W2:Y:S02]  /*196b0*/  LDG.E.U8 R16, desc[UR36][R20.64+0xe8] ;  /* 0x0000e82414107981 */ /* 0x000ea4000c1e1100 */
[----:B--2---:R-:W-:-:S05]  /*196c0*/  PRMT R3, R16, 0x8880, RZ ;  /* 0x0000888010037816 */ /* 0x004fca00000000ff */
[----:B------:R-:W-:-:S07]  /*196d0*/  IMAD R2, R3, R18, RZ ;  /* 0x0000001203027224 */ /* 0x000fce00078e02ff */
.L_x_459:
[----:B------:R-:W-:Y:S05]  /*196e0*/  BSYNC B1 ;  /* 0x0000000000017941 */ /* 0x000fea0003800000 */
.L_x_458:
        /* <DEDUP_REMOVED lines=9> */
.L_x_461:
[----:B------:R-:W-:Y:S05]  /*19780*/  BSYNC B1 ;  /* 0x0000000000017941 */ /* 0x000fea0003800000 */
.L_x_460:
[----:B------:R-:W-:Y:S01]  /*19790*/  @!P4 IMAD R143, R143, R17, R2 ;  /* 0x000000118f8fc224 */ /* 0x000fe200078e0202 */
[----:B------:R-:W-:Y:S04]  /*197a0*/  BSSY B1, `(.L_x_462) ;  /* 0x0000006000017945 */ /* 0x000fe80003800000 */
[----:B------:R0:W-:Y:S01]  /*197b0*/  @!P4 STG.E.U8 desc[UR36][R10.64+0xe9], R143 ;  /* 0x0000e98f0a00c986 */ /* 0x0001e2000c101124 */
[----:B------:R-:W-:Y:S05]  /*197c0*/  @P5 BRA `(.L_x_463) ;  /* 0x00000000000c5947 */ /* 0x000fea0003800000 */
[----:B------:R-:W2:Y:S02]  /*197d0*/  LDG.E.U8 R16, desc[UR36][R22.64+0xf0] ;  /* 0x0000f02416107981 */ /* 0x000ea4000c1e1100 */
[----:B--2---:R-:W-:-:S05]  /*197e0*/  PRMT R3, R16, 0x8880, RZ ;  /* 0x0000888010037816 */ /* 0x004fca00000000ff */
[----:B------:R-:W-:-:S07]  /*197f0*/  IMAD R2, R3, R18, RZ ;  /* 0x0000001203027224 */ /* 0x000fce00078e02ff */
.L_x_463:
[----:B------:R-:W-:Y:S05]  /*19800*/  BSYNC B1 ;  /* 0x0000000000017941 */ /* 0x000fea0003800000 */
.L_x_462:
        /* <DEDUP_REMOVED lines=9> */
.L_x_465:
[----:B------:R-:W-:Y:S05]  /*198a0*/  BSYNC B1 ;  /* 0x0000000000017941 */ /* 0x000fea0003800000 */
.L_x_464:
[----:B------:R-:W-:Y:S01]  /*198b0*/  @!P4 IMAD R145, R145, R17, R2 ;  /* 0x000000119191c224 */ /* 0x000fe200078e0202 */
[----:B------:R-:W-:Y:S04]  /*198c0*/  BSSY B1, `(.L_x_466) ;  /* 0x0000006000017945 */ /* 0x000fe80003800000 */
[----:B------:R0:W-:Y:S01]  /*198d0*/  @!P4 STG.E.U8 desc[UR36][R4.64+0xf1], R145 ;  /* 0x0000f1910400c986 */ /* 0x0001e2000c101124 */
[----:B------:R-:W-:Y:S05]  /*198e0*/  @P5 BRA `(.L_x_467) ;  /* 0x00000000000c5947 */ /* 0x000fea0003800000 */
[----:B------:R-:W2:Y:S02]  /*198f0*/  LDG.E.U8 R16, desc[UR36][R20.64+0xf0] ;  /* 0x0000f02414107981 */ /* 0x000ea4000c1e1100 */
[----:B--2---:R-:W-:-:S05]  /*19900*/  PRMT R3, R16, 0x8880, RZ ;  /* 0x0000888010037816 */ /* 0x004fca00000000ff */
[----:B------:R-:W-:-:S07]  /*19910*/  IMAD R2, R3, R18, RZ ;  /* 0x0000001203027224 */ /* 0x000fce00078e02ff */
.L_x_467:
[----:B------:R-:W-:Y:S05]  /*19920*/  BSYNC B1 ;  /* 0x0000000000017941 */ /* 0x000fea0003800000 */
.L_x_466:
        /* <DEDUP_REMOVED lines=9> */
.L_x_469:
[----:B------:R-:W-:Y:S05]  /*199c0*/  BSYNC B1 ;  /* 0x0000000000017941 */ /* 0x000fea0003800000 */
.L_x_468:
[----:B------:R-:W-:Y:S01]  /*199d0*/  @!P4 IMAD R147, R147, R17, R2 ;  /* 0x000000119393c224 */ /* 0x000fe200078e0202 */
[----:B------:R-:W-:Y:S04]  /*199e0*/  BSSY B1, `(.L_x_470) ;  /* 0x0000006000017945 */ /* 0x000fe80003800000 */
[----:B------:R0:W-:Y:S01]  /*199f0*/  @!P4 STG.E.U8 desc[UR36][R10.64+0xf1], R147 ;  /* 0x0000f1930a00c986 */ /* 0x0001e2000c101124 */
[----:B------:R-:W-:Y:S05]  /*19a00*/  @P5 BRA `(.L_x_471) ;  /* 0x00000000000c5947 */ /* 0x000fea0003800000 */
[----:B------:R-:W2:Y:S02]  /*19a10*/  LDG.E.U8 R16, desc[UR36][R22.64+0xf8] ;  /* 0x0000f82416107981 */ /* 0x000ea4000c1e1100 */
[----:B--2---:R-:W-:-:S05]  /*19a20*/  PRMT R3, R16, 0x8880, RZ ;  /* 0x0000888010037816 */ /* 0x004fca00000000ff */
[----:B------:R-:W-:-:S07]  /*19a30*/  IMAD R2, R3, R18, RZ ;  /* 0x0000001203027224 */ /* 0x000fce00078e02ff */
.L_x_471:
[----:B------:R-:W-:Y:S05]  /*19a40*/  BSYNC B1 ;  /* 0x0000000000017941 */ /* 0x000fea0003800000 */
.L_x_470:
        /* <DEDUP_REMOVED lines=9> */
.L_x_473:
[----:B------:R-:W-:Y:S05]  /*19ae0*/  BSYNC B1 ;  /* 0x0000000000017941 */ /* 0x000fea0003800000 */
.L_x_472:
[----:B------:R-:W-:Y:S01]  /*19af0*/  @!P4 IMAD R149, R149, R17, R2 ;  /* 0x000000119595c224 */ /* 0x000fe200078e0202 */
[----:B------:R-:W-:Y:S04]  /*19b00*/  BSSY B1, `(.L_x_474) ;  /* 0x0000006000017945 */ /* 0x000fe80003800000 */
[----:B------:R0:W-:Y:S01]  /*19b10*/  @!P4 STG.E.U8 desc[UR36][R4.64+0xf9], R149 ;  /* 0x0000f9950400c986 */ /* 0x0001e2000c101124 */
[----:B------:R-:W-:Y:S05]  /*19b20*/  @P5 BRA `(.L_x_475) ;  /* 0x00000000000c5947 */ /* 0x000fea0003800000 */
[----:B------:R-:W2:Y:S02]  /*19b30*/  LDG.E.U8 R16, desc[UR36][R20.64+0xf8] ;  /* 0x0000f82414107981 */ /* 0x000ea4000c1e1100 */
[----:B--2---:R-:W-:-:S05]  /*19b40*/  PRMT R3, R16, 0x8880, RZ ;  /* 0x0000888010037816 */ /* 0x004fca00000000ff */
[----:B------:R-:W-:-:S07]  /*19b50*/  IMAD R2, R3, R18, RZ ;  /* 0x0000001203027224 */ /* 0x000fce00078e02ff */
.L_x_475:
[----:B------:R-:W-:Y:S05]  /*19b60*/  BSYNC B1 ;  /* 0x0000000000017941 */ /* 0x000fea0003800000 */
.L_x_474:
        /* <DEDUP_REMOVED lines=9> */
.L_x_477:
[----:B------:R-:W-:Y:S05]  /*19c00*/  BSYNC B1 ;  /* 0x0000000000017941 */ /* 0x000fea0003800000 */
.L_x_476:
[----:B------:R-:W-:Y:S01]  /*19c10*/  @!P4 IMAD R151, R151, R17, R2 ;  /* 0x000000119797c224 */ /* 0x000fe200078e0202 */
[----:B------:R-:W-:Y:S04]  /*19c20*/  BSSY B1, `(.L_x_478) ;  /* 0x0000006000017945 */ /* 0x000fe80003800000 */
[----:B------:R0:W-:Y:S01]  /*19c30*/  @!P4 STG.E.U8 desc[UR36][R10.64+0xf9], R151 ;  /* 0x0000f9970a00c986 */ /* 0x0001e2000c101124 */
[----:B------:R-:W-:Y:S05]  /*19c40*/  @P5 BRA `(.L_x_479) ;  /* 0x00000000000c5947 */ /* 0x000fea0003800000 */
[----:B------:R-:W2:Y:S02]  /*19c50*/  LDG.E.U8 R16, desc[UR36][R22.64+0x100] ;  /* 0x0001002416107981 */ /* 0x000ea4000c1e1100 */
[----:B--2---:R-:W-:-:S05]  /*19c60*/  PRMT R3, R16, 0x8880, RZ ;  /* 0x0000888010037816 */ /* 0x004fca00000000ff */
[----:B------:R-:W-:-:S07]  /*19c70*/  IMAD R2, R3, R18, RZ ;  /* 0x0000001203027224 */ /* 0x000fce00078e02ff */
.L_x_479:
[----:B------:R-:W-:Y:S05]  /*19c80*/  BSYNC B1 ;  /* 0x0000000000017941 */ /* 0x000fea0003800000 */
.L_x_478:
        /* <DEDUP_REMOVED lines=9> */
.L_x_481:
[----:B------:R-:W-:Y:S05]  /*19d20*/  BSYNC B1 ;  /* 0x0000000000017941 */ /* 0x000fea0003800000 */
.L_x_480:
[----:B------:R-:W-:Y:S01]  /*19d30*/  @!P4 IMAD R153, R153, R17, R2 ;  /* 0x000000119999c224 */ /* 0x000fe200078e0202 */
[----:B------:R-:W-:Y:S04]  /*19d40*/  BSSY B1, `(.L_x_482) ;  /* 0x0000006000017945 */ /* 0x000fe80003800000 */
[----:B------:R0:W-:Y:S01]  /*19d50*/  @!P4 STG.E.U8 desc[UR36][R4.64+0x101], R153 ;  /* 0x000101990400c986 */ /* 0x0001e2000c101124 */
[----:B------:R-:W-:Y:S05]  /*19d60*/  @P5 BRA `(.L_x_483) ;  /* 0x00000000000c5947 */ /* 0x000fea0003800000 */
[----:B------:R-:W2:Y:S02]  /*19d70*/  LDG.E.U8 R16, desc[UR36][R20.64+0x100] ;  /* 0x0001002414107981 */ /* 0x000ea4000c1e1100 */
[----:B--2---:R-:W-:-:S05]  /*19d80*/  PRMT R3, R16, 0x8880, RZ ;  /* 0x0000888010037816 */ /* 0x004fca00000000ff */
[----:B------:R-:W-:-:S07]  /*19d90*/  IMAD R2, R3, R18, RZ ;  /* 0x0000001203027224 */ /* 0x000fce00078e02ff */
.L_x_483:
[----:B------:R-:W-:Y:S05]  /*19da0*/  BSYNC B1 ;  /* 0x0000000000017941 */ /* 0x000fea0003800000 */
.L_x_482:
        /* <DEDUP_REMOVED lines=9> */
.L_x_485:
[----:B------:R-:W-:Y:S05]  /*19e40*/  BSYNC B1 ;  /* 0x0000000000017941 */ /* 0x000fea0003800000 */
.L_x_484:
[----:B------:R-:W-:Y:S01]  /*19e50*/  @!P4 IMAD R155, R155, R17, R2 ;  /* 0x000000119b9bc224 */ /* 0x000fe200078e0202 */
[----:B------:R-:W-:Y:S04]  /*19e60*/  BSSY B1, `(.L_x_486) ;  /* 0x0000006000017945 */ /* 0x000fe80003800000 */
[----:B------:R0:W-:Y:S01]  /*19e70*/  @!P4 STG.E.U8 desc[UR36][R10.64+0x101], R155 ;  /* 0x0001019b0a00c986 */ /* 0x0001e2000c101124 */
[----:B------:R-:W-:Y:S05]  /*19e80*/  @P5 BRA `(.L_x_487) ;  /* 0x00000000000c5947 */ /* 0x000fea0003800000 */
[----:B------:R-:W2:Y:S02]  /*19e90*/  LDG.E.U8 R16, desc[UR36][R22.64+0x108] ;  /* 0x0001082416107981 */ /* 0x000ea4000c1e1100 */
[----:B--2---:R-:W-:-:S05]  /*19ea0*/  PRMT R3, R16, 0x8880, RZ ;  /* 0x0000888010037816 */ /* 0x004fca00000000ff */
[----:B------:R-:W-:-:S07]  /*19eb0*/  IMAD R2, R3, R18, RZ ;  /* 0x0000001203027224 */ /* 0x000fce00078e02ff */
.L_x_487:
[----:B------:R-:W-:Y:S05]  /*19ec0*/  BSYNC B1 ;  /* 0x0000000000017941 */ /* 0x000fea0003800000 */
.L_x_486:
        /* <DEDUP_REMOVED lines=9> */
.L_x_489:
[----:B------:R-:W-:Y:S05]  /*19f60*/  BSYNC B1 ;  /* 0x0000000000017941 */ /* 0x000fea0003800000 */
.L_x_488:
[----:B------:R-:W-:Y:S01]  /*19f70*/  @!P4 IMAD R157, R157, R17, R2 ;  /* 0x000000119d9dc224 */ /* 0x000fe200078e0202 */
[----:B------:R-:W-:Y:S04]  /*19f80*/  BSSY B1, `(.L_x_490) ;  /* 0x0000006000017945 */ /* 0x000fe80003800000 */
[----:B------:R0:W-:Y:S01]  /*19f90*/  @!P4 STG.E.U8 desc[UR36][R4.64+0x109], R157 ;  /* 0x0001099d0400c986 */ /* 0x0001e2000c101124 */
[----:B------:R-:W-:Y:S05]  /*19fa0*/  @P5 BRA `(.L_x_491) ;  /* 0x00000000000c5947 */ /* 0x000fea0003800000 */
[----:B------:R-:W2:Y:S02]  /*19fb0*/  LDG.E.U8 R16, desc[UR36][R20.64+0x108] ;  /* 0x0001082414107981 */ /* 0x000ea4000c1e1100 */
[----:B--2---:R-:W-:-:S05]  /*19fc0*/  PRMT R3, R16, 0x8880, RZ ;  /* 0x0000888010037816 */ /* 0x004fca00000000ff */
[----:B------:R-:W-:-:S07]  /*19fd0*/  IMAD R2, R3, R18, RZ ;  /* 0x0000001203027224 */ /* 0x000fce00078e02ff */
.L_x_491:
[----:B------:R-:W-:Y:S05]  /*19fe0*/  BSYNC B1 ;  /* 0x0000000000017941 */ /* 0x000fea0003800000 */
.L_x_490:
        /* <DEDUP_REMOVED lines=9> */
.L_x_493:
[----:B------:R-:W-:Y:S05]  /*1a080*/  BSYNC B1 ;  /* 0x0000000000017941 */ /* 0x000fea0003800000 */
.L_x_492:
[----:B------:R-:W-:Y:S01]  /*1a090*/  @!P4 IMAD R159, R159, R17, R2 ;  /* 0x000000119f9fc224 */ /* 0x000fe200078e0202 */
[----:B------:R-:W-:Y:S04]  /*1a0a0*/  BSSY B1, `(.L_x_494) ;  /* 0x0000006000017945 */ /* 0x000fe80003800000 */
[----:B------:R0:W-:Y:S01]  /*1a0b0*/  @!P4 STG.E.U8 desc[UR36][R10.64+0x109], R159 ;  /* 0x0001099f0a00c986 */ /* 0x0001e2000c101124 */
[----:B------:R-:W-:Y:S05]  /*1a0c0*/  @P5 BRA `(.L_x_495) ;  /* 0x00000000000c5947 */ /* 0x000fea0003800000 */
[----:B------:R-:W2:Y:S02]  /*1a0d0*/  LDG.E.U8 R16, desc[UR36][R22.64+0x110] ;  /* 0x0001102416107981 */ /* 0x000ea4000c1e1100 */
[----:B--2---:R-:W-:-:S05]  /*1a0e0*/  PRMT R3, R16, 0x8880, RZ ;  /* 0x0000888010037816 */ /* 0x004fca00000000ff */
[----:B------:R-:W-:-:S07]  /*1a0f0*/  IMAD R2, R3, R18, RZ ;  /* 0x0000001203027224 */ /* 0x000fce00078e02ff */
.L_x_495:
[----:B------:R-:W-:Y:S05]  /*1a100*/  BSYNC B1 ;  /* 0x0000000000017941 */ /* 0x000fea0003800000 */
.L_x_494:
        /* <DEDUP_REMOVED lines=9> */
.L_x_497:
[----:B------:R-:W-:Y:S05]  /*1a1a0*/  BSYNC B1 ;  /* 0x0000000000017941 */ /* 0x000fea0003800000 */
.L_x_496:
[----:B------:R-:W-:Y:S01]  /*1a1b0*/  @!P4 IMAD R161, R161, R17, R2 ;  /* 0x00000011a1a1c224 */ /* 0x000fe200078e0202 */
[----:B------:R-:W-:Y:S04]  /*1a1c0*/  BSSY B1, `(.L_x_498) ;  /* 0x0000006000017945 */ /* 0x000fe80003800000 */
[----:B------:R0:W-:Y:S01]  /*1a1d0*/  @!P4 STG.E.U8 desc[UR36][R4.64+0x111], R161 ;  /* 0x000111a10400c986 */ /* 0x0001e2000c101124 */
[----:B------:R-:W-:Y:S05]  /*1a1e0*/  @P5 BRA `(.L_x_499) ;  /* 0x00000000000c5947 */ /* 0x000fea0003800000 */
[----:B------:R-:W2:Y:S02]  /*1a1f0*/  LDG.E.U8 R16, desc[UR36][R20.64+0x110] ;  /* 0x0001102414107981 */ /* 0x000ea4000c1e1100 */
[----:B--2---:R-:W-:-:S05]  /*1a200*/  PRMT R3, R16, 0x8880, RZ ;  /* 0x0000888010037816 */ /* 0x004fca00000000ff */
[----:B------:R-:W-:-:S07]  /*1a210*/  IMAD R2, R3, R18, RZ ;  /* 0x0000001203027224 */ /* 0x000fce00078e02ff */
.L_x_499:
[----:B------:R-:W-:Y:S05]  /*1a220*/  BSYNC B1 ;  /* 0x0000000000017941 */ /* 0x000fea0003800000 */
.L_x_498:
        /* <DEDUP_REMOVED lines=9> */
.L_x_501:
[----:B------:R-:W-:Y:S05]  /*1a2c0*/  BSYNC B1 ;  /* 0x0000000000017941 */ /* 0x000fea0003800000 */
.L_x_500:
[----:B------:R-:W-:Y:S01]  /*1a2d0*/  @!P4 IMAD R163, R163, R17, R2 ;  /* 0x00000011a3a3c224 */ /* 0x000fe200078e0202 */
[----:B------:R-:W-:Y:S04]  /*1a2e0*/  BSSY B1, `(.L_x_502) ;  /* 0x0000006000017945 */ /* 0x000fe80003800000 */
[----:B------:R0:W-:Y:S01]  /*1a2f0*/  @!P4 STG.E.U8 desc[UR36][R10.64+0x111], R163 ;  /* 0x000111a30a00c986 */ /* 0x0001e2000c101124 */
[----:B------:R-:W-:Y:S05]  /*1a300*/  @P5 BRA `(.L_x_503) ;  /* 0x00000000000c5947 */ /* 0x000fea0003800000 */
[----:B------:R-:W2:Y:S02]  /*1a310*/  LDG.E.U8 R16, desc[UR36][R22.64+0x118] ;  /* 0x0001182416107981 */ /* 0x000ea4000c1e1100 */
[----:B--2---:R-:W-:-:S05]  /*1a320*/  PRMT R3, R16, 0x8880, RZ ;  /* 0x0000888010037816 */ /* 0x004fca00000000ff */
[----:B------:R-:W-:-:S07]  /*1a330*/  IMAD R2, R3, R18, RZ ;  /* 0x0000001203027224 */ /* 0x000fce00078e02ff */
.L_x_503:
[----:B------:R-:W-:Y:S05]  /*1a340*/  BSYNC B1 ;  /* 0x0000000000017941 */ /* 0x000fea0003800000 */
.L_x_502:
        /* <DEDUP_REMOVED lines=9> */
.L_x_505:
[----:B------:R-:W-:Y:S05]  /*1a3e0*/  BSYNC B1 ;  /* 0x0000000000017941 */ /* 0x000fea0003800000 */
.L_x_504:
[----:B------:R-:W-:Y:S01]  /*1a3f0*/  @!P4 IMAD R165, R165, R17, R2 ;  /* 0x00000011a5a5c224 */ /* 0x000fe200078e0202 */
[----:B------:R-:W-:Y:S04]  /*1a400*/  BSSY B1, `(.L_x_506) ;  /* 0x0000006000017945 */ /* 0x000fe80003800000 */
[----:B------:R0:W-:Y:S01]  /*1a410*/  @!P4 STG.E.U8 desc[UR36][R4.64+0x119], R165 ;  /* 0x000119a50400c986 */ /* 0x0001e2000c101124 */
[----:B------:R-:W-:Y:S05]  /*1a420*/  @P5 BRA `(.L_x_507) ;  /* 0x00000000000c5947 */ /* 0x000fea0003800000 */
[----:B------:R-:W2:Y:S02]  /*1a430*/  LDG.E.U8 R16, desc[UR36][R20.64+0x118] ;  /* 0x0001182414107981 */ /* 0x000ea4000c1e1100 */
[----:B--2---:R-:W-:-:S05]  /*1a440*/  PRMT R3, R16, 0x8880, RZ ;  /* 0x0000888010037816 */ /* 0x004fca00000000ff */
[----:B------:R-:W-:-:S07]  /*1a450*/  IMAD R2, R3, R18, RZ ;  /* 0x0000001203027224 */ /* 0x000fce00078e02ff */
.L_x_507:
[----:B------:R-:W-:Y:S05]  /*1a460*/  BSYNC B1 ;  /* 0x0000000000017941 */ /* 0x000fea0003800000 */
.L_x_506:
        /* <DEDUP_REMOVED lines=9> */
.L_x_509:
[----:B------:R-:W-:Y:S05]  /*1a500*/  BSYNC B1 ;  /* 0x0000000000017941 */ /* 0x000fea0003800000 */
.L_x_508:
[----:B------:R-:W-:Y:S01]  /*1a510*/  @!P4 IMAD R167, R167, R17, R2 ;  /* 0x00000011a7a7c224 */ /* 0x000fe200078e0202 */
[----:B------:R-:W-:Y:S04]  /*1a520*/  BSSY B1, `(.L_x_510) ;  /* 0x0000006000017945 */ /* 0x000fe80003800000 */
[----:B------:R0:W-:Y:S01]  /*1a530*/  @!P4 STG.E.U8 desc[UR36][R10.64+0x119], R167 ;  /* 0x000119a70a00c986 */ /* 0x0001e2000c101124 */
[----:B------:R-:W-:Y:S05]  /*1a540*/  @P5 BRA `(.L_x_511) ;  /* 0x00000000000c5947 */ /* 0x000fea0003800000 */
[----:B------:R-:W2:Y:S02]  /*1a550*/  LDG.E.U8 R16, desc[UR36][R22.64+0x120] ;  /* 0x0001202416107981 */ /* 0x000ea4000c1e1100 */
[----:B--2---:R-:W-:-:S05]  /*1a560*/  PRMT R3, R16, 0x8880, RZ ;  /* 0x0000888010037816 */ /* 0x004fca00000000ff */
[----:B------:R-:W-:-:S07]  /*1a570*/  IMAD R2, R3, R18, RZ ;  /* 0x0000001203027224 */ /* 0x000fce00078e02ff */
.L_x_511:
[----:B------:R-:W-:Y:S05]  /*1a580*/  BSYNC B1 ;  /* 0x0000000000017941 */ /* 0x000fea0003800000 */
.L_x_510:
        /* <DEDUP_REMOVED lines=9> */
.L_x_513:
[----:B------:R-:W-:Y:S05]  /*1a620*/  BSYNC B1 ;  /* 0x0000000000017941 */ /* 0x000fea0003800000 */
.L_x_512:
[----:B------:R-:W-:Y:S01]  /*1a630*/  @!P4 IMAD R169, R169, R17, R2 ;  /* 0x00000011a9a9c224 */ /* 0x000fe200078e0202 */
[----:B------:R-:W-:Y:S04]  /*1a640*/  BSSY B1, `(.L_x_514) ;  /* 0x0000006000017945 */ /* 0x000fe80003800000 */
[----:B------:R0:W-:Y:S01]  /*1a650*/  @!P4 STG.E.U8 desc[UR36][R4.64+0x121], R169 ;  /* 0x000121a90400c986 */ /* 0x0001e2000c101124 */
[----:B------:R-:W-:Y:S05]  /*1a660*/  @P5 BRA `(.L_x_515) ;  /* 0x00000000000c5947 */ /* 0x000fea0003800000 */
[----:B------:R-:W2:Y:S02]  /*1a670*/  LDG.E.U8 R16, desc[UR36][R20.64+0x120] ;  /* 0x0001202414107981 */ /* 0x000ea4000c1e1100 */
[----:B--2---:R-:W-:-:S05]  /*1a680*/  PRMT R3, R16, 0x8880, RZ ;  /* 0x0000888010037816 */ /* 0x004fca00000000ff */
[----:B------:R-:W-:-:S07]  /*1a690*/  IMAD R2, R3, R18, RZ ;  /* 0x0000001203027224 */ /* 0x000fce00078e02ff */
.L_x_515:
[----:B------:R-:W-:Y:S05]  /*1a6a0*/  BSYNC B1 ;  /* 0x0000000000017941 */ /* 0x000fea0003800000 */
.L_x_514:
        /* <DEDUP_REMOVED lines=9> */
.L_x_517:
[----:B------:R-:W-:Y:S05]  /*1a740*/  BSYNC B1 ;  /* 0x0000000000017941 */ /* 0x000fea0003800000 */
.L_x_516:
[----:B------:R-:W-:Y:S01]  /*1a750*/  @!P4 IMAD R171, R171, R17, R2 ;  /* 0x00000011ababc224 */ /* 0x000fe200078e0202 */
[----:B------:R-:W-:Y:S04]  /*1a760*/  BSSY B1, `(.L_x_518) ;  /* 0x0000006000017945 */ /* 0x000fe80003800000 */
[----:B------:R0:W-:Y:S01]  /*1a770*/  @!P4 STG.E.U8 desc[UR36][R10.64+0x121], R171 ;  /* 0x000121ab0a00c986 */ /* 0x0001e2000c101124 */
[----:B------:R-:W-:Y:S05]  /*1a780*/  @P5 BRA `(.L_x_519) ;  /* 0x00000000000c5947 */ /* 0x000fea0003800000 */
[----:B------:R-:W2:Y:S02]  /*1a790*/  LDG.E.U8 R16, desc[UR36][R22.64+0x128] ;  /* 0x0001282416107981 */ /* 0x000ea4000c1e1100 */
[----:B--2---:R-:W-:-:S05]  /*1a7a0*/  PRMT R3, R16, 0x8880, RZ ;  /* 0x0000888010037816 */ /* 0x004fca00000000ff */
[----:B------:R-:W-:-:S07]  /*1a7b0*/  IMAD R2, R3, R18, RZ ;  /* 0x0000001203027224 */ /* 0x000fce00078e02ff */
.L_x_519:
[----:B------:R-:W-:Y:S05]  /*1a7c0*/  BSYNC B1 ;  /* 0x0000000000017941 */ /* 0x000fea0003800000 */
.L_x_518:
        /* <DEDUP_REMOVED lines=9> */
.L_x_521:
[----:B------:R-:W-:Y:S05]  /*1a860*/  BSYNC B1 ;  /* 0x0000000000017941 */ /* 0x000fea0003800000 */
.L_x_520:
[----:B------:R-:W-:Y:S01]  /*1a870*/  @!P4 IMAD R173, R173, R17, R2 ;  /* 0x00000011adadc224 */ /* 0x000fe200078e0202 */
[----:B------:R-:W-:Y:S04]  /*1a880*/  BSSY B1, `(.L_x_522) ;  /* 0x0000006000017945 */ /* 0x000fe80003800000 */
[----:B------:R0:W-:Y:S01]  /*1a890*/  @!P4 STG.E.U8 desc[UR36][R4.64+0x129], R173 ;  /* 0x000129ad0400c986 */ /* 0x0001e2000c101124 */
[----:B------:R-:W-:Y:S05]  /*1a8a0*/  @P5 BRA `(.L_x_523) ;  /* 0x00000000000c5947 */ /* 0x000fea0003800000 */
[----:B------:R-:W2:Y:S02]  /*1a8b0*/  LDG.E.U8 R16, desc[UR36][R20.64+0x128] ;  /* 0x0001282414107981 */ /* 0x000ea4000c1e1100 */
[----:B--2---:R-:W-:-:S05]  /*1a8c0*/  PRMT R3, R16, 0x8880, RZ ;  /* 0x0000888010037816 */ /* 0x004fca00000000ff */
[----:B------:R-:W-:-:S07]  /*1a8d0*/  IMAD R2, R3, R18, RZ ;  /* 0x0000001203027224 */ /* 0x000fce00078e02ff */
.L_x_523:
[----:B------:R-:W-:Y:S05]  /*1a8e0*/  BSYNC B1 ;  /* 0x0000000000017941 */ /* 0x000fea0003800000 */
.L_x_522:
        /* <DEDUP_REMOVED lines=9> */
.L_x_525:
[----:B------:R-:W-:Y:S05]  /*1a980*/  BSYNC B1 ;  /* 0x0000000000017941 */ /* 0x000fea0003800000 */
.L_x_524:
[----:B------:R-:W-:Y:S01]  /*1a990*/  @!P4 IMAD R175, R175, R17, R2 ;  /* 0x00000011afafc224 */ /* 0x000fe200078e0202 */
[----:B------:R-:W-:Y:S04]  /*1a9a0*/  BSSY B1, `(.L_x_526) ;  /* 0x0000006000017945 */ /* 0x000fe80003800000 */
[----:B------:R0:W-:Y:S01]  /*1a9b0*/  @!P4 STG.E.U8 desc[UR36][R10.64+0x129], R175 ;  /* 0x000129af0a00c986 */ /* 0x0001e2000c101124 */
[----:B------:R-:W-:Y:S05]  /*1a9c0*/  @P5 BRA `(.L_x_527) ;  /* 0x00000000000c5947 */ /* 0x000fea0003800000 */
[----:B------:R-:W2:Y:S02]  /*1a9d0*/  LDG.E.U8 R16, desc[UR36][R22.64+0x130] ;  /* 0x0001302416107981 */ /* 0x000ea4000c1e1100 */
[----:B--2---:R-:W-:-:S05]  /*1a9e0*/  PRMT R3, R16, 0x8880, RZ ;  /* 0x0000888010037816 */ /* 0x004fca00000000ff */
[----:B------:R-:W-:-:S07]  /*1a9f0*/  IMAD R2, R3, R18, RZ ;  /* 0x0000001203027224 */ /* 0x000fce00078e02ff */
.L_x_527:
[----:B------:R-:W-:Y:S05]  /*1aa00*/  BSYNC B1 ;  /* 0x0000000000017941 */ /* 0x000fea0003800000 */
.L_x_526:
        /* <DEDUP_REMOVED lines=9> */
.L_x_529:
[----:B------:R-:W-:Y:S05]  /*1aaa0*/  BSYNC B1 ;  /* 0x0000000000017941 */ /* 0x000fea0003800000 */
.L_x_528:
[----:B------:R-:W-:Y:S01]  /*1aab0*/  @!P4 IMAD R177, R177, R17, R2 ;  /* 0x00000011b1b1c224 */ /* 0x000fe200078e0202 */
[----:B------:R-:W-:Y:S04]  /*1aac0*/  BSSY B1, `(.L_x_530) ;  /* 0x0000006000017945 */ /* 0x000fe80003800000 */
[----:B------:R0:W-:Y:S01]  /*1aad0*/  @!P4 STG.E.U8 desc[UR36][R4.64+0x131], R177 ;  /* 0x000131b10400c986 */ /* 0x0001e2000c101124 */
[----:B------:R-:W-:Y:S05]  /*1aae0*/  @P5 BRA `(.L_x_531) ;  /* 0x00000000000c5947 */ /* 0x000fea0003800000 */
[----:B------:R-:W2:Y:S02]  /*1aaf0*/  LDG.E.U8 R16, desc[UR36][R20.64+0x130] ;  /* 0x0001302414107981 */ /* 0x000ea4000c1e1100 */
[----:B--2---:R-:W-:-:S05]  /*1ab00*/  PRMT R3, R16, 0x8880, RZ ;  /* 0x0000888010037816 */ /* 0x004fca00000000ff */
[----:B------:R-:W-:-:S07]  /*1ab10*/  IMAD R2, R3, R18, RZ ;  /* 0x0000001203027224 */ /* 0x000fce00078e02ff */
.L_x_531:
[----:B------:R-:W-:Y:S05]  /*1ab20*/  BSYNC B1 ;  /* 0x0000000000017941 */ /* 0x000fea0003800000 */
.L_x_530:
        /* <DEDUP_REMOVED lines=9> */
.L_x_533:
[----:B------:R-:W-:Y:S05]  /*1abc0*/  BSYNC B1 ;  /* 0x0000000000017941 */ /* 0x000fea0003800000 */
.L_x_532:
[----:B------:R-:W-:Y:S01]  /*1abd0*/  @!P4 IMAD R179, R179, R17, R2 ;  /* 0x00000011b3b3c224 */ /* 0x000fe200078e0202 */
[----:B------:R-:W-:Y:S04]  /*1abe0*/  BSSY B1, `(.L_x_534) ;  /* 0x0000006000017945 */ /* 0x000fe80003800000 */
[----:B------:R0:W-:Y:S01]  /*1abf0*/  @!P4 STG.E.U8 desc[UR36][R10.64+0x131], R179 ;  /* 0x000131b30a00c986 */ /* 0x0001e2000c101124 */
[----:B------:R-:W-:Y:S05]  /*1ac00*/  @P5 BRA `(.L_x_535) ;  /* 0x00000000000c5947 */ /* 0x000fea0003800000 */
[----:B------:R-:W2:Y:S02]  /*1ac10*/  LDG.E.U8 R16, desc[UR36][R22.64+0x138] ;  /* 0x0001382416107981 */ /* 0x000ea4000c1e1100 */
[----:B--2---:R-:W-:-:S05]  /*1ac20*/  PRMT R3, R16, 0x8880, RZ ;  /* 0x0000888010037816 */ /* 0x004fca00000000ff */
[----:B------:R-:W-:-:S07]  /*1ac30*/  IMAD R2, R3, R18, RZ ;  /* 0x0000001203027224 */ /* 0x000fce00078e02ff */
.L_x_535:
[----:B------:R-:W-:Y:S05]  /*1ac40*/  BSYNC B1 ;  /* 0x0000000000017941 */ /* 0x000fea0003800000 */
.L_x_534:
        /* <DEDUP_REMOVED lines=9> */
.L_x_537:
[----:B------:R-:W-:Y:S05]  /*1ace0*/  BSYNC B1 ;  /* 0x0000000000017941 */ /* 0x000fea0003800000 */
.L_x_536:
[----:B------:R-:W-:Y:S01]  /*1acf0*/  @!P4 IMAD R181, R181, R17, R2 ;  /* 0x00000011b5b5c224 */ /* 0x000fe200078e0202 */
[----:B------:R-:W-:Y:S04]  /*1ad00*/  BSSY B1, `(.L_x_538) ;  /* 0x0000006000017945 */ /* 0x000fe80003800000 */
[----:B------:R0:W-:Y:S01]  /*1ad10*/  @!P4 STG.E.U8 desc[UR36][R4.64+0x139], R181 ;  /* 0x000139b50400c986 */ /* 0x0001e2000c101124 */
[----:B------:R-:W-:Y:S05]  /*1ad20*/  @P5 BRA `(.L_x_539) ;  /* 0x00000000000c5947 */ /* 0x000fea0003800000 */
[----:B------:R-:W2:Y:S02]  /*1ad30*/  LDG.E.U8 R16, desc[UR36][R20.64+0x138] ;  /* 0x0001382414107981 */ /* 0x000ea4000c1e1100 */
[----:B--2---:R-:W-:-:S05]  /*1ad40*/  PRMT R3, R16, 0x8880, RZ ;  /* 0x0000888010037816 */ /* 0x004fca00000000ff */
[----:B------:R-:W-:-:S07]  /*1ad50*/  IMAD R2, R3, R18, RZ ;  /* 0x0000001203027224 */ /* 0x000fce00078e02ff */
.L_x_539:
[----:B------:R-:W-:Y:S05]  /*1ad60*/  BSYNC B1 ;  /* 0x0000000000017941 */ /* 0x000fea0003800000 */
.L_x_538:
        /* <DEDUP_REMOVED lines=9> */
.L_x_541:
[----:B------:R-:W-:Y:S05]  /*1ae00*/  BSYNC B1 ;  /* 0x0000000000017941 */ /* 0x000fea0003800000 */
.L_x_540:
[----:B------:R-:W-:Y:S01]  /*1ae10*/  @!P4 IMAD R183, R183, R17, R2 ;  /* 0x00000011b7b7c224 */ /* 0x000fe200078e0202 */
[----:B------:R-:W-:Y:S04]  /*1ae20*/  BSSY B1, `(.L_x_542) ;  /* 0x0000006000017945 */ /* 0x000fe80003800000 */
[----:B------:R0:W-:Y:S01]  /*1ae30*/  @!P4 STG.E.U8 desc[UR36][R10.64+0x139], R183 ;  /* 0x000139b70a00c986 */ /* 0x0001e2000c101124 */
[----:B------:R-:W-:Y:S05]  /*1ae40*/  @P5 BRA `(.L_x_543) ;  /* 0x00000000000c5947 */ /* 0x000fea0003800000 */
[----:B------:R-:W2:Y:S02]  /*1ae50*/  LDG.E.U8 R16, desc[UR36][R22.64+0x140] ;  /* 0x0001402416107981 */ /* 0x000ea4000c1e1100 */
[----:B--2---:R-:W-:-:S05]  /*1ae60*/  PRMT R3, R16, 0x8880, RZ ;  /* 0x0000888010037816 */ /* 0x004fca00000000ff */
[----:B------:R-:W-:-:S07]  /*1ae70*/  IMAD R2, R3, R18, RZ ;  /* 0x0000001203027224 */ /* 0x000fce00078e02ff */
.L_x_543:
[----:B------:R-:W-:Y:S05]  /*1ae80*/  BSYNC B1 ;  /* 0x0000000000017941 */ /* 0x000fea0003800000 */
.L_x_542:
        /* <DEDUP_REMOVED lines=9> */
.L_x_545:
[----:B------:R-:W-:Y:S05]  /*1af20*/  BSYNC B1 ;  /* 0x0000000000017941 */ /* 0x000fea0003800000 */
.L_x_544:
[----:B------:R-:W-:Y:S01]  /*1af30*/  @!P4 IMAD R185, R185, R17, R2 ;  /* 0x00000011b9b9c224 */ /* 0x000fe200078e0202 */
[----:B------:R-:W-:Y:S04]  /*1af40*/  BSSY B1, `(.L_x_546) ;  /* 0x0000006000017945 */ /* 0x000fe80003800000 */
[----:B------:R0:W-:Y:S01]  /*1af50*/  @!P4 STG.E.U8 desc[UR36][R4.64+0x141], R185 ;  /* 0x000141b90400c986 */ /* 0x0001e2000c101124 */
[----:B------:R-:W-:Y:S05]  /*1af60*/  @P5 BRA `(.L_x_547) ;  /* 0x00000000000c5947 */ /* 0x000fea0003800000 */
[----:B------:R-:W2:Y:S02]  /*1af70*/  LDG.E.U8 R16, desc[UR36][R20.64+0x140] ;  /* 0x0001402414107981 */ /* 0x000ea4000c1e1100 */
[----:B--2---:R-:W-:-:S05]  /*1af80*/  PRMT R3, R16, 0x8880, RZ ;  /* 0x0000888010037816 */ /* 0x004fca00000000ff */
[----:B------:R-:W-:-:S07]  /*1af90*/  IMAD R2, R3, R18, RZ ;  /* 0x0000001203027224 */ /* 0x000fce00078e02ff */
.L_x_547:
[----:B------:R-:W-:Y:S05]  /*1afa0*/  BSYNC B1 ;  /* 0x0000000000017941 */ /* 0x000fea0003800000 */
.L_x_546:
        /* <DEDUP_REMOVED lines=9> */
.L_x_549:
[----:B------:R-:W-:Y:S05]  /*1b040*/  BSYNC B1 ;  /* 0x0000000000017941 */ /* 0x000fea0003800000 */
.L_x_548:
[----:B------:R-:W-:Y:S01]  /*1b050*/  @!P4 IMAD R187, R187, R17, R2 ;  /* 0x00000011bbbbc224 */ /* 0x000fe200078e0202 */
[----:B------:R-:W-:Y:S04]  /*1b060*/  BSSY B1, `(.L_x_550) ;  /* 0x0000006000017945 */ /* 0x000fe80003800000 */
[----:B------:R0:W-:Y:S01]  /*1b070*/  @!P4 STG.E.U8 desc[UR36][R10.64+0x141], R187 ;  /* 0x000141bb0a00c986 */ /* 0x0001e2000c101124 */
[----:B------:R-:W-:Y:S05]  /*1b080*/  @P5 BRA `(.L_x_551) ;  /* 0x00000000000c5947 */ /* 0x000fea0003800000 */
[----:B------:R-:W2:Y:S02]  /*1b090*/  LDG.E.U8 R16, desc[UR36][R22.64+0x148] ;  /* 0x0001482416107981 */ /* 0x000ea4000c1e1100 */
[----:B--2---:R-:W-:-:S05]  /*1b0a0*/  PRMT R3, R16, 0x8880, RZ ;  /* 0x0000888010037816 */ /* 0x004fca00000000ff */
[----:B------:R-:W-:-:S07]  /*1b0b0*/  IMAD R2, R3, R18, RZ ;  /* 0x0000001203027224 */ /* 0x000fce00078e02ff */
.L_x_551:
[----:B------:R-:W-:Y:S05]  /*1b0c0*/  BSYNC B1 ;  /* 0x0000000000017941 */ /* 0x000fea0003800000 */
.L_x_550:
        /* <DEDUP_REMOVED lines=9> */
.L_x_553:
[----:B------:R-:W-:Y:S05]  /*1b160*/  BSYNC B1 ;  /* 0x0000000000017941 */ /* 0x000fea0003800000 */
.L_x_552:
[----:B------:R-:W-:Y:S01]  /*1b170*/  @!P4 IMAD R189, R189, R17, R2 ;  /* 0x00000011bdbdc224 */ /* 0x000fe200078e0202 */
[----:B------:R-:W-:Y:S04]  /*1b180*/  BSSY B1, `(.L_x_554) ;  /* 0x0000006000017945 */ /* 0x000fe80003800000 */
[----:B------:R0:W-:Y:S01]  /*1b190*/  @!P4 STG.E.U8 desc[UR36][R4.64+0x149], R189 ;  /* 0x000149bd0400c986 */ /* 0x0001e2000c101124 */
[----:B------:R-:W-:Y:S05]  /*1b1a0*/  @P5 BRA `(.L_x_555) ;  /* 0x00000000000c5947 */ /* 0x000fea0003800000 */
[----:B------:R-:W2:Y:S02]  /*1b1b0*/  LDG.E.U8 R16, desc[UR36][R20.64+0x148] ;  /* 0x0001482414107981 */ /* 0x000ea4000c1e1100 */
[----:B--2---:R-:W-:-:S05]  /*1b1c0*/  PRMT R3, R16, 0x8880, RZ ;  /* 0x0000888010037816 */ /* 0x004fca00000000ff */
[----:B------:R-:W-:-:S07]  /*1b1d0*/  IMAD R2, R3, R18, RZ ;  /* 0x0000001203027224 */ /* 0x000fce00078e02ff */
.L_x_555:
[----:B------:R-:W-:Y:S05]  /*1b1e0*/  BSYNC B1 ;  /* 0x0000000000017941 */ /* 0x000fea0003800000 */
.L_x_554:
        /* <DEDUP_REMOVED lines=9> */
.L_x_557:
[----:B------:R-:W-:Y:S05]  /*1b280*/  BSYNC B1 ;  /* 0x0000000000017941 */ /* 0x000fea0003800000 */
.L_x_556:
[----:B------:R-:W-:Y:S01]  /*1b290*/  @!P4 IMAD R191, R191, R17, R2 ;  /* 0x00000011bfbfc224 */ /* 0x000fe200078e0202 */
[----:B------:R-:W-:Y:S04]  /*1b2a0*/  BSSY B1, `(.L_x_558) ;  /* 0x0000006000017945 */ /* 0x000fe80003800000 */
[----:B------:R0:W-:Y:S01]  /*1b2b0*/  @!P4 STG.E.U8 desc[UR36][R10.64+0x149], R191 ;  /* 0x000149bf0a00c986 */ /* 0x0001e2000c101124 */
[----:B------:R-:W-:Y:S05]  /*1b2c0*/  @P5 BRA `(.L_x_559) ;  /* 0x00000000000c5947 */ /* 0x000fea0003800000 */
[----:B------:R-:W2:Y:S02]  /*1b2d0*/  LDG.E.U8 R16, desc[UR36][R22.64+0x150] ;  /* 0x0001502416107981 */ /* 0x000ea4000c1e1100 */
[----:B--2---:R-:W-:-:S05]  /*1b2e0*/  PRMT R3, R16, 0x8880, RZ ;  /* 0x0000888010037816 */ /* 0x004fca00000000ff */
[----:B------:R-:W-:-:S07]  /*1b2f0*/  IMAD R2, R3, R18, RZ ;  /* 0x0000001203027224 */ /* 0x000fce00078e02ff */
.L_x_559:
[----:B------:R-:W-:Y:S05]  /*1b300*/  BSYNC B1 ;  /* 0x0000000000017941 */ /* 0x000fea0003800000 */
.L_x_558:
        /* <DEDUP_REMOVED lines=9> */
.L_x_561:
[----:B------:R-:W-:Y:S05]  /*1b3a0*/  BSYNC B1 ;  /* 0x0000000000017941 */ /* 0x000fea0003800000 */
.L_x_560:
[----:B------:R-:W-:Y:S01]  /*1b3b0*/  @!P4 IMAD R193, R193, R17, R2 ;  /* 0x00000011c1c1c224 */ /* 0x000fe200078e0202 */
[----:B------:R-:W-:Y:S04]  /*1b3c0*/  BSSY B1, `(.L_x_562) ;  /* 0x0000006000017945 */ /* 0x000fe80003800000 */
[----:B------:R0:W-:Y:S01]  /*1b3d0*/  @!P4 STG.E.U8 desc[UR36][R4.64+0x151], R193 ;  /* 0x000151c10400c986 */ /* 0x0001e2000c101124 */
[----:B------:R-:W-:Y:S05]  /*1b3e0*/  @P5 BRA `(.L_x_563) ;  /* 0x00000000000c5947 */ /* 0x000fea0003800000 */
[----:B------:R-:W2:Y:S02]  /*1b3f0*/  LDG.E.U8 R16, desc[UR36][R20.64+0x150] ;  /* 0x0001502414107981 */ /* 0x000ea4000c1e1100 */
[----:B--2---:R-:W-:-:S05]  /*1b400*/  PRMT R3, R16, 0x8880, RZ ;  /* 0x0000888010037816 */ /* 0x004fca00000000ff */
[----:B------:R-:W-:-:S07]  /*1b410*/  IMAD R2, R3, R18, RZ ;  /* 0x0000001203027224 */ /* 0x000fce00078e02ff */
.L_x_563:
[----:B------:R-:W-:Y:S05]  /*1b420*/  BSYNC B1 ;  /* 0x0000000000017941 */ /* 0x000fea0003800000 */
.L_x_562:
        /* <DEDUP_REMOVED lines=9> */
.L_x_565:
[----:B------:R-:W-:Y:S05]  /*1b4c0*/  BSYNC B1 ;  /* 0x0000000000017941 */ /* 0x000fea0003800000 */
.L_x_564:
[----:B------:R-:W-:Y:S01]  /*1b4d0*/  @!P4 IMAD R195, R195, R17, R2 ;  /* 0x00000011c3c3c224 */ /* 0x000fe200078e0202 */
[----:B------:R-:W-:Y:S04]  /*1b4e0*/  BSSY B1, `(.L_x_566) ;  /* 0x0000006000017945 */ /* 0x000fe80003800000 */
[----:B------:R0:W-:Y:S01]  /*1b4f0*/  @!P4 STG.E.U8 desc[UR36][R10.64+0x151], R195 ;  /* 0x000151c30a00c986 */ /* 0x0001e2000c101124 */
[----:B------:R-:W-:Y:S05]  /*1b500*/  @P5 BRA `(.L_x_567) ;  /* 0x00000000000c5947 */ /* 0x000fea0003800000 */
[----:B------:R-:W2:Y:S02]  /*1b510*/  LDG.E.U8 R16, desc[UR36][R22.64+0x158] ;  /* 0x0001582416107981 */ /* 0x000ea4000c1e1100 */
[----:B--2---:R-:W-:-:S05]  /*1b520*/  PRMT R3, R16, 0x8880, RZ ;  /* 0x0000888010037816 */ /* 0x004fca00000000ff */
[----:B------:R-:W-:-:S07]  /*1b530*/  IMAD R2, R3, R18, RZ ;  /* 0x0000001203027224 */ /* 0x000fce00078e02ff */
.L_x_567:
[----:B------:R-:W-:Y:S05]  /*1b540*/  BSYNC B1 ;  /* 0x0000000000017941 */ /* 0x000fea0003800000 */
.L_x_566:
        /* <DEDUP_REMOVED lines=9> */
.L_x_569:
[----:B------:R-:W-:Y:S05]  /*1b5e0*/  BSYNC B1 ;  /* 0x0000000000017941 */ /* 0x000fea0003800000 */
.L_x_568:
[----:B------:R-:W-:Y:S01]  /*1b5f0*/  @!P4 IMAD R197, R197, R17, R2 ;  /* 0x00000011c5c5c224 */ /* 0x000fe200078e0202 */
[----:B------:R-:W-:Y:S04]  /*1b600*/  BSSY B1, `(.L_x_570) ;  /* 0x0000006000017945 */ /* 0x000fe80003800000 */
[----:B------:R0:W-:Y:S01]  /*1b610*/  @!P4 STG.E.U8 desc[UR36][R4.64+0x159], R197 ;  /* 0x000159c50400c986 */ /* 0x0001e2000c101124 */
[----:B------:R-:W-:Y:S05]  /*1b620*/  @P5 BRA `(.L_x_571) ;  /* 0x00000000000c5947 */ /* 0x000fea0003800000 */
[----:B------:R-:W2:Y:S02]  /*1b630*/  LDG.E.U8 R16, desc[UR36][R20.64+0x158] ;  /* 0x0001582414107981 */ /* 0x000ea4000c1e1100 */
[----:B--2---:R-:W-:-:S05]  /*1b640*/  PRMT R3, R16, 0x8880, RZ ;  /* 0x0000888010037816 */ /* 0x004fca00000000ff */
[----:B------:R-:W-:-:S07]  /*1b650*/  IMAD R2, R3, R18, RZ ;  /* 0x0000001203027224 */ /* 0x000fce00078e02ff */
.L_x_571:
[----:B------:R-:W-:Y:S05]  /*1b660*/  BSYNC B1 ;  /* 0x0000000000017941 */ /* 0x000fea0003800000 */
.L_x_570:
        /* <DEDUP_REMOVED lines=9> */
.L_x_573:
[----:B------:R-:W-:Y:S05]  /*1b700*/  BSYNC B1 ;  /* 0x0000000000017941 */ /* 0x000fea0003800000 */
.L_x_572:
[----:B------:R-:W-:Y:S01]  /*1b710*/  @!P4 IMAD R199, R199, R17, R2 ;  /* 0x00000011c7c7c224 */ /* 0x000fe200078e0202 */
[----:B------:R-:W-:Y:S04]  /*1b720*/  BSSY B1, `(.L_x_574) ;  /* 0x0000006000017945 */ /* 0x000fe80003800000 */
[----:B------:R0:W-:Y:S01]  /*1b730*/  @!P4 STG.E.U8 desc[UR36][R10.64+0x159], R199 ;  /* 0x000159c70a00c986 */ /* 0x0001e2000c101124 */
[----:B------:R-:W-:Y:S05]  /*1b740*/  @P5 BRA `(.L_x_575) ;  /* 0x00000000000c5947 */ /* 0x000fea0003800000 */
[----:B------:R-:W2:Y:S02]  /*1b750*/  LDG.E.U8 R16, desc[UR36][R22.64+0x160] ;  /* 0x0001602416107981 */ /* 0x000ea4000c1e1100 */
[----:B--2---:R-:W-:-:S05]  /*1b760*/  PRMT R3, R16, 0x8880, RZ ;  /* 0x0000888010037816 */ /* 0x004fca00000000ff */
[----:B------:R-:W-:-:S07]  /*1b770*/  IMAD R2, R3, R18, RZ ;  /* 0x0000001203027224 */ /* 0x000fce00078e02ff */
.L_x_575:
[----:B------:R-:W-:Y:S05]  /*1b780*/  BSYNC B1 ;  /* 0x0000000000017941 */ /* 0x000fea0003800000 */
.L_x_574:
        /* <DEDUP_REMOVED lines=9> */
.L_x_577:
[----:B------:R-:W-:Y:S05]  /*1b820*/  BSYNC B1 ;  /* 0x0000000000017941 */ /* 0x000fea0003800000 */
.L_x_576:
[----:B------:R-:W-:Y:S01]  /*1b830*/  @!P4 IMAD R201, R201, R17, R2 ;  /* 0x00000011c9c9c224 */ /* 0x000fe200078e0202 */
[----:B------:R-:W-:Y:S04]  /*1b840*/  BSSY B1, `(.L_x_578) ;  /* 0x0000006000017945 */ /* 0x000fe80003800000 */
[----:B------:R0:W-:Y:S01]  /*1b850*/  @!P4 STG.E.U8 desc[UR36][R4.64+0x161], R201 ;  /* 0x000161c90400c986 */ /* 0x0001e2000c101124 */
[----:B------:R-:W-:Y:S05]  /*1b860*/  @P5 BRA `(.L_x_579) ;  /* 0x00000000000c5947 */ /* 0x000fea0003800000 */
[----:B------:R-:W2:Y:S02]  /*1b870*/  LDG.E.U8 R16, desc[UR36][R20.64+0x160] ;  /* 0x0001602414107981 */ /* 0x000ea4000c1e1100 */
[----:B--2---:R-:W-:-:S05]  /*1b880*/  PRMT R3, R16, 0x8880, RZ ;  /* 0x0000888010037816 */ /* 0x004fca00000000ff */
[----:B------:R-:W-:-:S07]  /*1b890*/  IMAD R2, R3, R18, RZ ;  /* 0x0000001203027224 */ /* 0x000fce00078e02ff */
.L_x_579:
[----:B------:R-:W-:Y:S05]  /*1b8a0*/  BSYNC B1 ;  /* 0x0000000000017941 */ /* 0x000fea0003800000 */
.L_x_578:
        /* <DEDUP_REMOVED lines=9> */
.L_x_581:
[----:B------:R-:W-:Y:S05]  /*1b940*/  BSYNC B1 ;  /* 0x0000000000017941 */ /* 0x000fea0003800000 */
.L_x_580:
[----:B------:R-:W-:Y:S01]  /*1b950*/  @!P4 IMAD R203, R203, R17, R2 ;  /* 0x00000011cbcbc224 */ /* 0x000fe200078e0202 */
[----:B------:R-:W-:Y:S04]  /*1b960*/  BSSY B1, `(.L_x_582) ;  /* 0x0000006000017945 */ /* 0x000fe80003800000 */
[----:B------:R0:W-:Y:S01]  /*1b970*/  @!P4 STG.E.U8 desc[UR36][R10.64+0x161], R203 ;  /* 0x000161cb0a00c986 */ /* 0x0001e2000c101124 */
[----:B------:R-:W-:Y:S05]  /*1b980*/  @P5 BRA `(.L_x_583) ;  /* 0x00000000000c5947 */ /* 0x000fea0003800000 */
[----:B------:R-:W2:Y:S02]  /*1b990*/  LDG.E.U8 R16, desc[UR36][R22.64+0x168] ;  /* 0x0001682416107981 */ /* 0x000ea4000c1e1100 */
[----:B--2---:R-:W-:-:S05]  /*1b9a0*/  PRMT R3, R16, 0x8880, RZ ;  /* 0x0000888010037816 */ /* 0x004fca00000000ff */
[----:B------:R-:W-:-:S07]  /*1b9b0*/  IMAD R2, R3, R18, RZ ;  /* 0x0000001203027224 */ /* 0x000fce00078e02ff */
.L_x_583:
[----:B------:R-:W-:Y:S05]  /*1b9c0*/  BSYNC B1 ;  /* 0x0000000000017941 */ /* 0x000fea0003800000 */
.L_x_582:
        /* <DEDUP_REMOVED lines=9> */
.L_x_585:
[----:B------:R-:W-:Y:S05]  /*1ba60*/  BSYNC B1 ;  /* 0x0000000000017941 */ /* 0x000fea0003800000 */
.L_x_584:
[----:B------:R-:W-:Y:S01]  /*1ba70*/  @!P4 IMAD R205, R205, R17, R2 ;  /* 0x00000011cdcdc224 */ /* 0x000fe200078e0202 */
[----:B------:R-:W-:Y:S04]  /*1ba80*/  BSSY B1, `(.L_x_586) ;  /* 0x0000006000017945 */ /* 0x000fe80003800000 */
[----:B------:R0:W-:Y:S01]  /*1ba90*/  @!P4 STG.E.U8 desc[UR36][R4.64+0x169], R205 ;  /* 0x000169cd0400c986 */ /* 0x0001e2000c101124 */
[----:B------:R-:W-:Y:S05]  /*1baa0*/  @P5 BRA `(.L_x_587) ;  /* 0x00000000000c5947 */ /* 0x000fea0003800000 */
[----:B------:R-:W2:Y:S02]  /*1bab0*/  LDG.E.U8 R16, desc[UR36][R20.64+0x168] ;  /* 0x0001682414107981 */ /* 0x000ea4000c1e1100 */
[----:B--2---:R-:W-:-:S05]  /*1bac0*/  PRMT R3, R16, 0x8880, RZ ;  /* 0x0000888010037816 */ /* 0x004fca00000000ff */
[----:B------:R-:W-:-:S07]  /*1bad0*/  IMAD R2, R3, R18, RZ ;  /* 0x0000001203027224 */ /* 0x000fce00078e02ff */
.L_x_587:
[----:B------:R-:W-:Y:S05]  /*1bae0*/  BSYNC B1 ;  /* 0x0000000000017941 */ /* 0x000fea0003800000 */
.L_x_586:
        /* <DEDUP_REMOVED lines=9> */
.L_x_589:
[----:B------:R-:W-:Y:S05]  /*1bb80*/  BSYNC B1 ;  /* 0x0000000000017941 */ /* 0x000fea0003800000 */
.L_x_588:
[----:B------:R-:W-:Y:S01]  /*1bb90*/  @!P4 IMAD R207, R207, R17, R2 ;  /* 0x00000011cfcfc224 */ /* 0x000fe200078e0202 */
[----:B------:R-:W-:Y:S04]  /*1bba0*/  BSSY B1, `(.L_x_590) ;  /* 0x0000006000017945 */ /* 0x000fe80003800000 */
[----:B------:R0:W-:Y:S01]  /*1bbb0*/  @!P4 STG.E.U8 desc[UR36][R10.64+0x169], R207 ;  /* 0x000169cf0a00c986 */ /* 0x0001e2000c101124 */
[----:B------:R-:W-:Y:S05]  /*1bbc0*/  @P5 BRA `(.L_x_591) ;  /* 0x00000000000c5947 */ /* 0x000fea0003800000 */
[----:B------:R-:W2:Y:S02]  /*1bbd0*/  LDG.E.U8 R16, desc[UR36][R22.64+0x170] ;  /* 0x0001702416107981 */ /* 0x000ea4000c1e1100 */
[----:B--2---:R-:W-:-:S05]  /*1bbe0*/  PRMT R3, R16, 0x8880, RZ ;  /* 0x0000888010037816 */ /* 0x004fca00000000ff */
[----:B------:R-:W-:-:S07]  /*1bbf0*/  IMAD R2, R3, R18, RZ ;  /* 0x0000001203027224 */ /* 0x000fce00078e02ff */
.L_x_591:
[----:B------:R-:W-:Y:S05]  /*1bc00*/  BSYNC B1 ;  /* 0x0000000000017941 */ /* 0x000fea0003800000 */
.L_x_590:
        /* <DEDUP_REMOVED lines=9> */
.L_x_593:
[----:B------:R-:W-:Y:S05]  /*1bca0*/  BSYNC B1 ;  /* 0x0000000000017941 */ /* 0x000fea0003800000 */
.L_x_592:
[----:B------:R-:W-:Y:S01]  /*1bcb0*/  @!P4 IMAD R209, R209, R17, R2 ;  /* 0x00000011d1d1c224 */ /* 0x000fe200078e0202 */
[----:B------:R-:W-:Y:S04]  /*1bcc0*/  BSSY B1, `(.L_x_594) ;  /* 0x0000006000017945 */ /* 0x000fe80003800000 */
[----:B------:R0:W-:Y:S01]  /*1bcd0*/  @!P4 STG.E.U8 desc[UR36][R4.64+0x171], R209 ;  /* 0x000171d10400c986 */ /* 0x0001e2000c101124 */
[----:B------:R-:W-:Y:S05]  /*1bce0*/  @P5 BRA `(.L_x_595) ;  /* 0x00000000000c5947 */ /* 0x000fea0003800000 */
[----:B------:R-:W2:Y:S02]  /*1bcf0*/  LDG.E.U8 R16, desc[UR36][R20.64+0x170] ;  /* 0x0001702414107981 */ /* 0x000ea4000c1e1100 */
[----:B--2---:R-:W-:-:S05]  /*1bd00*/  PRMT R3, R16, 0x8880, RZ ;  /* 0x0000888010037816 */ /* 0x004fca00000000ff */
[----:B------:R-:W-:-:S07]  /*1bd10*/  IMAD R2, R3, R18, RZ ;  /* 0x0000001203027224 */ /* 0x000fce00078e02ff */
.L_x_595:
[----:B------:R-:W-:Y:S05]  /*1bd20*/  BSYNC B1 ;  /* 0x0000000000017941 */ /* 0x000fea0003800000 */
.L_x_594:
[----:B------:R-:W-:Y:S01]  /*1bd30*/  ISETP.LT.OR P4, PT, R0, 0x172, !P0 ;  /* 0x000001720000780c */ /* 0x000fe20004781670 */
[----:B--2---:R-:W-:Y:S01]  /*1bd40*/  @!P5 IMAD R3, R210, R17, R2 ;  /* 0x00000011d203d224 */ /* 0x004fe200078e0202 */
[----:B------:R-:W-:Y:S04]  /*1bd50*/  BSSY B1, `(.L_x_596) ;  /* 0x0000008000017945 */ /* 0x000fe80003800000 */
[----:B------:R2:W-:Y:S01]  /*1bd60*/  @!P5 STG.E.U8 desc[UR36][R10.64+0x170], R3 ;  /* 0x000170030a00d986 */ /* 0x0005e2000c101124 */
[C---:B------:R-:W-:Y:S02]  /*1bd70*/  ISETP.LT.OR P5, PT, R0.reuse, 0x179, !P3 ;  /* 0x000001790000780c */ /* 0x040fe40005fa1670 */
[----:B------:R-:W-:-:S04]  /*1bd80*/  ISETP.LT.OR P3, PT, R0, 0x17a, !P3 ;  /* 0x0000017a0000780c */ /* 0x000fc80005f61670 */
[----:B------:R-:W-:Y:S09]  /*1bd90*/  @P4 BRA `(.L_x_597) ;  /* 0x00000000000c4947 */ /* 0x000ff20003800000 */
[----:B------:R-:W2:Y:S02]  /*1bda0*/  LDG.E.U8 R16, desc[UR36][R20.64+0x171] ;  /* 0x0001712414107981 */ /* 0x000ea4000c1e1100 */
[----:B--2---:R-:W-:-:S05]  /*1bdb0*/  PRMT R3, R16, 0x8880, RZ ;  /* 0x0000888010037816 */ /* 0x004fca00000000ff */
[----:B------:R-:W-:-:S07]  /*1bdc0*/  IMAD R2, R3, R18, RZ ;  /* 0x0000001203027224 */ /* 0x000fce00078e02ff */
.L_x_597:
[----:B------:R-:W-:Y:S05]  /*1bdd0*/  BSYNC B1 ;  /* 0x0000000000017941 */ /* 0x000fea0003800000 */
.L_x_596:
[----:B------:R-:W-:Y:S01]  /*1bde0*/  @!P4 IMAD R211, R211, R17, R2 ;  /* 0x00000011d3d3c224 */ /* 0x000fe200078e0202 */
[----:B------:R-:W-:Y:S04]  /*1bdf0*/  BSSY B1, `(.L_x_598) ;  /* 0x0000006000017945 */ /* 0x000fe80003800000 */
[----:B------:R0:W-:Y:S01]  /*1be00*/  @!P4 STG.E.U8 desc[UR36][R10.64+0x171], R211 ;  /* 0x000171d30a00c986 */ /* 0x0001e2000c101124 */
[----:B------:R-:W-:Y:S05]  /*1be10*/  @P5 BRA `(.L_x_599) ;  /* 0x00000000000c5947 */ /* 0x000fea0003800000 */
[----:B------:R-:W2:Y:S02]  /*1be20*/  LDG.E.U8 R16, desc[UR36][R22.64+0x178] ;  /* 0x0001782416107981 */ /* 0x000ea4000c1e1100 */
[----:B--2---:R-:W-:-:S05]  /*1be30*/  PRMT R3, R16, 0x8880, RZ ;  /* 0x0000888010037816 */ /* 0x004fca00000000ff */
[----:B------:R-:W-:-:S07]  /*1be40*/  IMAD R2, R3, R18, RZ ;  /* 0x0000001203027224 */ /* 0x000fce00078e02ff */
.L_x_599:
[----:B------:R-:W-:Y:S05]  /*1be50*/  BSYNC B1 ;  /* 0x0000000000017941 */ /* 0x000fea0003800000 */
.L_x_598:
[----:B--2---:R-:W-:Y:S01]  /*1be60*/  @!P5 IMAD R3, R212, R17, R2 ;  /* 0x00000011d403d224 */ /* 0x004fe200078e0202 */
[----:B------:R-:W-:Y:S04]  /*1be70*/  BSSY B1, `(.L_x_600) ;  /* 0x0000006000017945 */ /* 0x000fe80003800000 */
[----:B------:R2:W-:Y:S01]  /*1be80*/  @!P5 STG.E.U8 desc[UR36][R4.64+0x178], R3 ;  /* 0x000178030400d986 */ /* 0x0005e2000c101124 */
[----:B------:R-:W-:Y:S05]  /*1be90*/  @P3 BRA `(.L_x_601) ;  /* 0x00000000000c3947 */ /* 0x000fea0003800000 */
[----:B------:R-:W2:Y:S02]  /*1bea0*/  LDG.E.U8 R16, desc[UR36][R22.64+0x179] ;  /* 0x0001792416107981 */ /* 0x000ea4000c1e1100 */
[----:B--2---:R-:W-:-:S05]  /*1beb0*/  PRMT R3, R16, 0x8880, RZ ;  /* 0x0000888010037816 */ /* 0x004fca00000000ff */
[----:B------:R-:W-:-:S07]  /*1bec0*/  IMAD R2, R3, R18, RZ ;  /* 0x0000001203027224 */ /* 0x000fce00078e02ff */
.L_x_601:
[----:B------:R-:W-:Y:S05]  /*1bed0*/  BSYNC B1 ;  /* 0x0000000000017941 */ /* 0x000fea0003800000 */
.L_x_600:
[C---:B------:R-:W-:Y:S01]  /*1bee0*/  ISETP.LT.OR P4, PT, R0.reuse, 0x179, !P0 ;  /* 0x000001790000780c */ /* 0x040fe20004781670 */
[----:B------:R-:W-:Y:S01]  /*1bef0*/  @!P3 IMAD R213, R213, R17, R2 ;  /* 0x00000011d5d5b224 */ /* 0x000fe200078e0202 */
[----:B------:R-:W-:Y:S01]  /*1bf00*/  BSSY B1, `(.L_x_602) ;  /* 0x0000009000017945 */ /* 0x000fe20003800000 */
[C---:B------:R-:W-:Y:S02]  /*1bf10*/  ISETP.LT.OR P0, PT, R0.reuse, 0x17a, !P0 ;  /* 0x0000017a0000780c */ /* 0x040fe40004701670 */
[C---:B------:R-:W-:Y:S01]  /*1bf20*/  ISETP.LT.OR P5, PT, R0.reuse, 0xc1, !P1 ;  /* 0x000000c10000780c */ /* 0x040fe20004fa1670 */
[----:B------:R0:W-:Y:S01]  /*1bf30*/  @!P3 STG.E.U8 desc[UR36][R4.64+0x179], R213 ;  /* 0x000179d50400b986 */ /* 0x0001e2000c101124 */
[----:B------:R-:W-:-:S06]  /*1bf40*/  ISETP.LT.OR P3, PT, R0, 0xc2, !P1 ;  /* 0x000000c20000780c */ /* 0x000fcc0004f61670 */
[----:B------:R-:W-:Y:S07]  /*1bf50*/  @P4 BRA `(.L_x_603) ;  /* 0x00000000000c4947 */ /* 0x000fee0003800000 */
[----:B------:R-:W2:Y:S02]  /*1bf60*/  LDG.E.U8 R16, desc[UR36][R20.64+0x178] ;  /* 0x0001782414107981 */ /* 0x000ea4000c1e1100 */
[----:B--2---:R-:W-:-:S05]  /*1bf70*/  PRMT R3, R16, 0x8880, RZ ;  /* 0x0000888010037816 */ /* 0x004fca00000000ff */
[----:B------:R-:W-:-:S07]  /*1bf80*/  IMAD R2, R3, R18, RZ ;  /* 0x0000001203027224 */ /* 0x000fce00078e02ff */
.L_x_603:
[----:B------:R-:W-:Y:S05]  /*1bf90*/  BSYNC B1 ;  /* 0x0000000000017941 */ /* 0x000fea0003800000 */
.L_x_602:
[----:B--2---:R-:W-:Y:S01]  /*1bfa0*/  @!P4 IMAD R3, R214, R17, R2 ;  /* 0x00000011d603c224 */ /* 0x004fe200078e0202 */
[----:B------:R-:W-:Y:S04]  /*1bfb0*/  BSSY B1, `(.L_x_604) ;  /* 0x0000006000017945 */ /* 0x000fe80003800000 */
[----:B------:R2:W-:Y:S01]  /*1bfc0*/  @!P4 STG.E.U8 desc[UR36][R10.64+0x178], R3 ;  /* 0x000178030a00c986 */ /* 0x0005e2000c101124 */
[----:B------:R-:W-:Y:S05]  /*1bfd0*/  @P0 BRA `(.L_x_605) ;  /* 0x00000000000c0947 */ /* 0x000fea0003800000 */
[----:B------:R-:W2:Y:S02]  /*1bfe0*/  LDG.E.U8 R16, desc[UR36][R20.64+0x179] ;  /* 0x0001792414107981 */ /* 0x000ea4000c1e1100 */
[----:B--2---:R-:W-:-:S05]  /*1bff0*/  PRMT R3, R16, 0x8880, RZ ;  /* 0x0000888010037816 */ /* 0x004fca00000000ff */
[----:B------:R-:W-:-:S07]  /*1c000*/  IMAD R2, R3, R18, RZ ;  /* 0x0000001203027224 */ /* 0x000fce00078e02ff */
.L_x_605:
[----:B------:R-:W-:Y:S05]  /*1c010*/  BSYNC B1 ;  /* 0x0000000000017941 */ /* 0x000fea0003800000 */
.L_x_604:
[----:B------:R-:W-:Y:S01]  /*1c020*/  @!P0 IMAD R215, R215, R17, R2 ;  /* 0x00000011d7d78224 */ /* 0x000fe200078e0202 */
[----:B------:R-:W-:Y:S04]  /*1c030*/  BSSY B1, `(.L_x_606) ;  /* 0x0000006000017945 */ /* 0x000fe80003800000 */
[----:B------:R0:W-:Y:S01]  /*1c040*/  @!P0 STG.E.U8 desc[UR36][R10.64+0x179], R215 ;  /* 0x000179d70a008986 */ /* 0x0001e2000c101124 */
[----:B------:R-:W-:Y:S05]  /*1c050*/  @P5 BRA `(.L_x_607) ;  /* 0x00000000000c5947 */ /* 0x000fea0003800000 */
[----:B------:R-:W2:Y:S02]  /*1c060*/  LDG.E.U8 R16, desc[UR36][R14.64+0xc0] ;  /* 0x0000c0240e107981 */ /* 0x000ea4000c1e1100 */
[----:B--2---:R-:W-:-:S05]  /*1c070*/  PRMT R3, R16, 0x8880, RZ ;  /* 0x0000888010037816 */ /* 0x004fca00000000ff */
[----:B------:R-:W-:-:S07]  /*1c080*/  IMAD R2, R3, R18, RZ ;  /* 0x0000001203027224 */ /* 0x000fce00078e02ff */
.L_x_607:
[----:B------:R-:W-:Y:S05]  /*1c090*/  BSYNC B1 ;  /* 0x0000000000017941 */ /* 0x000fea0003800000 */
.L_x_606:
[----:B--2---:R-:W-:Y:S01]  /*1c0a0*/  @!P5 IMAD R3, R24, R17, R2 ;  /* 0x000000111803d224 */ /* 0x004fe200078e0202 */
[----:B------:R-:W-:Y:S04]  /*1c0b0*/  BSSY B1, `(.L_x_608) ;  /* 0x0000006000017945 */ /* 0x000fe80003800000 */
[----:B------:R2:W-:Y:S01]  /*1c0c0*/  @!P5 STG.E.U8 desc[UR36][R6.64+0xc0], R3 ;  /* 0x0000c0030600d986 */ /* 0x0005e2000c101124 */
[----:B------:R-:W-:Y:S05]  /*1c0d0*/  @P3 BRA `(.L_x_609) ;  /* 0x00000000000c3947 */ /* 0x000fea0003800000 */
[----:B------:R-:W2:Y:S02]  /*1c0e0*/  LDG.E.U8 R16, desc[UR36][R14.64+0xc1] ;  /* 0x0000c1240e107981 */ /* 0x000ea4000c1e1100 */
[----:B--2---:R-:W-:-:S05]  /*1c0f0*/  PRMT R3, R16, 0x8880, RZ ;  /* 0x0000888010037816 */ /* 0x004fca00000000ff */
[----:B------:R-:W-:-:S07]  /*1c100*/  IMAD R2, R3, R18, RZ ;  /* 0x0000001203027224 */ /* 0x000fce00078e02ff */
.L_x_609:
[----:B------:R-:W-:Y:S05]  /*1c110*/  BSYNC B1 ;  /* 0x0000000000017941 */ /* 0x000fea0003800000 */
.L_x_608:
        /* <DEDUP_REMOVED lines=11> */
.L_x_611:
[----:B------:R-:W-:Y:S05]  /*1c1d0*/  BSYNC B1 ;  /* 0x0000000000017941 */ /* 0x000fea0003800000 */
.L_x_610:
[----:B--2---:R-:W-:Y:S01]  /*1c1e0*/  @!P5 IMAD R3, R26, R17, R2 ;  /* 0x000000111a03d224 */ /* 0x004fe200078e0202 */
[----:B------:R-:W-:Y:S04]  /*1c1f0*/  BSSY B1, `(.L_x_612) ;  /* 0x0000006000017945 */ /* 0x000fe80003800000 */
[----:B------:R2:W-:Y:S01]  /*1c200*/  @!P5 STG.E.U8 desc[UR36][R8.64+0xc0], R3 ;  /* 0x0000c0030800d986 */ /* 0x0005e2000c101124 */
[----:B------:R-:W-:Y:S05]  /*1c210*/  @P4 BRA `(.L_x_613) ;  /* 0x00000000000c4947 */ /* 0x000fea0003800000 */
[----:B------:R-:W2:Y:S02]  /*1c220*/  LDG.E.U8 R16, desc[UR36][R12.64+0xc1] ;  /* 0x0000c1240c107981 */ /* 0x000ea4000c1e1100 */
[----:B--2---:R-:W-:-:S05]  /*1c230*/  PRMT R3, R16, 0x8880, RZ ;  /* 0x0000888010037816 */ /* 0x004fca00000000ff */
[----:B------:R-:W-:-:S07]  /*1c240*/  IMAD R2, R3, R18, RZ ;  /* 0x0000001203027224 */ /* 0x000fce00078e02ff */
.L_x_613:
[----:B------:R-:W-:Y:S05]  /*1c250*/  BSYNC B1 ;  /* 0x0000000000017941 */ /* 0x000fea0003800000 */
.L_x_612:
[----:B------:R-:W-:Y:S01]  /*1c260*/  @!P4 IMAD R27, R27, R17, R2 ;  /* 0x000000111b1bc224 */ /* 0x000fe200078e0202 */
[----:B------:R-:W-:Y:S04]  /*1c270*/  BSSY B1, `(.L_x_614) ;  /* 0x0000006000017945 */ /* 0x000fe80003800000 */
[----:B------:R0:W-:Y:S01]  /*1c280*/  @!P4 STG.E.U8 desc[UR36][R8.64+0xc1], R27 ;  /* 0x0000c11b0800c986 */ /* 0x0001e2000c101124 */
[----:B------:R-:W-:Y:S05]  /*1c290*/  @P3 BRA `(.L_x_615) ;  /* 0x00000000000c3947 */ /* 0x000fea0003800000 */
[----:B------:R-:W2:Y:S02]  /*1c2a0*/  LDG.E.U8 R16, desc[UR36][R14.64+0xc8] ;  /* 0x0000c8240e107981 */ /* 0x000ea4000c1e1100 */
[----:B--2---:R-:W-:-:S05]  /*1c2b0*/  PRMT R3, R16, 0x8880, RZ ;  /* 0x0000888010037816 */ /* 0x004fca00000000ff */
[----:B------:R-:W-:-:S07]  /*1c2c0*/  IMAD R2, R3, R18, RZ ;  /* 0x0000001203027224 */ /* 0x000fce00078e02ff */
.L_x_615:
[----:B------:R-:W-:Y:S05]  /*1c2d0*/  BSYNC B1 ;  /* 0x0000000000017941 */ /* 0x000fea0003800000 */
.L_x_614:
[----:B--2---:R-:W-:Y:S01]  /*1c2e0*/  @!P3 IMAD R3, R28, R17, R2 ;  /* 0x000000111c03b224 */ /* 0x004fe200078e0202 */
[----:B------:R-:W-:Y:S04]  /*1c2f0*/  BSSY B1, `(.L_x_616) ;  /* 0x0000006000017945 */ /* 0x000fe80003800000 */
[----:B------:R2:W-:Y:S01]  /*1c300*/  @!P3 STG.E.U8 desc[UR36][R6.64+0xc8], R3 ;  /* 0x0000c8030600b986 */ /* 0x0005e2000c101124 */
[----:B------:R-:W-:Y:S05]  /*1c310*/  @P0 BRA `(.L_x_617) ;  /* 0x00000000000c0947 */ /* 0x000fea0003800000 */
[----:B------:R-:W2:Y:S02]  /*1c320*/  LDG.E.U8 R16, desc[UR36][R14.64+0xc9] ;  /* 0x0000c9240e107981 */ /* 0x000ea4000c1e1100 */
[----:B--2---:R-:W-:-:S05]  /*1c330*/  PRMT R3, R16, 0x8880, RZ ;  /* 0x0000888010037816 */ /* 0x004fca00000000ff */
[----:B------:R-:W-:-:S07]  /*1c340*/  IMAD R2, R3, R18, RZ ;  /* 0x0000001203027224 */ /* 0x000fce00078e02ff */
.L_x_617:
[----:B------:R-:W-:Y:S05]  /*1c350*/  BSYNC B1 ;  /* 0x0000000000017941 */ /* 0x000fea0003800000 */
.L_x_616:
        /* <DEDUP_REMOVED lines=11> */
.L_x_619:
[----:B------:R-:W-:Y:S05]  /*1c410*/  BSYNC B1 ;  /* 0x0000000000017941 */ /* 0x000fea0003800000 */
.L_x_618:
[----:B--2---:R-:W-:Y:S01]  /*1c420*/  @!P4 IMAD R3, R30, R17, R2 ;  /* 0x000000111e03c224 */ /* 0x004fe200078e0202 */
[----:B------:R-:W-:Y:S04]  /*1c430*/  BSSY B1, `(.L_x_620) ;  /* 0x0000006000017945 */ /* 0x000fe80003800000 */
[----:B------:R2:W-:Y:S01]  /*1c440*/  @!P4 STG.E.U8 desc[UR36][R8.64+0xc8], R3 ;  /* 0x0000c8030800c986 */ /* 0x0005e2000c101124 */
[----:B------:R-:W-:Y:S05]  /*1c450*/  @P3 BRA `(.L_x_621) ;  /* 0x00000000000c3947 */ /* 0x000fea0003800000 */
[----:B------:R-:W2:Y:S02]  /*1c460*/  LDG.E.U8 R16, desc[UR36][R12.64+0xc9] ;  /* 0x0000c9240c107981 */ /* 0x000ea4000c1e1100 */
[----:B--2---:R-:W-:-:S05]  /*1c470*/  PRMT R3, R16, 0x8880, RZ ;  /* 0x0000888010037816 */ /* 0x004fca00000000ff */
[----:B------:R-:W-:-:S07]  /*1c480*/  IMAD R2, R3, R18, RZ ;  /* 0x0000001203027224 */ /* 0x000fce00078e02ff */
.L_x_621:
[----:B------:R-:W-:Y:S05]  /*1c490*/  BSYNC B1 ;  /* 0x0000000000017941 */ /* 0x000fea0003800000 */
.L_x_620:
[----:B------:R-:W-:Y:S01]  /*1c4a0*/  @!P3 IMAD R31, R31, R17, R2 ;  /* 0x000000111f1fb224 */ /* 0x000fe200078e0202 */
[----:B------:R-:W-:Y:S04]  /*1c4b0*/  BSSY B1, `(.L_x_622) ;  /* 0x0000006000017945 */ /* 0x000fe80003800000 */
[----:B------:R0:W-:Y:S01]  /*1c4c0*/  @!P3 STG.E.U8 desc[UR36][R8.64+0xc9], R31 ;  /* 0x0000c91f0800b986 */ /* 0x0001e2000c101124 */
[----:B------:R-:W-:Y:S05]  /*1c4d0*/  @P5 BRA `(.L_x_623) ;  /* 0x00000000000c5947 */ /* 0x000fea0003800000 */
[----:B------:R-:W2:Y:S02]  /*1c4e0*/  LDG.E.U8 R16, desc[UR36][R14.64+0xd0] ;  /* 0x0000d0240e107981 */ /* 0x000ea4000c1e1100 */
[----:B--2---:R-:W-:-:S05]  /*1c4f0*/  PRMT R3, R16, 0x8880, RZ ;  /* 0x0000888010037816 */ /* 0x004fca00000000ff */
[----:B------:R-:W-:-:S07]  /*1c500*/  IMAD R2, R3, R18, RZ ;  /* 0x0000001203027224 */ /* 0x000fce00078e02ff */
.L_x_623:
[----:B------:R-:W-:Y:S05]  /*1c510*/  BSYNC B1 ;  /* 0x0000000000017941 */ /* 0x000fea0003800000 */
.L_x_622:
[----:B--2---:R-:W-:Y:S01]  /*1c520*/  @!P5 IMAD R3, R32, R17, R2 ;  /* 0x000000112003d224 */ /* 0x004fe200078e0202 */
[----:B------:R-:W-:Y:S04]  /*1c530*/  BSSY B1, `(.L_x_624) ;  /* 0x0000006000017945 */ /* 0x000fe80003800000 */
[----:B------:R2:W-:Y:S01]  /*1c540*/  @!P5 STG.E.U8 desc[UR36][R6.64+0xd0], R3 ;  /* 0x0000d0030600d986 */ /* 0x0005e2000c101124 */
[----:B------:R-:W-:Y:S05]  /*1c550*/  @P0 BRA `(.L_x_625) ;  /* 0x00000000000c0947 */ /* 0x000fea0003800000 */
[----:B------:R-:W2:Y:S02]  /*1c560*/  LDG.E.U8 R16, desc[UR36][R14.64+0xd1] ;  /* 0x0000d1240e107981 */ /* 0x000ea4000c1e1100 */
[----:B--2---:R-:W-:-:S05]  /*1c570*/  PRMT R3, R16, 0x8880, RZ ;  /* 0x0000888010037816 */ /* 0x004fca00000000ff */
[----:B------:R-:W-:-:S07]  /*1c580*/  IMAD R2, R3, R18, RZ ;  /* 0x0000001203027224 */ /* 0x000fce00078e02ff */
.L_x_625:
[----:B------:R-:W-:Y:S05]  /*1c590*/  BSYNC B1 ;  /* 0x0000000000017941 */ /* 0x000fea0003800000 */
.L_x_624:
        /* <DEDUP_REMOVED lines=11> */
.L_x_627:
[----:B------:R-:W-:Y:S05]  /*1c650*/  BSYNC B1 ;  /* 0x0000000000017941 */ /* 0x000fea0003800000 */
.L_x_626:
[----:B--2---:R-:W-:Y:S01]  /*1c660*/  @!P4 IMAD R3, R34, R17, R2 ;  /* 0x000000112203c224 */ /* 0x004fe200078e0202 */
[----:B------:R-:W-:Y:S04]  /*1c670*/  BSSY B1, `(.L_x_628) ;  /* 0x0000006000017945 */ /* 0x000fe80003800000 */
[----:B------:R2:W-:Y:S01]  /*1c680*/  @!P4 STG.E.U8 desc[UR36][R8.64+0xd0], R3 ;  /* 0x0000d0030800c986 */ /* 0x0005e2000c101124 */
[----:B------:R-:W-:Y:S05]  /*1c690*/  @P3 BRA `(.L_x_629) ;  /* 0x00000000000c3947 */ /* 0x000fea0003800000 */
[----:B------:R-:W2:Y:S02]  /*1c6a0*/  LDG.E.U8 R16, desc[UR36][R12.64+0xd1] ;  /* 0x0000d1240c107981 */ /* 0x000ea4000c1e1100 */
[----:B--2---:R-:W-:-:S05]  /*1c6b0*/  PRMT R3, R16, 0x8880, RZ ;  /* 0x0000888010037816 */ /* 0x004fca00000000ff */
[----:B------:R-:W-:-:S07]  /*1c6c0*/  IMAD R2, R3, R18, RZ ;  /* 0x0000001203027224 */ /* 0x000fce00078e02ff */
.L_x_629:
[----:B------:R-:W-:Y:S05]  /*1c6d0*/  BSYNC B1 ;  /* 0x0000000000017941 */ /* 0x000fea0003800000 */
.L_x_628:
[----:B------:R-:W-:Y:S01]  /*1c6e0*/  @!P3 IMAD R35, R35, R17, R2 ;  /* 0x000000112323b224 */ /* 0x000fe200078e0202 */
[----:B------:R-:W-:Y:S04]  /*1c6f0*/  BSSY B1, `(.L_x_630) ;  /* 0x0000006000017945 */ /* 0x000fe80003800000 */
[----:B------:R0:W-:Y:S01]  /*1c700*/  @!P3 STG.E.U8 desc[UR36][R8.64+0xd1], R35 ;  /* 0x0000d1230800b986 */ /* 0x0001e2000c101124 */
[----:B------:R-:W-:Y:S05]  /*1c710*/  @P5 BRA `(.L_x_631) ;  /* 0x00000000000c5947 */ /* 0x000fea0003800000 */
[----:B------:R-:W2:Y:S02]  /*1c720*/  LDG.E.U8 R16, desc[UR36][R14.64+0xd8] ;  /* 0x0000d8240e107981 */ /* 0x000ea4000c1e1100 */
[----:B--2---:R-:W-:-:S05]  /*1c730*/  PRMT R3, R16, 0x8880, RZ ;  /* 0x0000888010037816 */ /* 0x004fca00000000ff */
[----:B------:R-:W-:-:S07]  /*1c740*/  IMAD R2, R3, R18, RZ ;  /* 0x0000001203027224 */ /* 0x000fce00078e02ff */
.L_x_631:
[----:B------:R-:W-:Y:S05]  /*1c750*/  BSYNC B1 ;  /* 0x0000000000017941 */ /* 0x000fea0003800000 */
.L_x_630:
[----:B--2---:R-:W-:Y:S01]  /*1c760*/  @!P5 IMAD R3, R36, R17, R2 ;  /* 0x000000112403d224 */ /* 0x004fe200078e0202 */
[----:B------:R-:W-:Y:S04]  /*1c770*/  BSSY B1, `(.L_x_632) ;  /* 0x0000006000017945 */ /* 0x000fe80003800000 */
[----:B------:R2:W-:Y:S01]  /*1c780*/  @!P5 STG.E.U8 desc[UR36][R6.64+0xd8], R3 ;  /* 0x0000d8030600d986 */ /* 0x0005e2000c101124 */
[----:B------:R-:W-:Y:S05]  /*1c790*/  @P0 BRA `(.L_x_633) ;  /* 0x00000000000c0947 */ /* 0x000fea0003800000 */
[----:B------:R-:W2:Y:S02]  /*1c7a0*/  LDG.E.U8 R16, desc[UR36][R14.64+0xd9] ;  /* 0x0000d9240e107981 */ /* 0x000ea4000c1e1100 */
[----:B--2---:R-:W-:-:S05]  /*1c7b0*/  PRMT R3, R16, 0x8880, RZ ;  /* 0x0000888010037816 */ /* 0x004fca00000000ff */
[----:B------:R-:W-:-:S07]  /*1c7c0*/  IMAD R2, R3, R18, RZ ;  /* 0x0000001203027224 */ /* 0x000fce00078e02ff */
.L_x_633:
[----:B------:R-:W-:Y:S05]  /*1c7d0*/  BSYNC B1 ;  /* 0x0000000000017941 */ /* 0x000fea0003800000 */
.L_x_632:
        /* <DEDUP_REMOVED lines=11> */
.L_x_635:
[----:B------:R-:W-:Y:S05]  /*1c890*/  BSYNC B1 ;  /* 0x0000000000017941 */ /* 0x000fea0003800000 */
.L_x_634:
[----:B--2---:R-:W-:Y:S01]  /*1c8a0*/  @!P4 IMAD R3, R38, R17, R2 ;  /* 0x000000112603c224 */ /* 0x004fe200078e0202 */
[----:B------:R-:W-:Y:S04]  /*1c8b0*/  BSSY B1, `(.L_x_636) ;  /* 0x0000006000017945 */ /* 0x000fe80003800000 */
[----:B------:R2:W-:Y:S01]  /*1c8c0*/  @!P4 STG.E.U8 desc[UR36][R8.64+0xd8], R3 ;  /* 0x0000d8030800c986 */ /* 0x0005e2000c101124 */
[----:B------:R-:W-:Y:S05]  /*1c8d0*/  @P3 BRA `(.L_x_637) ;  /* 0x00000000000c3947 */ /* 0x000fea0003800000 */
[----:B------:R-:W2:Y:S02]  /*1c8e0*/  LDG.E.U8 R16, desc[UR36][R12.64+0xd9] ;  /* 0x0000d9240c107981 */ /* 0x000ea4000c1e1100 */
[----:B--2---:R-:W-:-:S05]  /*1c8f0*/  PRMT R3, R16, 0x8880, RZ ;  /* 0x0000888010037816 */ /* 0x004fca00000000ff */
[----:B------:R-:W-:-:S07]  /*1c900*/  IMAD R2, R3, R18, RZ ;  /* 0x0000001203027224 */ /* 0x000fce00078e02ff */
.L_x_637:
[----:B------:R-:W-:Y:S05]  /*1c910*/  BSYNC B1 ;  /* 0x0000000000017941 */ /* 0x000fea0003800000 */
.L_x_636:
[----:B------:R-:W-:Y:S01]  /*1c920*/  @!P3 IMAD R39, R39, R17, R2 ;  /* 0x000000112727b224 */ /* 0x000fe200078e0202 */
[----:B------:R-:W-:Y:S04]  /*1c930*/  BSSY B1, `(.L_x_638) ;  /* 0x0000006000017945 */ /* 0x000fe80003800000 */
[----:B------:R0:W-:Y:S01]  /*1c940*/  @!P3 STG.E.U8 desc[UR36][R8.64+0xd9], R39 ;  /* 0x0000d9270800b986 */ /* 0x0001e2000c101124 */
[----:B------:R-:W-:Y:S05]  /*1c950*/  @P5 BRA `(.L_x_639) ;  /* 0x00000000000c5947 */ /* 0x000fea0003800000 */
[----:B------:R-:W2:Y:S02]  /*1c960*/  LDG.E.U8 R16, desc[UR36][R14.64+0xe0] ;  /* 0x0000e0240e107981 */ /* 0x000ea4000c1e1100 */
[----:B--2---:R-:W-:-:S05]  /*1c970*/  PRMT R3, R16, 0x8880, RZ ;  /* 0x0000888010037816 */ /* 0x004fca00000000ff */
[----:B------:R-:W-:-:S07]  /*1c980*/  IMAD R2, R3, R18, RZ ;  /* 0x0000001203027224 */ /* 0x000fce00078e02ff */
.L_x_639:
[----:B------:R-:W-:Y:S05]  /*1c990*/  BSYNC B1 ;  /* 0x0000000000017941 */ /* 0x000fea0003800000 */
.L_x_638:
[----:B--2---:R-:W-:Y:S01]  /*1c9a0*/  @!P5 IMAD R3, R40, R17, R2 ;  /* 0x000000112803d224 */ /* 0x004fe200078e0202 */
[----:B------:R-:W-:Y:S04]  /*1c9b0*/  BSSY B1, `(.L_x_640) ;  /* 0x0000006000017945 */ /* 0x000fe80003800000 */
[----:B------:R2:W-:Y:S01]  /*1c9c0*/  @!P5 STG.E.U8 desc[UR36][R6.64+0xe0], R3 ;  /* 0x0000e0030600d986 */ /* 0x0005e2000c101124 */
[----:B------:R-:W-:Y:S05]  /*1c9d0*/  @P0 BRA `(.L_x_641) ;  /* 0x00000000000c0947 */ /* 0x000fea0003800000 */
[----:B------:R-:W2:Y:S02]  /*1c9e0*/  LDG.E.U8 R16, desc[UR36][R14.64+0xe1] ;  /* 0x0000e1240e107981 */ /* 0x000ea4000c1e1100 */
[----:B--2---:R-:W-:-:S05]  /*1c9f0*/  PRMT R3, R16, 0x8880, RZ ;  /* 0x0000888010037816 */ /* 0x004fca00000000ff */
[----:B------:R-:W-:-:S07]  /*1ca00*/  IMAD R2, R3, R18, RZ ;  /* 0x0000001203027224 */ /* 0x000fce00078e02ff */
.L_x_641:
[----:B------:R-:W-:Y:S05]  /*1ca10*/  BSYNC B1 ;  /* 0x0000000000017941 */ /* 0x000fea0003800000 */
.L_x_640:
        /* <DEDUP_REMOVED lines=11> */
.L_x_643:
[----:B------:R-:W-:Y:S05]  /*1cad0*/  BSYNC B1 ;  /* 0x0000000000017941 */ /* 0x000fea0003800000 */
.L_x_642:
[----:B--2---:R-:W-:Y:S01]  /*1cae0*/  @!P4 IMAD R3, R42, R17, R2 ;  /* 0x000000112a03c224 */ /* 0x004fe200078e0202 */
[----:B------:R-:W-:Y:S04]  /*1caf0*/  BSSY B1, `(.L_x_644) ;  /* 0x0000006000017945 */ /* 0x000fe80003800000 */
[----:B------:R2:W-:Y:S01]  /*1cb00*/  @!P4 STG.E.U8 desc[UR36][R8.64+0xe0], R3 ;  /* 0x0000e0030800c986 */ /* 0x0005e2000c101124 */
[----:B------:R-:W-:Y:S05]  /*1cb10*/  @P3 BRA `(.L_x_645) ;  /* 0x00000000000c3947 */ /* 0x000fea0003800000 */
[----:B------:R-:W2:Y:S02]  /*1cb20*/  LDG.E.U8 R16, desc[UR36][R12.64+0xe1] ;  /* 0x0000e1240c107981 */ /* 0x000ea4000c1e1100 */
[----:B--2---:R-:W-:-:S05]  /*1cb30*/  PRMT R3, R16, 0x8880, RZ ;  /* 0x0000888010037816 */ /* 0x004fca00000000ff */
[----:B------:R-:W-:-:S07]  /*1cb40*/  IMAD R2, R3, R18, RZ ;  /* 0x0000001203027224 */ /* 0x000fce00078e02ff */
.L_x_645:
[----:B------:R-:W-:Y:S05]  /*1cb50*/  BSYNC B1 ;  /* 0x0000000000017941 */ /* 0x000fea0003800000 */
.L_x_644:
[----:B------:R-:W-:Y:S01]  /*1cb60*/  @!P3 IMAD R43, R43, R17, R2 ;  /* 0x000000112b2bb224 */ /* 0x000fe200078e0202 */
[----:B------:R-:W-:Y:S04]  /*1cb70*/  BSSY B1, `(.L_x_646) ;  /* 0x0000006000017945 */ /* 0x000fe80003800000 */
[----:B------:R0:W-:Y:S01]  /*1cb80*/  @!P3 STG.E.U8 desc[UR36][R8.64+0xe1], R43 ;  /* 0x0000e12b0800b986 */ /* 0x0001e2000c101124 */
[----:B------:R-:W-:Y:S05]  /*1cb90*/  @P5 BRA `(.L_x_647) ;  /* 0x00000000000c5947 */ /* 0x000fea0003800000 */
[----:B------:R-:W2:Y:S02]  /*1cba0*/  LDG.E.U8 R16, desc[UR36][R14.64+0xe8] ;  /* 0x0000e8240e107981 */ /* 0x000ea4000c1e1100 */
[----:B--2---:R-:W-:-:S05]  /*1cbb0*/  PRMT R3, R16, 0x8880, RZ ;  /* 0x0000888010037816 */ /* 0x004fca00000000ff */
[----:B------:R-:W-:-:S07]  /*1cbc0*/  IMAD R2, R3, R18, RZ ;  /* 0x0000001203027224 */ /* 0x000fce00078e02ff */
.L_x_647:
[----:B------:R-:W-:Y:S05]  /*1cbd0*/  BSYNC B1 ;  /* 0x0000000000017941 */ /* 0x000fea0003800000 */
.L_x_646:
[----:B--2---:R-:W-:Y:S01]  /*1cbe0*/  @!P5 IMAD R3, R44, R17, R2 ;  /* 0x000000112c03d224 */ /* 0x004fe200078e0202 */
[----:B------:R-:W-:Y:S04]  /*1cbf0*/  BSSY B1, `(.L_x_648) ;  /* 0x0000006000017945 */ /* 0x000fe80003800000 */
[----:B------:R2:W-:Y:S01]  /*1cc00*/  @!P5 STG.E.U8 desc[UR36][R6.64+0xe8], R3 ;  /* 0x0000e8030600d986 */ /* 0x0005e2000c101124 */
[----:B------:R-:W-:Y:S05]  /*1cc10*/  @P0 BRA `(.L_x_649) ;  /* 0x00000000000c0947 */ /* 0x000fea0003800000 */
[----:B------:R-:W2:Y:S02]  /*1cc20*/  LDG.E.U8 R16, desc[UR36][R14.64+0xe9] ;  /* 0x0000e9240e107981 */ /* 0x000ea4000c1e1100 */
[----:B--2---:R-:W-:-:S05]  /*1cc30*/  PRMT R3, R16, 0x8880, RZ ;  /* 0x0000888010037816 */ /* 0x004fca00000000ff */
[----:B------:R-:W-:-:S07]  /*1cc40*/  IMAD R2, R3, R18, RZ ;  /* 0x0000001203027224 */ /* 0x000fce00078e02ff */
.L_x_649:
[----:B------:R-:W-:Y:S05]  /*1cc50*/  BSYNC B1 ;  /* 0x0000000000017941 */ /* 0x000fea0003800000 */
.L_x_648:
        /* <DEDUP_REMOVED lines=11> */
.L_x_651:
[----:B------:R-:W-:Y:S05]  /*1cd10*/  BSYNC B1 ;  /* 0x0000000000017941 */ /* 0x000fea0003800000 */
.L_x_650:
[----:B--2---:R-:W-:Y:S01]  /*1cd20*/  @!P4 IMAD R3, R46, R17, R2 ;  /* 0x000000112e03c224 */ /* 0x004fe200078e0202 */
[----:B------:R-:W-:Y:S04]  /*1cd30*/  BSSY B1, `(.L_x_652) ;  /* 0x0000006000017945 */ /* 0x000fe80003800000 */
[----:B------:R2:W-:Y:S01]  /*1cd40*/  @!P4 STG.E.U8 desc[UR36][R8.64+0xe8], R3 ;  /* 0x0000e8030800c986 */ /* 0x0005e2000c101124 */
[----:B------:R-:W-:Y:S05]  /*1cd50*/  @P3 BRA `(.L_x_653) ;  /* 0x00000000000c3947 */ /* 0x000fea0003800000 */
[----:B------:R-:W2:Y:S02]  /*1cd60*/  LDG.E.U8 R16, desc[UR36][R12.64+0xe9] ;  /* 0x0000e9240c107981 */ /* 0x000ea4000c1e1100 */
[----:B--2---:R-:W-:-:S05]  /*1cd70*/  PRMT R3, R16, 0x8880, RZ ;  /* 0x0000888010037816 */ /* 0x004fca00000000ff */
[----:B------:R-:W-:-:S07]  /*1cd80*/  IMAD R2, R3, R18, RZ ;  /* 0x0000001203027224 */ /* 0x000fce00078e02ff */
.L_x_653:
[----:B------:R-:W-:Y:S05]  /*1cd90*/  BSYNC B1 ;  /* 0x0000000000017941 */ /* 0x000fea0003800000 */
.L_x_652:
[----:B------:R-:W-:Y:S01]  /*1cda0*/  @!P3 IMAD R47, R47, R17, R2 ;  /* 0x000000112f2fb224 */ /* 0x000fe200078e0202 */
[----:B------:R-:W-:Y:S04]  /*1cdb0*/  BSSY B1, `(.L_x_654) ;  /* 0x0000006000017945 */ /* 0x000fe80003800000 */
[----:B------:R0:W-:Y:S01]  /*1cdc0*/  @!P3 STG.E.U8 desc[UR36][R8.64+0xe9], R47 ;  /* 0x0000e92f0800b986 */ /* 0x0001e2000c101124 */
[----:B------:R-:W-:Y:S05]  /*1cdd0*/  @P5 BRA `(.L_x_655) ;  /* 0x00000000000c5947 */ /* 0x000fea0003800000 */
[----:B------:R-:W2:Y:S02]  /*1cde0*/  LDG.E.U8 R16, desc[UR36][R14.64+0xf0] ;  /* 0x0000f0240e107981 */ /* 0x000ea4000c1e1100 */
[----:B--2---:R-:W-:-:S05]  /*1cdf0*/  PRMT R3, R16, 0x8880, RZ ;  /* 0x0000888010037816 */ /* 0x004fca00000000ff */
[----:B------:R-:W-:-:S07]  /*1ce00*/  IMAD R2, R3, R18, RZ ;  /* 0x0000001203027224 */ /* 0x000fce00078e02ff */
.L_x_655:
[----:B------:R-:W-:Y:S05]  /*1ce10*/  BSYNC B1 ;  /* 0x0000000000017941 */ /* 0x000fea0003800000 */
.L_x_654:
[----:B--2---:R-:W-:Y:S01]  /*1ce20*/  @!P5 IMAD R3, R48, R17, R2 ;  /* 0x000000113003d224 */ /* 0x004fe200078e0202 */
[----:B------:R-:W-:Y:S04]  /*1ce30*/  BSSY B1, `(.L_x_656) ;  /* 0x0000006000017945 */ /* 0x000fe80003800000 */
[----:B------:R2:W-:Y:S01]  /*1ce40*/  @!P5 STG.E.U8 desc[UR36][R6.64+0xf0], R3 ;  /* 0x0000f0030600d986 */ /* 0x0005e2000c101124 */
[----:B------:R-:W-:Y:S05]  /*1ce50*/  @P0 BRA `(.L_x_657) ;  /* 0x00000000000c0947 */ /* 0x000fea0003800000 */
[----:B------:R-:W2:Y:S02]  /*1ce60*/  LDG.E.U8 R16, desc[UR36][R14.64+0xf1] ;  /* 0x0000f1240e107981 */ /* 0x000ea4000c1e1100 */
[----:B--2---:R-:W-:-:S05]  /*1ce70*/  PRMT R3, R16, 0x8880, RZ ;  /* 0x0000888010037816 */ /* 0x004fca00000000ff */
[----:B------:R-:W-:-:S07]  /*1ce80*/  IMAD R2, R3, R18, RZ ;  /* 0x0000001203027224 */ /* 0x000fce00078e02ff */
.L_x_657:
[----:B------:R-:W-:Y:S05]  /*1ce90*/  BSYNC B1 ;  /* 0x0000000000017941 */ /* 0x000fea0003800000 */
.L_x_656:
        /* <DEDUP_REMOVED lines=11> */
.L_x_659:
[----:B------:R-:W-:Y:S05]  /*1cf50*/  BSYNC B1 ;  /* 0x0000000000017941 */ /* 0x000fea0003800000 */
.L_x_658:
[----:B--2---:R-:W-:Y:S01]  /*1cf60*/  @!P4 IMAD R3, R50, R17, R2 ;  /* 0x000000113203c224 */ /* 0x004fe200078e0202 */
[----:B------:R-:W-:Y:S04]  /*1cf70*/  BSSY B1, `(.L_x_660) ;  /* 0x0000006000017945 */ /* 0x000fe80003800000 */
[----:B------:R2:W-:Y:S01]  /*1cf80*/  @!P4 STG.E.U8 desc[UR36][R8.64+0xf0], R3 ;  /* 0x0000f0030800c986 */ /* 0x0005e2000c101124 */
[----:B------:R-:W-:Y:S05]  /*1cf90*/  @P3 BRA `(.L_x_661) ;  /* 0x00000000000c3947 */ /* 0x000fea0003800000 */
[----:B------:R-:W2:Y:S02]  /*1cfa0*/  LDG.E.U8 R16, desc[UR36][R12.64+0xf1] ;  /* 0x0000f1240c107981 */ /* 0x000ea4000c1e1100 */
[----:B--2---:R-:W-:-:S05]  /*1cfb0*/  PRMT R3, R16, 0x8880, RZ ;  /* 0x0000888010037816 */ /* 0x004fca00000000ff */
[----:B------:R-:W-:-:S07]  /*1cfc0*/  IMAD R2, R3, R18, RZ ;  /* 0x0000001203027224 */ /* 0x000fce00078e02ff */
.L_x_661:
[----:B------:R-:W-:Y:S05]  /*1cfd0*/  BSYNC B1 ;  /* 0x0000000000017941 */ /* 0x000fea0003800000 */
.L_x_660:
[----:B------:R-:W-:Y:S01]  /*1cfe0*/  @!P3 IMAD R51, R51, R17, R2 ;  /* 0x000000113333b224 */ /* 0x000fe200078e0202 */
[----:B------:R-:W-:Y:S04]  /*1cff0*/  BSSY B1, `(.L_x_662) ;  /* 0x0000006000017945 */ /* 0x000fe80003800000 */
[----:B------:R0:W-:Y:S01]  /*1d000*/  @!P3 STG.E.U8 desc[UR36][R8.64+0xf1], R51 ;  /* 0x0000f1330800b986 */ /* 0x0001e2000c101124 */
[----:B------:R-:W-:Y:S05]  /*1d010*/  @P5 BRA `(.L_x_663) ;  /* 0x00000000000c5947 */ /* 0x000fea0003800000 */
[----:B------:R-:W2:Y:S02]  /*1d020*/  LDG.E.U8 R16, desc[UR36][R14.64+0xf8] ;  /* 0x0000f8240e107981 */ /* 0x000ea4000c1e1100 */
[----:B--2---:R-:W-:-:S05]  /*1d030*/  PRMT R3, R16, 0x8880, RZ ;  /* 0x0000888010037816 */ /* 0x004fca00000000ff */
[----:B------:R-:W-:-:S07]  /*1d040*/  IMAD R2, R3, R18, RZ ;  /* 0x0000001203027224 */ /* 0x000fce00078e02ff */
.L_x_663:
[----:B------:R-:W-:Y:S05]  /*1d050*/  BSYNC B1 ;  /* 0x0000000000017941 */ /* 0x000fea0003800000 */
.L_x_662:
[----:B--2---:R-:W-:Y:S01]  /*1d060*/  @!P5 IMAD R3, R52, R17, R2 ;  /* 0x000000113403d224 */ /* 0x004fe200078e0202 */
[----:B------:R-:W-:Y:S04]  /*1d070*/  BSSY B1, `(.L_x_664) ;  /* 0x0000006000017945 */ /* 0x000fe80003800000 */
[----:B------:R2:W-:Y:S01]  /*1d080*/  @!P5 STG.E.U8 desc[UR36][R6.64+0xf8], R3 ;  /* 0x0000f8030600d986 */ /* 0x0005e2000c101124 */
[----:B------:R-:W-:Y:S05]  /*1d090*/  @P0 BRA `(.L_x_665) ;  /* 0x00000000000c0947 */ /* 0x000fea0003800000 */
[----:B------:R-:W2:Y:S02]  /*1d0a0*/  LDG.E.U8 R16, desc[UR36][R14.64+0xf9] ;  /* 0x0000f9240e107981 */ /* 0x000ea4000c1e1100 */
[----:B--2---:R-:W-:-:S05]  /*1d0b0*/  PRMT R3, R16, 0x8880, RZ ;  /* 0x0000888010037816 */ /* 0x004fca00000000ff */
[----:B------:R-:W-:-:S07]  /*1d0c0*/  IMAD R2, R3, R18, RZ ;  /* 0x0000001203027224 */ /* 0x000fce00078e02ff */
.L_x_665:
[----:B------:R-:W-:Y:S05]  /*1d0d0*/  BSYNC B1 ;  /* 0x0000000000017941 */ /* 0x000fea0003800000 */
.L_x_664:
        /* <DEDUP_REMOVED lines=11> */
.L_x_667:
[----:B------:R-:W-:Y:S05]  /*1d190*/  BSYNC B1 ;  /* 0x0000000000017941 */ /* 0x000fea0003800000 */
.L_x_666:
[----:B--2---:R-:W-:Y:S01]  /*1d1a0*/  @!P4 IMAD R3, R54, R17, R2 ;  /* 0x000000113603c224 */ /* 0x004fe200078e0202 */
[----:B------:R-:W-:Y:S04]  /*1d1b0*/  BSSY B1, `(.L_x_668) ;  /* 0x0000006000017945 */ /* 0x000fe80003800000 */
[----:B------:R2:W-:Y:S01]  /*1d1c0*/  @!P4 STG.E.U8 desc[UR36][R8.64+0xf8], R3 ;  /* 0x0000f8030800c986 */ /* 0x0005e2000c101124 */
[----:B------:R-:W-:Y:S05]  /*1d1d0*/  @P3 BRA `(.L_x_669) ;  /* 0x00000000000c3947 */ /* 0x000fea0003800000 */
[----:B------:R-:W2:Y:S02]  /*1d1e0*/  LDG.E.U8 R16, desc[UR36][R12.64+0xf9] ;  /* 0x0000f9240c107981 */ /* 0x000ea4000c1e1100 */
[----:B--2---:R-:W-:-:S05]  /*1d1f0*/  PRMT R3, R16, 0x8880, RZ ;  /* 0x0000888010037816 */ /* 0x004fca00000000ff */
[----:B------:R-:W-:-:S07]  /*1d200*/  IMAD R2, R3, R18, RZ ;  /* 0x0000001203027224 */ /* 0x000fce00078e02ff */
.L_x_669:
[----:B------:R-:W-:Y:S05]  /*1d210*/  BSYNC B1 ;  /* 0x0000000000017941 */ /* 0x000fea0003800000 */
.L_x_668:
[----:B------:R-:W-:Y:S01]  /*1d220*/  @!P3 IMAD R55, R55, R17, R2 ;  /* 0x000000113737b224 */ /* 0x000fe200078e0202 */
[----:B------:R-:W-:Y:S04]  /*1d230*/  BSSY B1, `(.L_x_670) ;  /* 0x0000006000017945 */ /* 0x000fe80003800000 */
[----:B------:R0:W-:Y:S01]  /*1d240*/  @!P3 STG.E.U8 desc[UR36][R8.64+0xf9], R55 ;  /* 0x0000f9370800b986 */ /* 0x0001e2000c101124 */
[----:B------:R-:W-:Y:S05]  /*1d250*/  @P5 BRA `(.L_x_671) ;  /* 0x00000000000c5947 */ /* 0x000fea0003800000 */
[----:B------:R-:W2:Y:S02]  /*1d260*/  LDG.E.U8 R16, desc[UR36][R14.64+0x100] ;  /* 0x000100240e107981 */ /* 0x000ea4000c1e1100 */
[----:B--2---:R-:W-:-:S05]  /*1d270*/  PRMT R3, R16, 0x8880, RZ ;  /* 0x0000888010037816 */ /* 0x004fca00000000ff */
[----:B------:R-:W-:-:S07]  /*1d280*/  IMAD R2, R3, R18, RZ ;  /* 0x0000001203027224 */ /* 0x000fce00078e02ff */
.L_x_671:
[----:B------:R-:W-:Y:S05]  /*1d290*/  BSYNC B1 ;  /* 0x0000000000017941 */ /* 0x000fea0003800000 */
.L_x_670:
[----:B--2---:R-:W-:Y:S01]  /*1d2a0*/  @!P5 IMAD R3, R56, R17, R2 ;  /* 0x000000113803d224 */ /* 0x004fe200078e0202 */
[----:B------:R-:W-:Y:S04]  /*1d2b0*/  BSSY B1, `(.L_x_672) ;  /* 0x0000006000017945 */ /* 0x000fe80003800000 */
[----:B------:R2:W-:Y:S01]  /*1d2c0*/  @!P5 STG.E.U8 desc[UR36][R6.64+0x100], R3 ;  /* 0x000100030600d986 */ /* 0x0005e2000c101124 */
[----:B------:R-:W-:Y:S05]  /*1d2d0*/  @P0 BRA `(.L_x_673) ;  /* 0x00000000000c0947 */ /* 0x000fea0003800000 */
[----:B------:R-:W2:Y:S02]  /*1d2e0*/  LDG.E.U8 R16, desc[UR36][R14.64+0x101] ;  /* 0x000101240e107981 */ /* 0x000ea4000c1e1100 */
[----:B--2---:R-:W-:-:S05]  /*1d2f0*/  PRMT R3, R16, 0x8880, RZ ;  /* 0x0000888010037816 */ /* 0x004fca00000000ff */
[----:B------:R-:W-:-:S07]  /*1d300*/  IMAD R2, R3, R18, RZ ;  /* 0x0000001203027224 */ /* 0x000fce00078e02ff */
.L_x_673:
[----:B------:R-:W-:Y:S05]  /*1d310*/  BSYNC B1 ;  /* 0x0000000000017941 */ /* 0x000fea0003800000 */
.L_x_672:
        /* <DEDUP_REMOVED lines=11> */
.L_x_675:
[----:B------:R-:W-:Y:S05]  /*1d3d0*/  BSYNC B1 ;  /* 0x0000000000017941 */ /* 0x000fea0003800000 */
.L_x_674:
[----:B--2---:R-:W-:Y:S01]  /*1d3e0*/  @!P4 IMAD R3, R58, R17, R2 ;  /* 0x000000113a03c224 */ /* 0x004fe200078e0202 */
[----:B------:R-:W-:Y:S04]  /*1d3f0*/  BSSY B1, `(.L_x_676) ;  /* 0x0000006000017945 */ /* 0x000fe80003800000 */
[----:B------:R2:W-:Y:S01]  /*1d400*/  @!P4 STG.E.U8 desc[UR36][R8.64+0x100], R3 ;  /* 0x000100030800c986 */ /* 0x0005e2000c101124 */
[----:B------:R-:W-:Y:S05]  /*1d410*/  @P3 BRA `(.L_x_677) ;  /* 0x00000000000c3947 */ /* 0x000fea0003800000 */
[----:B------:R-:W2:Y:S02]  /*1d420*/  LDG.E.U8 R16, desc[UR36][R12.64+0x101] ;  /* 0x000101240c107981 */ /* 0x000ea4000c1e1100 */
[----:B--2---:R-:W-:-:S05]  /*1d430*/  PRMT R3, R16, 0x8880, RZ ;  /* 0x0000888010037816 */ /* 0x004fca00000000ff */
[----:B------:R-:W-:-:S07]  /*1d440*/  IMAD R2, R3, R18, RZ ;  /* 0x0000001203027224 */ /* 0x000fce00078e02ff */
.L_x_677:
[----:B------:R-:W-:Y:S05]  /*1d450*/  BSYNC B1 ;  /* 0x0000000000017941 */ /* 0x000fea0003800000 */
.L_x_676:
[----:B------:R-:W-:Y:S01]  /*1d460*/  @!P3 IMAD R59, R59, R17, R2 ;  /* 0x000000113b3bb224 */ /* 0x000fe200078e0202 */
[----:B------:R-:W-:Y:S04]  /*1d470*/  BSSY B1, `(.L_x_678) ;  /* 0x0000006000017945 */ /* 0x000fe80003800000 */
[----:B------:R0:W-:Y:S01]  /*1d480*/  @!P3 STG.E.U8 desc[UR36][R8.64+0x101], R59 ;  /* 0x0001013b0800b986 */ /* 0x0001e2000c101124 */
[----:B------:R-:W-:Y:S05]  /*1d490*/  @P5 BRA `(.L_x_679) ;  /* 0x00000000000c5947 */ /* 0x000fea0003800000 */
[----:B------:R-:W2:Y:S02]  /*1d4a0*/  LDG.E.U8 R16, desc[UR36][R14.64+0x108] ;  /* 0x000108240e107981 */ /* 0x000ea4000c1e1100 */
[----:B--2---:R-:W-:-:S05]  /*1d4b0*/  PRMT R3, R16, 0x8880, RZ ;  /* 0x0000888010037816 */ /* 0x004fca00000000ff */
[----:B------:R-:W-:-:S07]  /*1d4c0*/  IMAD R2, R3, R18, RZ ;  /* 0x0000001203027224 */ /* 0x000fce00078e02ff */
.L_x_679:
[----:B------:R-:W-:Y:S05]  /*1d4d0*/  BSYNC B1 ;  /* 0x0000000000017941 */ /* 0x000fea0003800000 */
.L_x_678:
[----:B--2---:R-:W-:Y:S01]  /*1d4e0*/  @!P5 IMAD R3, R60, R17, R2 ;  /* 0x000000113c03d224 */ /* 0x004fe200078e0202 */
[----:B------:R-:W-:Y:S04]  /*1d4f0*/  BSSY B1, `(.L_x_680) ;  /* 0x0000006000017945 */ /* 0x000fe80003800000 */
[----:B------:R2:W-:Y:S01]  /*1d500*/  @!P5 STG.E.U8 desc[UR36][R6.64+0x108], R3 ;  /* 0x000108030600d986 */ /* 0x0005e2000c101124 */
[----:B------:R-:W-:Y:S05]  /*1d510*/  @P0 BRA `(.L_x_681) ;  /* 0x00000000000c0947 */ /* 0x000fea0003800000 */
[----:B------:R-:W2:Y:S02]  /*1d520*/  LDG.E.U8 R16, desc[UR36][R14.64+0x109] ;  /* 0x000109240e107981 */ /* 0x000ea4000c1e1100 */
[----:B--2---:R-:W-:-:S05]  /*1d530*/  PRMT R3, R16, 0x8880, RZ ;  /* 0x0000888010037816 */ /* 0x004fca00000000ff */
[----:B------:R-:W-:-:S07]  /*1d540*/  IMAD R2, R3, R18, RZ ;  /* 0x0000001203027224 */ /* 0x000fce00078e02ff */
.L_x_681:
[----:B------:R-:W-:Y:S05]  /*1d550*/  BSYNC B1 ;  /* 0x0000000000017941 */ /* 0x000fea0003800000 */
.L_x_680:
        /* <DEDUP_REMOVED lines=11> */
.L_x_683:
[----:B------:R-:W-:Y:S05]  /*1d610*/  BSYNC B1 ;  /* 0x0000000000017941 */ /* 0x000fea0003800000 */
.L_x_682:
[----:B--2---:R-:W-:Y:S01]  /*1d620*/  @!P4 IMAD R3, R62, R17, R2 ;  /* 0x000000113e03c224 */ /* 0x004fe200078e0202 */
[----:B------:R-:W-:Y:S04]  /*1d630*/  BSSY B1, `(.L_x_684) ;  /* 0x0000006000017945 */ /* 0x000fe80003800000 */
[----:B------:R2:W-:Y:S01]  /*1d640*/  @!P4 STG.E.U8 desc[UR36][R8.64+0x108], R3 ;  /* 0x000108030800c986 */ /* 0x0005e2000c101124 */
[----:B------:R-:W-:Y:S05]  /*1d650*/  @P3 BRA `(.L_x_685) ;  /* 0x00000000000c3947 */ /* 0x000fea0003800000 */
[----:B------:R-:W2:Y:S02]  /*1d660*/  LDG.E.U8 R16, desc[UR36][R12.64+0x109] ;  /* 0x000109240c107981 */ /* 0x000ea4000c1e1100 */
[----:B--2---:R-:W-:-:S05]  /*1d670*/  PRMT R3, R16, 0x8880, RZ ;  /* 0x0000888010037816 */ /* 0x004fca00000000ff */
[----:B------:R-:W-:-:S07]  /*1d680*/  IMAD R2, R3, R18, RZ ;  /* 0x0000001203027224 */ /* 0x000fce00078e02ff */
.L_x_685:
[----:B------:R-:W-:Y:S05]  /*1d690*/  BSYNC B1 ;  /* 0x0000000000017941 */ /* 0x000fea0003800000 */
.L_x_684:
[----:B------:R-:W-:Y:S01]  /*1d6a0*/  @!P3 IMAD R63, R63, R17, R2 ;  /* 0x000000113f3fb224 */ /* 0x000fe200078e0202 */
[----:B------:R-:W-:Y:S04]  /*1d6b0*/  BSSY B1, `(.L_x_686) ;  /* 0x0000006000017945 */ /* 0x000fe80003800000 */
[----:B------:R0:W-:Y:S01]  /*1d6c0*/  @!P3 STG.E.U8 desc[UR36][R8.64+0x109], R63 ;  /* 0x0001093f0800b986 */ /* 0x0001e2000c101124 */
[----:B------:R-:W-:Y:S05]  /*1d6d0*/  @P5 BRA `(.L_x_687) ;  /* 0x00000000000c5947 */ /* 0x000fea0003800000 */
[----:B------:R-:W2:Y:S02]  /*1d6e0*/  LDG.E.U8 R16, desc[UR36][R14.64+0x110] ;  /* 0x000110240e107981 */ /* 0x000ea4000c1e1100 */
[----:B--2---:R-:W-:-:S05]  /*1d6f0*/  PRMT R3, R16, 0x8880, RZ ;  /* 0x0000888010037816 */ /* 0x004fca00000000ff */
[----:B------:R-:W-:-:S07]  /*1d700*/  IMAD R2, R3, R18, RZ ;  /* 0x0000001203027224 */ /* 0x000fce00078e02ff */
.L_x_687:
[----:B------:R-:W-:Y:S05]  /*1d710*/  BSYNC B1 ;  /* 0x0000000000017941 */ /* 0x000fea0003800000 */
.L_x_686:
[----:B--2---:R-:W-:Y:S01]  /*1d720*/  @!P5 IMAD R3, R64, R17, R2 ;  /* 0x000000114003d224 */ /* 0x004fe200078e0202 */
[----:B------:R-:W-:Y:S04]  /*1d730*/  BSSY B1, `(.L_x_688) ;  /* 0x0000006000017945 */ /* 0x000fe80003800000 */
[----:B------:R2:W-:Y:S01]  /*1d740*/  @!P5 STG.E.U8 desc[UR36][R6.64+0x110], R3 ;  /* 0x000110030600d986 */ /* 0x0005e2000c101124 */
[----:B------:R-:W-:Y:S05]  /*1d750*/  @P0 BRA `(.L_x_689) ;  /* 0x00000000000c0947 */ /* 0x000fea0003800000 */
[----:B------:R-:W2:Y:S02]  /*1d760*/  LDG.E.U8 R16, desc[UR36][R14.64+0x111] ;  /* 0x000111240e107981 */ /* 0x000ea4000c1e1100 */
[----:B--2---:R-:W-:-:S05]  /*1d770*/  PRMT R3, R16, 0x8880, RZ ;  /* 0x0000888010037816 */ /* 0x004fca00000000ff */
[----:B------:R-:W-:-:S07]  /*1d780*/  IMAD R2, R3, R18, RZ ;  /* 0x0000001203027224 */ /* 0x000fce00078e02ff */
.L_x_689:
[----:B------:R-:W-:Y:S05]  /*1d790*/  BSYNC B1 ;  /* 0x0000000000017941 */ /* 0x000fea0003800000 */
.L_x_688:
        /* <DEDUP_REMOVED lines=11> */
.L_x_691:
[----:B------:R-:W-:Y:S05]  /*1d850*/  BSYNC B1 ;  /* 0x0000000000017941 */ /* 0x000fea0003800000 */
.L_x_690:
[----:B--2---:R-:W-:Y:S01]  /*1d860*/  @!P4 IMAD R3, R66, R17, R2 ;  /* 0x000000114203c224 */ /* 0x004fe200078e0202 */
[----:B------:R-:W-:Y:S04]  /*1d870*/  BSSY B1, `(.L_x_692) ;  /* 0x0000006000017945 */ /* 0x000fe80003800000 */
[----:B------:R2:W-:Y:S01]  /*1d880*/  @!P4 STG.E.U8 desc[UR36][R8.64+0x110], R3 ;  /* 0x000110030800c986 */ /* 0x0005e2000c101124 */
[----:B------:R-:W-:Y:S05]  /*1d890*/  @P3 BRA `(.L_x_693) ;  /* 0x00000000000c3947 */ /* 0x000fea0003800000 */
[----:B------:R-:W2:Y:S02]  /*1d8a0*/  LDG.E.U8 R16, desc[UR36][R12.64+0x111] ;  /* 0x000111240c107981 */ /* 0x000ea4000c1e1100 */
[----:B--2---:R-:W-:-:S05]  /*1d8b0*/  PRMT R3, R16, 0x8880, RZ ;  /* 0x0000888010037816 */ /* 0x004fca00000000ff */
[----:B------:R-:W-:-:S07]  /*1d8c0*/  IMAD R2, R3, R18, RZ ;  /* 0x0000001203027224 */ /* 0x000fce00078e02ff */
.L_x_693:
[----:B------:R-:W-:Y:S05]  /*1d8d0*/  BSYNC B1 ;  /* 0x0000000000017941 */ /* 0x000fea0003800000 */
.L_x_692:
[----:B------:R-:W-:Y:S01]  /*1d8e0*/  @!P3 IMAD R67, R67, R17, R2 ;  /* 0x000000114343b224 */ /* 0x000fe200078e0202 */
[----:B------:R-:W-:Y:S04]  /*1d8f0*/  BSSY B1, `(.L_x_694) ;  /* 0x0000006000017945 */ /* 0x000fe80003800000 */
[----:B------:R0:W-:Y:S01]  /*1d900*/  @!P3 STG.E.U8 desc[UR36][R8.64+0x111], R67 ;  /* 0x000111430800b986 */ /* 0x0001e2000c101124 */
[----:B------:R-:W-:Y:S05]  /*1d910*/  @P5 BRA `(.L_x_695) ;  /* 0x00000000000c5947 */ /* 0x000fea0003800000 */
[----:B------:R-:W2:Y:S02]  /*1d920*/  LDG.E.U8 R16, desc[UR36][R14.64+0x118] ;  /* 0x000118240e107981 */ /* 0x000ea4000c1e1100 */
[----:B--2---:R-:W-:-:S05]  /*1d930*/  PRMT R3, R16, 0x8880, RZ ;  /* 0x0000888010037816 */ /* 0x004fca00000000ff */
[----:B------:R-:W-:-:S07]  /*1d940*/  IMAD R2, R3, R18, RZ ;  /* 0x0000001203027224 */ /* 0x000fce00078e02ff */
.L_x_695:
[----:B------:R-:W-:Y:S05]  /*1d950*/  BSYNC B1 ;  /* 0x0000000000017941 */ /* 0x000fea0003800000 */
.L_x_694:
[----:B--2---:R-:W-:Y:S01]  /*1d960*/  @!P5 IMAD R3, R68, R17, R2 ;  /* 0x000000114403d224 */ /* 0x004fe200078e0202 */
[----:B------:R-:W-:Y:S04]  /*1d970*/  BSSY B1, `(.L_x_696) ;  /* 0x0000006000017945 */ /* 0x000fe80003800000 */
[----:B------:R2:W-:Y:S01]  /*1d980*/  @!P5 STG.E.U8 desc[UR36][R6.64+0x118], R3 ;  /* 0x000118030600d986 */ /* 0x0005e2000c101124 */
[----:B------:R-:W-:Y:S05]  /*1d990*/  @P0 BRA `(.L_x_697) ;  /* 0x00000000000c0947 */ /* 0x000fea0003800000 */
[----:B------:R-:W2:Y:S02]  /*1d9a0*/  LDG.E.U8 R16, desc[UR36][R14.64+0x119] ;  /* 0x000119240e107981 */ /* 0x000ea4000c1e1100 */
[----:B--2---:R-:W-:-:S05]  /*1d9b0*/  PRMT R3, R16, 0x8880, RZ ;  /* 0x0000888010037816 */ /* 0x004fca00000000ff */
[----:B------:R-:W-:-:S07]  /*1d9c0*/  IMAD R2, R3, R18, RZ ;  /* 0x0000001203027224 */ /* 0x000fce00078e02ff */
.L_x_697:
[----:B------:R-:W-:Y:S05]  /*1d9d0*/  BSYNC B1 ;  /* 0x0000000000017941 */ /* 0x000fea0003800000 */
.L_x_696:
        /* <DEDUP_REMOVED lines=11> */
.L_x_699:
[----:B------:R-:W-:Y:S05]  /*1da90*/  BSYNC B1 ;  /* 0x0000000000017941 */ /* 0x000fea0003800000 */
.L_x_698:
[----:B--2---:R-:W-:Y:S01]  /*1daa0*/  @!P4 IMAD R3, R70, R17, R2 ;  /* 0x000000114603c224 */ /* 0x004fe200078e0202 */
[----:B------:R-:W-:Y:S04]  /*1dab0*/  BSSY B1, `(.L_x_700) ;  /* 0x0000006000017945 */ /* 0x000fe80003800000 */
[----:B------:R2:W-:Y:S01]  /*1dac0*/  @!P4 STG.E.U8 desc[UR36][R8.64+0x118], R3 ;  /* 0x000118030800c986 */ /* 0x0005e2000c101124 */
[----:B------:R-:W-:Y:S05]  /*1dad0*/  @P3 BRA `(.L_x_701) ;  /* 0x00000000000c3947 */ /* 0x000fea0003800000 */
[----:B------:R-:W2:Y:S02]  /*1dae0*/  LDG.E.U8 R16, desc[UR36][R12.64+0x119] ;  /* 0x000119240c107981 */ /* 0x000ea4000c1e1100 */
[----:B--2---:R-:W-:-:S05]  /*1daf0*/  PRMT R3, R16, 0x8880, RZ ;  /* 0x0000888010037816 */ /* 0x004fca00000000ff */
[----:B------:R-:W-:-:S07]  /*1db00*/  IMAD R2, R3, R18, RZ ;  /* 0x0000001203027224 */ /* 0x000fce00078e02ff */
.L_x_701:
[----:B------:R-:W-:Y:S05]  /*1db10*/  BSYNC B1 ;  /* 0x0000000000017941 */ /* 0x000fea0003800000 */
.L_x_700:
[----:B------:R-:W-:Y:S01]  /*1db20*/  @!P3 IMAD R71, R71, R17, R2 ;  /* 0x000000114747b224 */ /* 0x000fe200078e0202 */
[----:B------:R-:W-:Y:S04]  /*1db30*/  BSSY B1, `(.L_x_702) ;  /* 0x0000006000017945 */ /* 0x000fe80003800000 */
[----:B------:R0:W-:Y:S01]  /*1db40*/  @!P3 STG.E.U8 desc[UR36][R8.64+0x119], R71 ;  /* 0x000119470800b986 */ /* 0x0001e2000c101124 */
[----:B------:R-:W-:Y:S05]  /*1db50*/  @P5 BRA `(.L_x_703) ;  /* 0x00000000000c5947 */ /* 0x000fea0003800000 */
[----:B------:R-:W2:Y:S02]  /*1db60*/  LDG.E.U8 R16, desc[UR36][R14.64+0x120] ;  /* 0x000120240e107981 */ /* 0x000ea4000c1e1100 */
[----:B--2---:R-:W-:-:S05]  /*1db70*/  PRMT R3, R16, 0x8880, RZ ;  /* 0x0000888010037816 */ /* 0x004fca00000000ff */
[----:B------:R-:W-:-:S07]  /*1db80*/  IMAD R2, R3, R18, RZ ;  /* 0x0000001203027224 */ /* 0x000fce00078e02ff */
.L_x_703:
[----:B------:R-:W-:Y:S05]  /*1db90*/  BSYNC B1 ;  /* 0x0000000000017941 */ /* 0x000fea0003800000 */
.L_x_702:
[----:B--2---:R-:W-:Y:S01]  /*1dba0*/  @!P5 IMAD R3, R72, R17, R2 ;  /* 0x000000114803d224 */ /* 0x004fe200078e0202 */
[----:B------:R-:W-:Y:S04]  /*1dbb0*/  BSSY B1, `(.L_x_704) ;  /* 0x0000006000017945 */ /* 0x000fe80003800000 */
[----:B------:R2:W-:Y:S01]  /*1dbc0*/  @!P5 STG.E.U8 desc[UR36][R6.64+0x120], R3 ;  /* 0x000120030600d986 */ /* 0x0005e2000c101124 */
[----:B------:R-:W-:Y:S05]  /*1dbd0*/  @P0 BRA `(.L_x_705) ;  /* 0x00000000000c0947 */ /* 0x000fea0003800000 */
[----:B------:R-:W2:Y:S02]  /*1dbe0*/  LDG.E.U8 R16, desc[UR36][R14.64+0x121] ;  /* 0x000121240e107981 */ /* 0x000ea4000c1e1100 */
[----:B--2---:R-:W-:-:S05]  /*1dbf0*/  PRMT R3, R16, 0x8880, RZ ;  /* 0x0000888010037816 */ /* 0x004fca00000000ff */
[----:B------:R-:W-:-:S07]  /*1dc00*/  IMAD R2, R3, R18, RZ ;  /* 0x0000001203027224 */ /* 0x000fce00078e02ff */
.L_x_705:
[----:B------:R-:W-:Y:S05]  /*1dc10*/  BSYNC B1 ;  /* 0x0000000000017941 */ /* 0x000fea0003800000 */
.L_x_704:
        /* <DEDUP_REMOVED lines=11> */
.L_x_707:
[----:B------:R-:W-:Y:S05]  /*1dcd0*/  BSYNC B1 ;  /* 0x0000000000017941 */ /* 0x000fea0003800000 */
.L_x_706:
[----:B--2---:R-:W-:Y:S01]  /*1dce0*/  @!P4 IMAD R3, R74, R17, R2 ;  /* 0x000000114a03c224 */ /* 0x004fe200078e0202 */
[----:B------:R-:W-:Y:S04]  /*1dcf0*/  BSSY B1, `(.L_x_708) ;  /* 0x0000006000017945 */ /* 0x000fe80003800000 */
[----:B------:R2:W-:Y:S01]  /*1dd00*/  @!P4 STG.E.U8 desc[UR36][R8.64+0x120], R3 ;  /* 0x000120030800c986 */ /* 0x0005e2000c101124 */
[----:B------:R-:W-:Y:S05]  /*1dd10*/  @P3 BRA `(.L_x_709) ;  /* 0x00000000000c3947 */ /* 0x000fea0003800000 */
[----:B------:R-:W2:Y:S02]  /*1dd20*/  LDG.E.U8 R16, desc[UR36][R12.64+0x121] ;  /* 0x000121240c107981 */ /* 0x000ea4000c1e1100 */
[----:B--2---:R-:W-:-:S05]  /*1dd30*/  PRMT R3, R16, 0x8880, RZ ;  /* 0x0000888010037816 */ /* 0x004fca00000000ff */
[----:B------:R-:W-:-:S07]  /*1dd40*/  IMAD R2, R3, R18, RZ ;  /* 0x0000001203027224 */ /* 0x000fce00078e02ff */
.L_x_709:
[----:B------:R-:W-:Y:S05]  /*1dd50*/  BSYNC B1 ;  /* 0x0000000000017941 */ /* 0x000fea0003800000 */
.L_x_708:
[----:B------:R-:W-:Y:S01]  /*1dd60*/  @!P3 IMAD R75, R75, R17, R2 ;  /* 0x000000114b4bb224 */ /* 0x000fe200078e0202 */
[----:B------:R-:W-:Y:S04]  /*1dd70*/  BSSY B1, `(.L_x_710) ;  /* 0x0000006000017945 */ /* 0x000fe80003800000 */
[----:B------:R0:W-:Y:S01]  /*1dd80*/  @!P3 STG.E.U8 desc[UR36][R8.64+0x121], R75 ;  /* 0x0001214b0800b986 */ /* 0x0001e2000c101124 */
[----:B------:R-:W-:Y:S05]  /*1dd90*/  @P5 BRA `(.L_x_711) ;  /* 0x00000000000c5947 */ /* 0x000fea0003800000 */
[----:B------:R-:W2:Y:S02]  /*1dda0*/  LDG.E.U8 R16, desc[UR36][R14.64+0x128] ;  /* 0x000128240e107981 */ /* 0x000ea4000c1e1100 */
[----:B--2---:R-:W-:-:S05]  /*1ddb0*/  PRMT R3, R16, 0x8880, RZ ;  /* 0x0000888010037816 */ /* 0x004fca00000000ff */
[----:B------:R-:W-:-:S07]  /*1ddc0*/  IMAD R2, R3, R18, RZ ;  /* 0x0000001203027224 */ /* 0x000fce00078e02ff */
.L_x_711:
[----:B------:R-:W-:Y:S05]  /*1ddd0*/  BSYNC B1 ;  /* 0x0000000000017941 */ /* 0x000fea0003800000 */
.L_x_710:
[----:B--2---:R-:W-:Y:S01]  /*1dde0*/  @!P5 IMAD R3, R76, R17, R2 ;  /* 0x000000114c03d224 */ /* 0x004fe200078e0202 */
[----:B------:R-:W-:Y:S04]  /*1ddf0*/  BSSY B1, `(.L_x_712) ;  /* 0x0000006000017945 */ /* 0x000fe80003800000 */
[----:B------:R2:W-:Y:S01]  /*1de00*/  @!P5 STG.E.U8 desc[UR36][R6.64+0x128], R3 ;  /* 0x000128030600d986 */ /* 0x0005e2000c101124 */
[----:B------:R-:W-:Y:S05]  /*1de10*/  @P0 BRA `(.L_x_713) ;  /* 0x00000000000c0947 */ /* 0x000fea0003800000 */
[----:B------:R-:W2:Y:S02]  /*1de20*/  LDG.E.U8 R16, desc[UR36][R14.64+0x129] ;  /* 0x000129240e107981 */ /* 0x000ea4000c1e1100 */
[----:B--2---:R-:W-:-:S05]  /*1de30*/  PRMT R3, R16, 0x8880, RZ ;  /* 0x0000888010037816 */ /* 0x004fca00000000ff */
[----:B------:R-:W-:-:S07]  /*1de40*/  IMAD R2, R3, R18, RZ ;  /* 0x0000001203027224 */ /* 0x000fce00078e02ff */
.L_x_713:
[----:B------:R-:W-:Y:S05]  /*1de50*/  BSYNC B1 ;  /* 0x0000000000017941 */ /* 0x000fea0003800000 */
.L_x_712:
        /* <DEDUP_REMOVED lines=11> */
.L_x_715:
[----:B------:R-:W-:Y:S05]  /*1df10*/  BSYNC B1 ;  /* 0x0000000000017941 */ /* 0x000fea0003800000 */
.L_x_714:
[----:B--2---:R-:W-:Y:S01]  /*1df20*/  @!P4 IMAD R3, R78, R17, R2 ;  /* 0x000000114e03c224 */ /* 0x004fe200078e0202 */
[----:B------:R-:W-:Y:S04]  /*1df30*/  BSSY B1, `(.L_x_716) ;  /* 0x0000006000017945 */ /* 0x000fe80003800000 */
[----:B------:R2:W-:Y:S01]  /*1df40*/  @!P4 STG.E.U8 desc[UR36][R8.64+0x128], R3 ;  /* 0x000128030800c986 */ /* 0x0005e2000c101124 */
[----:B------:R-:W-:Y:S05]  /*1df50*/  @P3 BRA `(.L_x_717) ;  /* 0x00000000000c3947 */ /* 0x000fea0003800000 */
[----:B------:R-:W2:Y:S02]  /*1df60*/  LDG.E.U8 R16, desc[UR36][R12.64+0x129] ;  /* 0x000129240c107981 */ /* 0x000ea4000c1e1100 */
[----:B--2---:R-:W-:-:S05]  /*1df70*/  PRMT R3, R16, 0x8880, RZ ;  /* 0x0000888010037816 */ /* 0x004fca00000000ff */
[----:B------:R-:W-:-:S07]  /*1df80*/  IMAD R2, R3, R18, RZ ;  /* 0x0000001203027224 */ /* 0x000fce00078e02ff */
.L_x_717:
[----:B------:R-:W-:Y:S05]  /*1df90*/  BSYNC B1 ;  /* 0x0000000000017941 */ /* 0x000fea0003800000 */
.L_x_716:
[----:B------:R-:W-:Y:S01]  /*1dfa0*/  @!P3 IMAD R79, R79, R17, R2 ;  /* 0x000000114f4fb224 */ /* 0x000fe200078e0202 */
[----:B------:R-:W-:Y:S04]  /*1dfb0*/  BSSY B1, `(.L_x_718) ;  /* 0x0000006000017945 */ /* 0x000fe80003800000 */
[----:B------:R0:W-:Y:S01]  /*1dfc0*/  @!P3 STG.E.U8 desc[UR36][R8.64+0x129], R79 ;  /* 0x0001294f0800b986 */ /* 0x0001e2000c101124 */
[----:B------:R-:W-:Y:S05]  /*1dfd0*/  @P5 BRA `(.L_x_719) ;  /* 0x00000000000c5947 */ /* 0x000fea0003800000 */
[----:B------:R-:W2:Y:S02]  /*1dfe0*/  LDG.E.U8 R16, desc[UR36][R14.64+0x130] ;  /* 0x000130240e107981 */ /* 0x000ea4000c1e1100 */
[----:B--2---:R-:W-:-:S05]  /*1dff0*/  PRMT R3, R16, 0x8880, RZ ;  /* 0x0000888010037816 */ /* 0x004fca00000000ff */
[----:B------:R-:W-:-:S07]  /*1e000*/  IMAD R2, R3, R18, RZ ;  /* 0x0000001203027224 */ /* 0x000fce00078e02ff */
.L_x_719:
[----:B------:R-:W-:Y:S05]  /*1e010*/  BSYNC B1 ;  /* 0x0000000000017941 */ /* 0x000fea0003800000 */
.L_x_718:
[----:B--2---:R-:W-:Y:S01]  /*1e020*/  @!P5 IMAD R3, R80, R17, R2 ;  /* 0x000000115003d224 */ /* 0x004fe200078e0202 */
[----:B------:R-:W-:Y:S04]  /*1e030*/  BSSY B1, `(.L_x_720) ;  /* 0x0000006000017945 */ /* 0x000fe80003800000 */
[----:B------:R2:W-:Y:S01]  /*1e040*/  @!P5 STG.E.U8 desc[UR36][R6.64+0x130], R3 ;  /* 0x000130030600d986 */ /* 0x0005e2000c101124 */
[----:B------:R-:W-:Y:S05]  /*1e050*/  @P0 BRA `(.L_x_721) ;  /* 0x00000000000c0947 */ /* 0x000fea0003800000 */
[----:B------:R-:W2:Y:S02]  /*1e060*/  LDG.E.U8 R16, desc[UR36][R14.64+0x131] ;  /* 0x000131240e107981 */ /* 0x000ea4000c1e1100 */
[----:B--2---:R-:W-:-:S05]  /*1e070*/  PRMT R3, R16, 0x8880, RZ ;  /* 0x0000888010037816 */ /* 0x004fca00000000ff */
[----:B------:R-:W-:-:S07]  /*1e080*/  IMAD R2, R3, R18, RZ ;  /* 0x0000001203027224 */ /* 0x000fce00078e02ff */
.L_x_721:
[----:B------:R-:W-:Y:S05]  /*1e090*/  BSYNC B1 ;  /* 0x0000000000017941 */ /* 0x000fea0003800000 */
.L_x_720:
        /* <DEDUP_REMOVED lines=11> */
.L_x_723:
[----:B------:R-:W-:Y:S05]  /*1e150*/  BSYNC B1 ;  /* 0x0000000000017941 */ /* 0x000fea0003800000 */
.L_x_722:
[----:B--2---:R-:W-:Y:S01]  /*1e160*/  @!P4 IMAD R3, R82, R17, R2 ;  /* 0x000000115203c224 */ /* 0x004fe200078e0202 */
[----:B------:R-:W-:Y:S04]  /*1e170*/  BSSY B1, `(.L_x_724) ;  /* 0x0000006000017945 */ /* 0x000fe80003800000 */
[----:B------:R2:W-:Y:S01]  /*1e180*/  @!P4 STG.E.U8 desc[UR36][R8.64+0x130], R3 ;  /* 0x000130030800c986 */ /* 0x0005e2000c101124 */
[----:B------:R-:W-:Y:S05]  /*1e190*/  @P3 BRA `(.L_x_725) ;  /* 0x00000000000c3947 */ /* 0x000fea0003800000 */
[----:B------:R-:W2:Y:S02]  /*1e1a0*/  LDG.E.U8 R16, desc[UR36][R12.64+0x131] ;  /* 0x000131240c107981 */ /* 0x000ea4000c1e1100 */
[----:B--2---:R-:W-:-:S05]  /*1e1b0*/  PRMT R3, R16, 0x8880, RZ ;  /* 0x0000888010037816 */ /* 0x004fca00000000ff */
[----:B------:R-:W-:-:S07]  /*1e1c0*/  IMAD R2, R3, R18, RZ ;  /* 0x0000001203027224 */ /* 0x000fce00078e02ff */
.L_x_725:
[----:B------:R-:W-:Y:S05]  /*1e1d0*/  BSYNC B1 ;  /* 0x0000000000017941 */ /* 0x000fea0003800000 */
.L_x_724:
[----:B------:R-:W-:Y:S01]  /*1e1e0*/  @!P3 IMAD R83, R83, R17, R2 ;  /* 0x000000115353b224 */ /* 0x000fe200078e0202 */
[----:B------:R-:W-:Y:S04]  /*1e1f0*/  BSSY B1, `(.L_x_726) ;  /* 0x0000006000017945 */ /* 0x000fe80003800000 */
[----:B------:R0:W-:Y:S01]  /*1e200*/  @!P3 STG.E.U8 desc[UR36][R8.64+0x131], R83 ;  /* 0x000131530800b986 */ /* 0x0001e2000c101124 */
[----:B------:R-:W-:Y:S05]  /*1e210*/  @P5 BRA `(.L_x_727) ;  /* 0x00000000000c5947 */ /* 0x000fea0003800000 */
[----:B------:R-:W2:Y:S02]  /*1e220*/  LDG.E.U8 R16, desc[UR36][R14.64+0x138] ;  /* 0x000138240e107981 */ /* 0x000ea4000c1e1100 */
[----:B--2---:R-:W-:-:S05]  /*1e230*/  PRMT R3, R16, 0x8880, RZ ;  /* 0x0000888010037816 */ /* 0x004fca00000000ff */
[----:B------:R-:W-:-:S07]  /*1e240*/  IMAD R2, R3, R18, RZ ;  /* 0x0000001203027224 */ /* 0x000fce00078e02ff */
.L_x_727:
[----:B------:R-:W-:Y:S05]  /*1e250*/  BSYNC B1 ;  /* 0x0000000000017941 */ /* 0x000fea0003800000 */
.L_x_726:
[----:B--2---:R-:W-:Y:S01]  /*1e260*/  @!P5 IMAD R3, R84, R17, R2 ;  /* 0x000000115403d224 */ /* 0x004fe200078e0202 */
[----:B------:R-:W-:Y:S04]  /*1e270*/  BSSY B1, `(.L_x_728) ;  /* 0x0000006000017945 */ /* 0x000fe80003800000 */
[----:B------:R2:W-:Y:S01]  /*1e280*/  @!P5 STG.E.U8 desc[UR36][R6.64+0x138], R3 ;  /* 0x000138030600d986 */ /* 0x0005e2000c101124 */
[----:B------:R-:W-:Y:S05]  /*1e290*/  @P0 BRA `(.L_x_729) ;  /* 0x00000000000c0947 */ /* 0x000fea0003800000 */
[----:B------:R-:W2:Y:S02]  /*1e2a0*/  LDG.E.U8 R16, desc[UR36][R14.64+0x139] ;  /* 0x000139240e107981 */ /* 0x000ea4000c1e1100 */
[----:B--2---:R-:W-:-:S05]  /*1e2b0*/  PRMT R3, R16, 0x8880, RZ ;  /* 0x0000888010037816 */ /* 0x004fca00000000ff */
[----:B------:R-:W-:-:S07]  /*1e2c0*/  IMAD R2, R3, R18, RZ ;  /* 0x0000001203027224 */ /* 0x000fce00078e02ff */
.L_x_729:
[----:B------:R-:W-:Y:S05]  /*1e2d0*/  BSYNC B1 ;  /* 0x0000000000017941 */ /* 0x000fea0003800000 */
.L_x_728:
        /* <DEDUP_REMOVED lines=11> */
.L_x_731:
[----:B------:R-:W-:Y:S05]  /*1e390*/  BSYNC B1 ;  /* 0x0000000000017941 */ /* 0x000fea0003800000 */
.L_x_730:
[----:B--2---:R-:W-:Y:S01]  /*1e3a0*/  @!P4 IMAD R3, R86, R17, R2 ;  /* 0x000000115603c224 */ /* 0x004fe200078e0202 */
[----:B------:R-:W-:Y:S04]  /*1e3b0*/  BSSY B1, `(.L_x_732) ;  /* 0x0000006000017945 */ /* 0x000fe80003800000 */
[----:B------:R2:W-:Y:S01]  /*1e3c0*/  @!P4 STG.E.U8 desc[UR36][R8.64+0x138], R3 ;  /* 0x000138030800c986 */ /* 0x0005e2000c101124 */
[----:B------:R-:W-:Y:S05]  /*1e3d0*/  @P3 BRA `(.L_x_733) ;  /* 0x00000000000c3947 */ /* 0x000fea0003800000 */
[----:B------:R-:W2:Y:S02]  /*1e3e0*/  LDG.E.U8 R16, desc[UR36][R12.64+0x139] ;  /* 0x000139240c107981 */ /* 0x000ea4000c1e1100 */
[----:B--2---:R-:W-:-:S05]  /*1e3f0*/  PRMT R3, R16, 0x8880, RZ ;  /* 0x0000888010037816 */ /* 0x004fca00000000ff */
[----:B------:R-:W-:-:S07]  /*1e400*/  IMAD R2, R3, R18, RZ ;  /* 0x0000001203027224 */ /* 0x000fce00078e02ff */
.L_x_733:
[----:B------:R-:W-:Y:S05]  /*1e410*/  BSYNC B1 ;  /* 0x0000000000017941 */ /* 0x000fea0003800000 */
.L_x_732:
[----:B------:R-:W-:Y:S01]  /*1e420*/  @!P3 IMAD R87, R87, R17, R2 ;  /* 0x000000115757b224 */ /* 0x000fe200078e0202 */
[----:B------:R-:W-:Y:S04]  /*1e430*/  BSSY B1, `(.L_x_734) ;  /* 0x0000006000017945 */ /* 0x000fe80003800000 */
[----:B------:R0:W-:Y:S01]  /*1e440*/  @!P3 STG.E.U8 desc[UR36][R8.64+0x139], R87 ;  /* 0x000139570800b986 */ /* 0x0001e2000c101124 */
[----:B------:R-:W-:Y:S05]  /*1e450*/  @P5 BRA `(.L_x_735) ;  /* 0x00000000000c5947 */ /* 0x000fea0003800000 */
[----:B------:R-:W2:Y:S02]  /*1e460*/  LDG.E.U8 R16, desc[UR36][R14.64+0x140] ;  /* 0x000140240e107981 */ /* 0x000ea4000c1e1100 */
[----:B--2---:R-:W-:-:S05]  /*1e470*/  PRMT R3, R16, 0x8880, RZ ;  /* 0x0000888010037816 */ /* 0x004fca00000000ff */
[----:B------:R-:W-:-:S07]  /*1e480*/  IMAD R2, R3, R18, RZ ;  /* 0x0000001203027224 */ /* 0x000fce00078e02ff */
.L_x_735:
[----:B------:R-:W-:Y:S05]  /*1e490*/  BSYNC B1 ;  /* 0x0000000000017941 */ /* 0x000fea0003800000 */
.L_x_734:
[----:B--2---:R-:W-:Y:S01]  /*1e4a0*/  @!P5 IMAD R3, R88, R17, R2 ;  /* 0x000000115803d224 */ /* 0x004fe200078e0202 */
[----:B------:R-:W-:Y:S04]  /*1e4b0*/  BSSY B1, `(.L_x_736) ;  /* 0x0000006000017945 */ /* 0x000fe80003800000 */
[----:B------:R2:W-:Y:S01]  /*1e4c0*/  @!P5 STG.E.U8 desc[UR36][R6.64+0x140], R3 ;  /* 0x000140030600d986 */ /* 0x0005e2000c101124 */
[----:B------:R-:W-:Y:S05]  /*1e4d0*/  @P0 BRA `(.L_x_737) ;  /* 0x00000000000c0947 */ /* 0x000fea0003800000 */
[----:B------:R-:W2:Y:S02]  /*1e4e0*/  LDG.E.U8 R16, desc[UR36][R14.64+0x141] ;  /* 0x000141240e107981 */ /* 0x000ea4000c1e1100 */
[----:B--2---:R-:W-:-:S05]  /*1e4f0*/  PRMT R3, R16, 0x8880, RZ ;  /* 0x0000888010037816 */ /* 0x004fca00000000ff */
[----:B------:R-:W-:-:S07]  /*1e500*/  IMAD R2, R3, R18, RZ ;  /* 0x0000001203027224 */ /* 0x000fce00078e02ff */
.L_x_737:
[----:B------:R-:W-:Y:S05]  /*1e510*/  BSYNC B1 ;  /* 0x0000000000017941 */ /* 0x000fea0003800000 */
.L_x_736:
        /* <DEDUP_REMOVED lines=11> */
.L_x_739:
[----:B------:R-:W-:Y:S05]  /*1e5d0*/  BSYNC B1 ;  /* 0x0000000000017941 */ /* 0x000fea0003800000 */
.L_x_738:
[----:B--2---:R-:W-:Y:S01]  /*1e5e0*/  @!P4 IMAD R3, R90, R17, R2 ;  /* 0x000000115a03c224 */ /* 0x004fe200078e0202 */
[----:B------:R-:W-:Y:S04]  /*1e5f0*/  BSSY B1, `(.L_x_740) ;  /* 0x0000006000017945 */ /* 0x000fe80003800000 */
[----:B------:R2:W-:Y:S01]  /*1e600*/  @!P4 STG.E.U8 desc[UR36][R8.64+0x140], R3 ;  /* 0x000140030800c986 */ /* 0x0005e2000c101124 */
[----:B------:R-:W-:Y:S05]  /*1e610*/  @P3 BRA `(.L_x_741) ;  /* 0x00000000000c3947 */ /* 0x000fea0003800000 */
[----:B------:R-:W2:Y:S02]  /*1e620*/  LDG.E.U8 R16, desc[UR36][R12.64+0x141] ;  /* 0x000141240c107981 */ /* 0x000ea4000c1e1100 */
[----:B--2---:R-:W-:-:S05]  /*1e630*/  PRMT R3, R16, 0x8880, RZ ;  /* 0x0000888010037816 */ /* 0x004fca00000000ff */
[----:B------:R-:W-:-:S07]  /*1e640*/  IMAD R2, R3, R18, RZ ;  /* 0x0000001203027224 */ /* 0x000fce00078e02ff */
.L_x_741:
[----:B------:R-:W-:Y:S05]  /*1e650*/  BSYNC B1 ;  /* 0x0000000000017941 */ /* 0x000fea0003800000 */
.L_x_740:
[----:B------:R-:W-:Y:S01]  /*1e660*/  @!P3 IMAD R91, R91, R17, R2 ;  /* 0x000000115b5bb224 */ /* 0x000fe200078e0202 */
[----:B------:R-:W-:Y:S04]  /*1e670*/  BSSY B1, `(.L_x_742) ;  /* 0x0000006000017945 */ /* 0x000fe80003800000 */
[----:B------:R0:W-:Y:S01]  /*1e680*/  @!P3 STG.E.U8 desc[UR36][R8.64+0x141], R91 ;  /* 0x0001415b0800b986 */ /* 0x0001e2000c101124 */
[----:B------:R-:W-:Y:S05]  /*1e690*/  @P5 BRA `(.L_x_743) ;  /* 0x00000000000c5947 */ /* 0x000fea0003800000 */
[----:B------:R-:W2:Y:S02]  /*1e6a0*/  LDG.E.U8 R16, desc[UR36][R14.64+0x148] ;  /* 0x000148240e107981 */ /* 0x000ea4000c1e1100 */
[----:B--2---:R-:W-:-:S05]  /*1e6b0*/  PRMT R3, R16, 0x8880, RZ ;  /* 0x0000888010037816 */ /* 0x004fca00000000ff */
[----:B------:R-:W-:-:S07]  /*1e6c0*/  IMAD R2, R3, R18, RZ ;  /* 0x0000001203027224 */ /* 0x000fce00078e02ff */
.L_x_743:
[----:B------:R-:W-:Y:S05]  /*1e6d0*/  BSYNC B1 ;  /* 0x0000000000017941 */ /* 0x000fea0003800000 */
.L_x_742:
[----:B--2---:R-:W-:Y:S01]  /*1e6e0*/  @!P5 IMAD R3, R92, R17, R2 ;  /* 0x000000115c03d224 */ /* 0x004fe200078e0202 */
[----:B------:R-:W-:Y:S04]  /*1e6f0*/  BSSY B1, `(.L_x_744) ;  /* 0x0000006000017945 */ /* 0x000fe80003800000 */
[----:B------:R2:W-:Y:S01]  /*1e700*/  @!P5 STG.E.U8 desc[UR36][R6.64+0x148], R3 ;  /* 0x000148030600d986 */ /* 0x0005e2000c101124 */
[----:B------:R-:W-:Y:S05]  /*1e710*/  @P0 BRA `(.L_x_745) ;  /* 0x00000000000c0947 */ /* 0x000fea0003800000 */
[----:B------:R-:W2:Y:S02]  /*1e720*/  LDG.E.U8 R16, desc[UR36][R14.64+0x149] ;  /* 0x000149240e107981 */ /* 0x000ea4000c1e1100 */
[----:B--2---:R-:W-:-:S05]  /*1e730*/  PRMT R3, R16, 0x8880, RZ ;  /* 0x0000888010037816 */ /* 0x004fca00000000ff */
[----:B------:R-:W-:-:S07]  /*1e740*/  IMAD R2, R3, R18, RZ ;  /* 0x0000001203027224 */ /* 0x000fce00078e02ff */
.L_x_745:
[----:B------:R-:W-:Y:S05]  /*1e750*/  BSYNC B1 ;  /* 0x0000000000017941 */ /* 0x000fea0003800000 */
.L_x_744:
        /* <DEDUP_REMOVED lines=11> */
.L_x_747:
[----:B------:R-:W-:Y:S05]  /*1e810*/  BSYNC B1 ;  /* 0x0000000000017941 */ /* 0x000fea0003800000 */
.L_x_746:
[----:B--2---:R-:W-:Y:S01]  /*1e820*/  @!P4 IMAD R3, R94, R17, R2 ;  /* 0x000000115e03c224 */ /* 0x004fe200078e0202 */
[----:B------:R-:W-:Y:S04]  /*1e830*/  BSSY B1, `(.L_x_748) ;  /* 0x0000006000017945 */ /* 0x000fe80003800000 */
[----:B------:R2:W-:Y:S01]  /*1e840*/  @!P4 STG.E.U8 desc[UR36][R8.64+0x148], R3 ;  /* 0x000148030800c986 */ /* 0x0005e2000c101124 */
[----:B------:R-:W-:Y:S05]  /*1e850*/  @P3 BRA `(.L_x_749) ;  /* 0x00000000000c3947 */ /* 0x000fea0003800000 */
[----:B------:R-:W2:Y:S02]  /*1e860*/  LDG.E.U8 R16, desc[UR36][R12.64+0x149] ;  /* 0x000149240c107981 */ /* 0x000ea4000c1e1100 */
[----:B--2---:R-:W-:-:S05]  /*1e870*/  PRMT R3, R16, 0x8880, RZ ;  /* 0x0000888010037816 */ /* 0x004fca00000000ff */
[----:B------:R-:W-:-:S07]  /*1e880*/  IMAD R2, R3, R18, RZ ;  /* 0x0000001203027224 */ /* 0x000fce00078e02ff */
.L_x_749:
[----:B------:R-:W-:Y:S05]  /*1e890*/  BSYNC B1 ;  /* 0x0000000000017941 */ /* 0x000fea0003800000 */
.L_x_748:
[----:B------:R-:W-:Y:S01]  /*1e8a0*/  @!P3 IMAD R95, R95, R17, R2 ;  /* 0x000000115f5fb224 */ /* 0x000fe200078e0202 */
[----:B------:R-:W-:Y:S04]  /*1e8b0*/  BSSY B1, `(.L_x_750) ;  /* 0x0000006000017945 */ /* 0x000fe80003800000 */
[----:B------:R0:W-:Y:S01]  /*1e8c0*/  @!P3 STG.E.U8 desc[UR36][R8.64+0x149], R95 ;  /* 0x0001495f0800b986 */ /* 0x0001e2000c101124 */
[----:B------:R-:W-:Y:S05]  /*1e8d0*/  @P5 BRA `(.L_x_751) ;  /* 0x00000000000c5947 */ /* 0x000fea0003800000 */
[----:B------:R-:W2:Y:S02]  /*1e8e0*/  LDG.E.U8 R16, desc[UR36][R14.64+0x150] ;  /* 0x000150240e107981 */ /* 0x000ea4000c1e1100 */
[----:B--2---:R-:W-:-:S05]  /*1e8f0*/  PRMT R3, R16, 0x8880, RZ ;  /* 0x0000888010037816 */ /* 0x004fca00000000ff */
[----:B------:R-:W-:-:S07]  /*1e900*/  IMAD R2, R3, R18, RZ ;  /* 0x0000001203027224 */ /* 0x000fce00078e02ff */
.L_x_751:
[----:B------:R-:W-:Y:S05]  /*1e910*/  BSYNC B1 ;  /* 0x0000000000017941 */ /* 0x000fea0003800000 */
.L_x_750:
[----:B--2---:R-:W-:Y:S01]  /*1e920*/  @!P5 IMAD R3, R96, R17, R2 ;  /* 0x000000116003d224 */ /* 0x004fe200078e0202 */
[----:B------:R-:W-:Y:S04]  /*1e930*/  BSSY B1, `(.L_x_752) ;  /* 0x0000006000017945 */ /* 0x000fe80003800000 */
[----:B------:R2:W-:Y:S01]  /*1e940*/  @!P5 STG.E.U8 desc[UR36][R6.64+0x150], R3 ;  /* 0x000150030600d986 */ /* 0x0005e2000c101124 */
[----:B------:R-:W-:Y:S05]  /*1e950*/  @P0 BRA `(.L_x_753) ;  /* 0x00000000000c0947 */ /* 0x000fea0003800000 */
[----:B------:R-:W2:Y:S02]  /*1e960*/  LDG.E.U8 R16, desc[UR36][R14.64+0x151] ;  /* 0x000151240e107981 */ /* 0x000ea4000c1e1100 */
[----:B--2---:R-:W-:-:S05]  /*1e970*/  PRMT R3, R16, 0x8880, RZ ;  /* 0x0000888010037816 */ /* 0x004fca00000000ff */
[----:B------:R-:W-:-:S07]  /*1e980*/  IMAD R2, R3, R18, RZ ;  /* 0x0000001203027224 */ /* 0x000fce00078e02ff */
.L_x_753:
[----:B------:R-:W-:Y:S05]  /*1e990*/  BSYNC B1 ;  /* 0x0000000000017941 */ /* 0x000fea0003800000 */
.L_x_752:
        /* <DEDUP_REMOVED lines=11> */
.L_x_755:
[----:B------:R-:W-:Y:S05]  /*1ea50*/  BSYNC B1 ;  /* 0x0000000000017941 */ /* 0x000fea0003800000 */
.L_x_754:
[----:B--2---:R-:W-:Y:S01]  /*1ea60*/  @!P4 IMAD R3, R98, R17, R2 ;  /* 0x000000116203c224 */ /* 0x004fe200078e0202 */
[----:B------:R-:W-:Y:S04]  /*1ea70*/  BSSY B1, `(.L_x_756) ;  /* 0x0000006000017945 */ /* 0x000fe80003800000 */
[----:B------:R2:W-:Y:S01]  /*1ea80*/  @!P4 STG.E.U8 desc[UR36][R8.64+0x150], R3 ;  /* 0x000150030800c986 */ /* 0x0005e2000c101124 */
[----:B------:R-:W-:Y:S05]  /*1ea90*/  @P3 BRA `(.L_x_757) ;  /* 0x00000000000c3947 */ /* 0x000fea0003800000 */
[----:B------:R-:W2:Y:S02]  /*1eaa0*/  LDG.E.U8 R16, desc[UR36][R12.64+0x151] ;  /* 0x000151240c107981 */ /* 0x000ea4000c1e1100 */
[----:B--2---:R-:W-:-:S05]  /*1eab0*/  PRMT R3, R16, 0x8880, RZ ;  /* 0x0000888010037816 */ /* 0x004fca00000000ff */
[----:B------:R-:W-:-:S07]  /*1eac0*/  IMAD R2, R3, R18, RZ ;  /* 0x0000001203027224 */ /* 0x000fce00078e02ff */
.L_x_757:
[----:B------:R-:W-:Y:S05]  /*1ead0*/  BSYNC B1 ;  /* 0x0000000000017941 */ /* 0x000fea0003800000 */
.L_x_756:
[----:B------:R-:W-:Y:S01]  /*1eae0*/  @!P3 IMAD R99, R99, R17, R2 ;  /* 0x000000116363b224 */ /* 0x000fe200078e0202 */
[----:B------:R-:W-:Y:S04]  /*1eaf0*/  BSSY B1, `(.L_x_758) ;  /* 0x0000006000017945 */ /* 0x000fe80003800000 */
[----:B------:R0:W-:Y:S01]  /*1eb00*/  @!P3 STG.E.U8 desc[UR36][R8.64+0x151], R99 ;  /* 0x000151630800b986 */ /* 0x0001e2000c101124 */
[----:B------:R-:W-:Y:S05]  /*1eb10*/  @P5 BRA `(.L_x_759) ;  /* 0x00000000000c5947 */ /* 0x000fea0003800000 */
[----:B------:R-:W2:Y:S02]  /*1eb20*/  LDG.E.U8 R16, desc[UR36][R14.64+0x158] ;  /* 0x000158240e107981 */ /* 0x000ea4000c1e1100 */
[----:B--2---:R-:W-:-:S05]  /*1eb30*/  PRMT R3, R16, 0x8880, RZ ;  /* 0x0000888010037816 */ /* 0x004fca00000000ff */
[----:B------:R-:W-:-:S07]  /*1eb40*/  IMAD R2, R3, R18, RZ ;  /* 0x0000001203027224 */ /* 0x000fce00078e02ff */
.L_x_759:
[----:B------:R-:W-:Y:S05]  /*1eb50*/  BSYNC B1 ;  /* 0x0000000000017941 */ /* 0x000fea0003800000 */
.L_x_758:
[----:B--2---:R-:W-:Y:S01]  /*1eb60*/  @!P5 IMAD R3, R100, R17, R2 ;  /* 0x000000116403d224 */ /* 0x004fe200078e0202 */
[----:B------:R-:W-:Y:S04]  /*1eb70*/  BSSY B1, `(.L_x_760) ;  /* 0x0000006000017945 */ /* 0x000fe80003800000 */
[----:B------:R2:W-:Y:S01]  /*1eb80*/  @!P5 STG.E.U8 desc[UR36][R6.64+0x158], R3 ;  /* 0x000158030600d986 */ /* 0x0005e2000c101124 */
[----:B------:R-:W-:Y:S05]  /*1eb90*/  @P0 BRA `(.L_x_761) ;  /* 0x00000000000c0947 */ /* 0x000fea0003800000 */
[----:B------:R-:W2:Y:S02]  /*1eba0*/  LDG.E.U8 R16, desc[UR36][R14.64+0x159] ;  /* 0x000159240e107981 */ /* 0x000ea4000c1e1100 */
[----:B--2---:R-:W-:-:S05]  /*1ebb0*/  PRMT R3, R16, 0x8880, RZ ;  /* 0x0000888010037816 */ /* 0x004fca00000000ff */
[----:B------:R-:W-:-:S07]  /*1ebc0*/  IMAD R2, R3, R18, RZ ;  /* 0x0000001203027224 */ /* 0x000fce00078e02ff */
.L_x_761:
[----:B------:R-:W-:Y:S05]  /*1ebd0*/  BSYNC B1 ;  /* 0x0000000000017941 */ /* 0x000fea0003800000 */
.L_x_760:
        /* <DEDUP_REMOVED lines=11> */
.L_x_763:
[----:B------:R-:W-:Y:S05]  /*1ec90*/  BSYNC B1 ;  /* 0x0000000000017941 */ /* 0x000fea0003800000 */
.L_x_762:
[----:B--2---:R-:W-:Y:S01]  /*1eca0*/  @!P4 IMAD R3, R102, R17, R2 ;  /* 0x000000116603c224 */ /* 0x004fe200078e0202 */
[----:B------:R-:W-:Y:S04]  /*1ecb0*/  BSSY B1, `(.L_x_764) ;  /* 0x0000006000017945 */ /* 0x000fe80003800000 */
[----:B------:R2:W-:Y:S01]  /*1ecc0*/  @!P4 STG.E.U8 desc[UR36][R8.64+0x158], R3 ;  /* 0x000158030800c986 */ /* 0x0005e2000c101124 */
[----:B------:R-:W-:Y:S05]  /*1ecd0*/  @P3 BRA `(.L_x_765) ;  /* 0x00000000000c3947 */ /* 0x000fea0003800000 */
[----:B------:R-:W2:Y:S02]  /*1ece0*/  LDG.E.U8 R16, desc[UR36][R12.64+0x159] ;  /* 0x000159240c107981 */ /* 0x000ea4000c1e1100 */
[----:B--2---:R-:W-:-:S05]  /*1ecf0*/  PRMT R3, R16, 0x8880, RZ ;  /* 0x0000888010037816 */ /* 0x004fca00000000ff */
[----:B------:R-:W-:-:S07]  /*1ed00*/  IMAD R2, R3, R18, RZ ;  /* 0x0000001203027224 */ /* 0x000fce00078e02ff */
.L_x_765:
[----:B------:R-:W-:Y:S05]  /*1ed10*/  BSYNC B1 ;  /* 0x0000000000017941 */ /* 0x000fea0003800000 */
.L_x_764:
[----:B------:R-:W-:Y:S01]  /*1ed20*/  @!P3 IMAD R103, R103, R17, R2 ;  /* 0x000000116767b224 */ /* 0x000fe200078e0202 */
[----:B------:R-:W-:Y:S04]  /*1ed30*/  BSSY B1, `(.L_x_766) ;  /* 0x0000006000017945 */ /* 0x000fe80003800000 */
[----:B------:R0:W-:Y:S01]  /*1ed40*/  @!P3 STG.E.U8 desc[UR36][R8.64+0x159], R103 ;  /* 0x000159670800b986 */ /* 0x0001e2000c101124 */
[----:B------:R-:W-:Y:S05]  /*1ed50*/  @P5 BRA `(.L_x_767) ;  /* 0x00000000000c5947 */ /* 0x000fea0003800000 */
[----:B------:R-:W2:Y:S02]  /*1ed60*/  LDG.E.U8 R16, desc[UR36][R14.64+0x160] ;  /* 0x000160240e107981 */ /* 0x000ea4000c1e1100 */
[----:B--2---:R-:W-:-:S05]  /*1ed70*/  PRMT R3, R16, 0x8880, RZ ;  /* 0x0000888010037816 */ /* 0x004fca00000000ff */
[----:B------:R-:W-:-:S07]  /*1ed80*/  IMAD R2, R3, R18, RZ ;  /* 0x0000001203027224 */ /* 0x000fce00078e02ff */
.L_x_767:
[----:B------:R-:W-:Y:S05]  /*1ed90*/  BSYNC B1 ;  /* 0x0000000000017941 */ /* 0x000fea0003800000 */
.L_x_766:
[----:B--2---:R-:W-:Y:S01]  /*1eda0*/  @!P5 IMAD R3, R104, R17, R2 ;  /* 0x000000116803d224 */ /* 0x004fe200078e0202 */
[----:B------:R-:W-:Y:S04]  /*1edb0*/  BSSY B1, `(.L_x_768) ;  /* 0x0000006000017945 */ /* 0x000fe80003800000 */
[----:B------:R2:W-:Y:S01]  /*1edc0*/  @!P5 STG.E.U8 desc[UR36][R6.64+0x160], R3 ;  /* 0x000160030600d986 */ /* 0x0005e2000c101124 */
[----:B------:R-:W-:Y:S05]  /*1edd0*/  @P0 BRA `(.L_x_769) ;  /* 0x00000000000c0947 */ /* 0x000fea0003800000 */
[----:B------:R-:W2:Y:S02]  /*1ede0*/  LDG.E.U8 R16, desc[UR36][R14.64+0x161] ;  /* 0x000161240e107981 */ /* 0x000ea4000c1e1100 */
[----:B--2---:R-:W-:-:S05]  /*1edf0*/  PRMT R3, R16, 0x8880, RZ ;  /* 0x0000888010037816 */ /* 0x004fca00000000ff */
[----:B------:R-:W-:-:S07]  /*1ee00*/  IMAD R2, R3, R18, RZ ;  /* 0x0000001203027224 */ /* 0x000fce00078e02ff */
.L_x_769:
[----:B------:R-:W-:Y:S05]  /*1ee10*/  BSYNC B1 ;  /* 0x0000000000017941 */ /* 0x000fea0003800000 */
.L_x_768:
        /* <DEDUP_REMOVED lines=11> */
.L_x_771:
[----:B------:R-:W-:Y:S05]  /*1eed0*/  BSYNC B1 ;  /* 0x0000000000017941 */ /* 0x000fea0003800000 */
.L_x_770:
[----:B--2---:R-:W-:Y:S01]  /*1eee0*/  @!P4 IMAD R3, R106, R17, R2 ;  /* 0x000000116a03c224 */ /* 0x004fe200078e0202 */
[----:B------:R-:W-:Y:S04]  /*1eef0*/  BSSY B1, `(.L_x_772) ;  /* 0x0000006000017945 */ /* 0x000fe80003800000 */
[----:B------:R2:W-:Y:S01]  /*1ef00*/  @!P4 STG.E.U8 desc[UR36][R8.64+0x160], R3 ;  /* 0x000160030800c986 */ /* 0x0005e2000c101124 */
[----:B------:R-:W-:Y:S05]  /*1ef10*/  @P3 BRA `(.L_x_773) ;  /* 0x00000000000c3947 */ /* 0x000fea0003800000 */
[----:B------:R-:W2:Y:S02]  /*1ef20*/  LDG.E.U8 R16, desc[UR36][R12.64+0x161] ;  /* 0x000161240c107981 */ /* 0x000ea4000c1e1100 */
[----:B--2---:R-:W-:-:S05]  /*1ef30*/  PRMT R3, R16, 0x8880, RZ ;  /* 0x0000888010037816 */ /* 0x004fca00000000ff */
[----:B------:R-:W-:-:S07]  /*1ef40*/  IMAD R2, R3, R18, RZ ;  /* 0x0000001203027224 */ /* 0x000fce00078e02ff */
.L_x_773:
[----:B------:R-:W-:Y:S05]  /*1ef50*/  BSYNC B1 ;  /* 0x0000000000017941 */ /* 0x000fea0003800000 */
.L_x_772:
[----:B------:R-:W-:Y:S01]  /*1ef60*/  @!P3 IMAD R107, R107, R17, R2 ;  /* 0x000000116b6bb224 */ /* 0x000fe200078e0202 */
[----:B------:R-:W-:Y:S04]  /*1ef70*/  BSSY B1, `(.L_x_774) ;  /* 0x0000006000017945 */ /* 0x000fe80003800000 */
[----:B------:R0:W-:Y:S01]  /*1ef80*/  @!P3 STG.E.U8 desc[UR36][R8.64+0x161], R107 ;  /* 0x0001616b0800b986 */ /* 0x0001e2000c101124 */
[----:B------:R-:W-:Y:S05]  /*1ef90*/  @P5 BRA `(.L_x_775) ;  /* 0x00000000000c5947 */ /* 0x000fea0003800000 */
[----:B------:R-:W2:Y:S02]  /*1efa0*/  LDG.E.U8 R16, desc[UR36][R14.64+0x168] ;  /* 0x000168240e107981 */ /* 0x000ea4000c1e1100 */
[----:B--2---:R-:W-:-:S05]  /*1efb0*/  PRMT R3, R16, 0x8880, RZ ;  /* 0x0000888010037816 */ /* 0x004fca00000000ff */
[----:B------:R-:W-:-:S07]  /*1efc0*/  IMAD R2, R3, R18, RZ ;  /* 0x0000001203027224 */ /* 0x000fce00078e02ff */
.L_x_775:
[----:B------:R-:W-:Y:S05]  /*1efd0*/  BSYNC B1 ;  /* 0x0000000000017941 */ /* 0x000fea0003800000 */
.L_x_774:
[----:B--2---:R-:W-:Y:S01]  /*1efe0*/  @!P5 IMAD R3, R108, R17, R2 ;  /* 0x000000116c03d224 */ /* 0x004fe200078e0202 */
[----:B------:R-:W-:Y:S04]  /*1eff0*/  BSSY B1, `(.L_x_776) ;  /* 0x0000006000017945 */ /* 0x000fe80003800000 */
[----:B------:R2:W-:Y:S01]  /*1f000*/  @!P5 STG.E.U8 desc[UR36][R6.64+0x168], R3 ;  /* 0x000168030600d986 */ /* 0x0005e2000c101124 */
[----:B------:R-:W-:Y:S05]  /*1f010*/  @P0 BRA `(.L_x_777) ;  /* 0x00000000000c0947 */ /* 0x000fea0003800000 */
[----:B------:R-:W2:Y:S02]  /*1f020*/  LDG.E.U8 R16, desc[UR36][R14.64+0x169] ;  /* 0x000169240e107981 */ /* 0x000ea4000c1e1100 */
[----:B--2---:R-:W-:-:S05]  /*1f030*/  PRMT R3, R16, 0x8880, RZ ;  /* 0x0000888010037816 */ /* 0x004fca00000000ff */
[----:B------:R-:W-:-:S07]  /*1f040*/  IMAD R2, R3, R18, RZ ;  /* 0x0000001203027224 */ /* 0x000fce00078e02ff */
.L_x_777:
[----:B------:R-:W-:Y:S05]  /*1f050*/  BSYNC B1 ;  /* 0x0000000000017941 */ /* 0x000fea0003800000 */
.L_x_776:
        /* <DEDUP_REMOVED lines=11> */
.L_x_779:
[----:B------:R-:W-:Y:S05]  /*1f110*/  BSYNC B1 ;  /* 0x0000000000017941 */ /* 0x000fea0003800000 */
.L_x_778:
[----:B--2---:R-:W-:Y:S01]  /*1f120*/  @!P4 IMAD R3, R110, R17, R2 ;  /* 0x000000116e03c224 */ /* 0x004fe200078e0202 */
[----:B------:R-:W-:Y:S04]  /*1f130*/  BSSY B1, `(.L_x_780) ;  /* 0x0000006000017945 */ /* 0x000fe80003800000 */
[----:B------:R2:W-:Y:S01]  /*1f140*/  @!P4 STG.E.U8 desc[UR36][R8.64+0x168], R3 ;  /* 0x000168030800c986 */ /* 0x0005e2000c101124 */
[----:B------:R-:W-:Y:S05]  /*1f150*/  @P3 BRA `(.L_x_781) ;  /* 0x00000000000c3947 */ /* 0x000fea0003800000 */
[----:B------:R-:W2:Y:S02]  /*1f160*/  LDG.E.U8 R16, desc[UR36][R12.64+0x169] ;  /* 0x000169240c107981 */ /* 0x000ea4000c1e1100 */
[----:B--2---:R-:W-:-:S05]  /*1f170*/  PRMT R3, R16, 0x8880, RZ ;  /* 0x0000888010037816 */ /* 0x004fca00000000ff */
[----:B------:R-:W-:-:S07]  /*1f180*/  IMAD R2, R3, R18, RZ ;  /* 0x0000001203027224 */ /* 0x000fce00078e02ff */
.L_x_781:
[----:B------:R-:W-:Y:S05]  /*1f190*/  BSYNC B1 ;  /* 0x0000000000017941 */ /* 0x000fea0003800000 */
.L_x_780:
[----:B------:R-:W-:Y:S01]  /*1f1a0*/  @!P3 IMAD R111, R111, R17, R2 ;  /* 0x000000116f6fb224 */ /* 0x000fe200078e0202 */
[----:B------:R-:W-:Y:S04]  /*1f1b0*/  BSSY B1, `(.L_x_782) ;  /* 0x0000006000017945 */ /* 0x000fe80003800000 */
[----:B------:R0:W-:Y:S01]  /*1f1c0*/  @!P3 STG.E.U8 desc[UR36][R8.64+0x169], R111 ;  /* 0x0001696f0800b986 */ /* 0x0001e2000c101124 */
[----:B------:R-:W-:Y:S05]  /*1f1d0*/  @P5 BRA `(.L_x_783) ;  /* 0x00000000000c5947 */ /* 0x000fea0003800000 */
[----:B------:R-:W2:Y:S02]  /*1f1e0*/  LDG.E.U8 R16, desc[UR36][R14.64+0x170] ;  /* 0x000170240e107981 */ /* 0x000ea4000c1e1100 */
[----:B--2---:R-:W-:-:S05]  /*1f1f0*/  PRMT R3, R16, 0x8880, RZ ;  /* 0x0000888010037816 */ /* 0x004fca00000000ff */
[----:B------:R-:W-:-:S07]  /*1f200*/  IMAD R2, R3, R18, RZ ;  /* 0x0000001203027224 */ /* 0x000fce00078e02ff */
.L_x_783:
[----:B------:R-:W-:Y:S05]  /*1f210*/  BSYNC B1 ;  /* 0x0000000000017941 */ /* 0x000fea0003800000 */
.L_x_782:
[----:B--2---:R-:W-:Y:S01]  /*1f220*/  @!P5 IMAD R3, R112, R17, R2 ;  /* 0x000000117003d224 */ /* 0x004fe200078e0202 */
[----:B------:R-:W-:Y:S04]  /*1f230*/  BSSY B1, `(.L_x_784) ;  /* 0x0000006000017945 */ /* 0x000fe80003800000 */
[----:B------:R2:W-:Y:S01]  /*1f240*/  @!P5 STG.E.U8 desc[UR36][R6.64+0x170], R3 ;  /* 0x000170030600d986 */ /* 0x0005e2000c101124 */
[----:B------:R-:W-:Y:S05]  /*1f250*/  @P0 BRA `(.L_x_785) ;  /* 0x00000000000c0947 */ /* 0x000fea0003800000 */
[----:B------:R-:W2:Y:S02]  /*1f260*/  LDG.E.U8 R16, desc[UR36][R14.64+0x171] ;  /* 0x000171240e107981 */ /* 0x000ea4000c1e1100 */
[----:B--2---:R-:W-:-:S05]  /*1f270*/  PRMT R3, R16, 0x8880, RZ ;  /* 0x0000888010037816 */ /* 0x004fca00000000ff */
[----:B------:R-:W-:-:S07]  /*1f280*/  IMAD R2, R3, R18, RZ ;  /* 0x0000001203027224 */ /* 0x000fce00078e02ff */
.L_x_785:
[----:B------:R-:W-:Y:S05]  /*1f290*/  BSYNC B1 ;  /* 0x0000000000017941 */ /* 0x000fea0003800000 */
.L_x_784:
[C---:B------:R-:W-:Y:S01]  /*1f2a0*/  ISETP.LT.OR P4, PT, R0.reuse, 0x171, !P2 ;  /* 0x000001710000780c */ /* 0x040fe20005781670 */
[----:B------:R-:W-:Y:S01]  /*1f2b0*/  @!P0 IMAD R113, R113, R17, R2 ;  /* 0x0000001171718224 */ /* 0x000fe200078e0202 */
[----:B------:R-:W-:Y:S01]  /*1f2c0*/  BSSY B1, `(.L_x_786) ;  /* 0x000000a000017945 */ /* 0x000fe20003800000 */
[C---:B------:R-:W-:Y:S02]  /*1f2d0*/  ISETP.LT.OR P3, PT, R0.reuse, 0x172, !P2 ;  /* 0x000001720000780c */ /* 0x040fe40005761670 */
[C---:B------:R-:W-:Y:S01]  /*1f2e0*/  ISETP.LT.OR P5, PT, R0.reuse, 0x179, !P2 ;  /* 0x000001790000780c */ /* 0x040fe200057a1670 */
[----:B------:R0:W-:Y:S01]  /*1f2f0*/  @!P0 STG.E.U8 desc[UR36][R6.64+0x171], R113 ;  /* 0x0001717106008986 */ /* 0x0001e2000c101124 */
[C---:B------:R-:W-:Y:S02]  /*1f300*/  ISETP.LT.OR P0, PT, R0.reuse, 0x179, !P1 ;  /* 0x000001790000780c */ /* 0x040fe40004f01670 */
[----:B------:R-:W-:-:S04]  /*1f310*/  ISETP.LT.OR P1, PT, R0, 0x17a, !P1 ;  /* 0x0000017a0000780c */ /* 0x000fc80004f21670 */
[----:B------:R-:W-:Y:S09]  /*1f320*/  @P4 BRA `(.L_x_787) ;  /* 0x00000000000c4947 */ /* 0x000ff20003800000 */
[----:B------:R-:W2:Y:S02]  /*1f330*/  LDG.E.U8 R16, desc[UR36][R12.64+0x170] ;  /* 0x000170240c107981 */ /* 0x000ea4000c1e1100 */
[----:B--2---:R-:W-:-:S05]  /*1f340*/  PRMT R3, R16, 0x8880, RZ ;  /* 0x0000888010037816 */ /* 0x004fca00000000ff */
[----:B------:R-:W-:-:S07]  /*1f350*/  IMAD R2, R3, R18, RZ ;  /* 0x0000001203027224 */ /* 0x000fce00078e02ff */
.L_x_787:
[----:B------:R-:W-:Y:S05]  /*1f360*/  BSYNC B1 ;  /* 0x0000000000017941 */ /* 0x000fea0003800000 */
.L_x_786:
[----:B--2---:R-:W-:Y:S01]  /*1f370*/  @!P4 IMAD R3, R114, R17, R2 ;  /* 0x000000117203c224 */ /* 0x004fe200078e0202 */
[----:B------:R-:W-:Y:S04]  /*1f380*/  BSSY B1, `(.L_x_788) ;  /* 0x0000006000017945 */ /* 0x000fe80003800000 */
[----:B------:R2:W-:Y:S01]  /*1f390*/  @!P4 STG.E.U8 desc[UR36][R8.64+0x170], R3 ;  /* 0x000170030800c986 */ /* 0x0005e2000c101124 */
[----:B------:R-:W-:Y:S05]  /*1f3a0*/  @P3 BRA `(.L_x_789) ;  /* 0x00000000000c3947 */ /* 0x000fea0003800000 */
[----:B------:R-:W2:Y:S02]  /*1f3b0*/  LDG.E.U8 R16, desc[UR36][R12.64+0x171] ;  /* 0x000171240c107981 */ /* 0x000ea4000c1e1100 */
[----:B--2---:R-:W-:-:S05]  /*1f3c0*/  PRMT R3, R16, 0x8880, RZ ;  /* 0x0000888010037816 */ /* 0x004fca00000000ff */
[----:B------:R-:W-:-:S07]  /*1f3d0*/  IMAD R2, R3, R18, RZ ;  /* 0x0000001203027224 */ /* 0x000fce00078e02ff */
.L_x_789:
[----:B------:R-:W-:Y:S05]  /*1f3e0*/  BSYNC B1 ;  /* 0x0000000000017941 */ /* 0x000fea0003800000 */
.L_x_788:
[----:B------:R-:W-:Y:S01]  /*1f3f0*/  @!P3 IMAD R115, R115, R17, R2 ;  /* 0x000000117373b224 */ /* 0x000fe200078e0202 */
[----:B------:R-:W-:Y:S04]  /*1f400*/  BSSY B1, `(.L_x_790) ;  /* 0x0000006000017945 */ /* 0x000fe80003800000 */
[----:B------:R0:W-:Y:S01]  /*1f410*/  @!P3 STG.E.U8 desc[UR36][R8.64+0x171], R115 ;  /* 0x000171730800b986 */ /* 0x0001e2000c101124 */
[----:B------:R-:W-:Y:S05]  /*1f420*/  @P0 BRA `(.L_x_791) ;  /* 0x00000000000c0947 */ /* 0x000fea0003800000 */
[----:B------:R-:W2:Y:S02]  /*1f430*/  LDG.E.U8 R16, desc[UR36][R14.64+0x178] ;  /* 0x000178240e107981 */ /* 0x000ea4000c1e1100 */
[----:B--2---:R-:W-:-:S05]  /*1f440*/  PRMT R3, R16, 0x8880, RZ ;  /* 0x0000888010037816 */ /* 0x004fca00000000ff */
[----:B------:R-:W-:-:S07]  /*1f450*/  IMAD R2, R3, R18, RZ ;  /* 0x0000001203027224 */ /* 0x000fce00078e02ff */
.L_x_791:
[----:B------:R-:W-:Y:S05]  /*1f460*/  BSYNC B1 ;  /* 0x0000000000017941 */ /* 0x000fea0003800000 */
.L_x_790:
[----:B--2---:R-:W-:Y:S01]  /*1f470*/  @!P0 IMAD R3, R116, R17, R2 ;  /* 0x0000001174038224 */ /* 0x004fe200078e0202 */
[----:B------:R-:W-:Y:S04]  /*1f480*/  BSSY B1, `(.L_x_792) ;  /* 0x0000006000017945 */ /* 0x000fe80003800000 */
[----:B------:R2:W-:Y:S01]  /*1f490*/  @!P0 STG.E.U8 desc[UR36][R6.64+0x178], R3 ;  /* 0x0001780306008986 */ /* 0x0005e2000c101124 */
[----:B------:R-:W-:Y:S05]  /*1f4a0*/  @P1 BRA `(.L_x_793) ;  /* 0x00000000000c1947 */ /* 0x000fea0003800000 */
[----:B------:R-:W2:Y:S02]  /*1f4b0*/  LDG.E.U8 R16, desc[UR36][R14.64+0x179] ;  /* 0x000179240e107981 */ /* 0x000ea4000c1e1100 */
[----:B--2---:R-:W-:-:S05]  /*1f4c0*/  PRMT R3, R16, 0x8880, RZ ;  /* 0x0000888010037816 */ /* 0x004fca00000000ff */
[----:B------:R-:W-:-:S07]  /*1f4d0*/  IMAD R2, R3, R18, RZ ;  /* 0x0000001203027224 */ /* 0x000fce00078e02ff */
.L_x_793:
[----:B------:R-:W-:Y:S05]  /*1f4e0*/  BSYNC B1 ;  /* 0x0000000000017941 */ /* 0x000fea0003800000 */
.L_x_792:
[----:B------:R-:W-:Y:S01]  /*1f4f0*/  @!P1 IMAD R117, R117, R17, R2 ;  /* 0x0000001175759224 */ /* 0x000fe200078e0202 */
[----:B------:R-:W-:Y:S04]  /*1f500*/  BSSY B1, `(.L_x_794) ;  /* 0x0000006000017945 */ /* 0x000fe80003800000 */
[----:B------:R0:W-:Y:S01]  /*1f510*/  @!P1 STG.E.U8 desc[UR36][R6.64+0x179], R117 ;  /* 0x0001797506009986 */ /* 0x0001e2000c101124 */
[----:B------:R-:W-:Y:S05]  /*1f520*/  @P5 BRA `(.L_x_795) ;  /* 0x00000000000c5947 */ /* 0x000fea0003800000 */
[----:B------:R-:W2:Y:S02]  /*1f530*/  LDG.E.U8 R16, desc[UR36][R12.64+0x178] ;  /* 0x000178240c107981 */ /* 0x000ea4000c1e1100 */
[----:B--2---:R-:W-:-:S05]  /*1f540*/  PRMT R3, R16, 0x8880, RZ ;  /* 0x0000888010037816 */ /* 0x004fca00000000ff */
[----:B------:R-:W-:-:S07]  /*1f550*/  IMAD R2, R3, R18, RZ ;  /* 0x0000001203027224 */ /* 0x000fce00078e02ff */
.L_x_795:
[----:B------:R-:W-:Y:S05]  /*1f560*/  BSYNC B1 ;  /* 0x0000000000017941 */ /* 0x000fea0003800000 */
.L_x_794:
[----:B--2---:R-:W-:Y:S01]  /*1f570*/  @!P5 IMAD R3, R118, R17, R2 ;  /* 0x000000117603d224 */ /* 0x004fe200078e0202 */
[----:B------:R-:W-:Y:S01]  /*1f580*/  ISETP.LT.OR P2, PT, R0, 0x17a, !P2 ;  /* 0x0000017a0000780c */ /* 0x000fe20005741670 */
[----:B------:R-:W-:Y:S03]  /*1f590*/  BSSY B1, `(.L_x_796) ;  /* 0x0000006000017945 */ /* 0x000fe60003800000 */
[----:B------:R2:W-:Y:S09]  /*1f5a0*/  @!P5 STG.E.U8 desc[UR36][R8.64+0x178], R3 ;  /* 0x000178030800d986 */ /* 0x0005f2000c101124 */
[----:B------:R-:W-:Y:S05]  /*1f5b0*/  @P2 BRA `(.L_x_797) ;  /* 0x00000000000c2947 */ /* 0x000fea0003800000 */
[----:B------:R-:W2:Y:S02]  /*1f5c0*/  LDG.E.U8 R16, desc[UR36][R12.64+0x179] ;  /* 0x000179240c107981 */ /* 0x000ea4000c1e1100 */
[----:B--2---:R-:W-:-:S05]  /*1f5d0*/  PRMT R3, R16, 0x8880, RZ ;  /* 0x0000888010037816 */ /* 0x004fca00000000ff */
[----:B------:R-:W-:-:S07]  /*1f5e0*/  IMAD R2, R3, R18, RZ ;  /* 0x0000001203027224 */ /* 0x000fce00078e02ff */
.L_x_797:
[----:B------:R-:W-:Y:S05]  /*1f5f0*/  BSYNC B1 ;  /* 0x0000000000017941 */ /* 0x000fea0003800000 */
.L_x_796:
[----:B------:R-:W-:Y:S01]  /*1f600*/  IMAD R119, R119, R17, R2 ;  /* 0x0000001177777224 */ /* 0x000fe200078e0202 */
[----:B------:R-:W-:Y:S06]  /*1f610*/  @P2 BRA `(.L_x_798) ;  /* 0x0000005400182947 */ /* 0x000fec0003800000 */
[----:B------:R0:W-:Y:S01]  /*1f620*/  STG.E.U8 desc[UR36][R8.64+0x179], R119 ;  /* 0x0001797708007986 */ /* 0x0001e2000c101124 */
[----:B------:R-:W-:Y:S05]  /*1f630*/  BRA `(.L_x_798) ;  /* 0x0000005400107947 */ /* 0x000fea0003800000 */
.L_x_29:
[----:B------:R-:W2:Y:S04]  /*1f640*/  LDL.LU R2, [R1+0x180] ;  /* 0x0001800001027983 */ /* 0x000ea80000300800 */
[----:B------:R-:W3:Y:S01]  /*1f650*/  LDL.LU R12, [R1+0x188] ;  /* 0x00018800010c7983 */ /* 0x000ee20000300800 */
[----:B------:R-:W-:-:S03]  /*1f660*/  ISETP.GE.AND P2, PT, R224, 0x1, PT ;  /* 0x00000001e000780c */ /* 0x000fc60003f46270 */
[----:B------:R-:W4:Y:S04]  /*1f670*/  LDL.LU R3, [R1+0x18c] ;  /* 0x00018c0001037983 */ /* 0x000f280000300800 */
[----:B------:R-:W5:Y:S04]  /*1f680*/  LDL.LU R235, [R1+0x29c] ;  /* 0x00029c0001eb7983 */ /* 0x000f680000300800 */
[----:B------:R-:W5:Y:S04]  /*1f690*/  LDL.LU R234, [R1+0x2a0] ;  /* 0x0002a00001ea7983 */ /* 0x000f680000300800 */
[----:B------:R-:W5:Y:S01]  /*1f6a0*/  LDL.LU R233, [R1+0x2a4] ;  /* 0x0002a40001e97983 */ /* 0x000f620000300800 */
[----:B------:R-:W-:-:S03]  /*1f6b0*/  ISETP.LT.OR P0, PT, R0, 0x1, !P2 ;  /* 0x000000010000780c */ /* 0x000fc60005701670 */
[----:B------:R-:W5:Y:S04]  /*1f6c0*/  LDL.LU R232, [R1+0x2a8] ;  /* 0x0002a80001e87983 */ /* 0x000f680000300800 */
        /* <DEDUP_REMOVED lines=20> */
[----:B------:R-:W5:Y:S01]  /*1f810*/  LDL.LU R13, [R1+0x2fc] ;  /* 0x0002fc00010d7983 */ /* 0x000f620000300800 */
[----:B--2---:R-:W-:-:S05]  /*1f820*/  @!P0 IMAD R2, R2, R17, RZ ;  /* 0x0000001102028224 */ /* 0x004fca00078e02ff */
[----:B------:R0:W-:Y:S04]  /*1f830*/  @!P0 STG.E.U8 desc[UR36][R4.64], R2 ;  /* 0x0000000204008986 */ /* 0x0001e8000c101124 */
[----:B0-----:R-:W2:Y:S01]  /*1f840*/  LDL.LU R2, [R1+0x184] ;  /* 0x0001840001027983 */ /* 0x001ea20000300800 */
[----:B------:R-:W-:Y:S02]  /*1f850*/  ISETP.LT.OR P5, PT, R0, 0x2, !P2 ;  /* 0x000000020000780c */ /* 0x000fe400057a1670 */
[----:B------:R-:W-:Y:S02]  /*1f860*/  ISETP.GE.AND P3, PT, R224, 0x9, PT ;  /* 0x00000009e000780c */ /* 0x000fe40003f66270 */
[C---:B------:R-:W-:Y:S02]  /*1f870*/  ISETP.LT.OR P4, PT, R0.reuse, 0x9, !P2 ;  /* 0x000000090000780c */ /* 0x040fe40005781670 */
[----:B------:R-:W-:-:S02]  /*1f880*/  ISETP.LT.OR P0, PT, R0, 0x1, !P3 ;  /* 0x000000010000780c */ /* 0x000fc40005f01670 */
[----:B------:R-:W-:-:S05]  /*1f890*/  ISETP.LT.OR P1, PT, R0, 0x2, !P3 ;  /* 0x000000020000780c */ /* 0x000fca0005f21670 */
[----:B--2---:R-:W-:-:S05]  /*1f8a0*/  @!P5 IMAD R2, R2, R17, RZ ;  /* 0x000000110202d224 */ /* 0x004fca00078e02ff */
[----:B------:R0:W-:Y:S04]  /*1f8b0*/  @!P5 STG.E.U8 desc[UR36][R4.64+0x1], R2 ;  /* 0x000001020400d986 */ /* 0x0001e8000c101124 */
[----:B0-----:R-:W2:Y:S01]  /*1f8c0*/  LDL.LU R2, [R1+0x190] ;  /* 0x0001900001027983 */ /* 0x001ea20000300800 */
[-C--:B---3--:R-:W-:Y:S01]  /*1f8d0*/  @!P0 IMAD R12, R12, R17.reuse, RZ ;  /* 0x000000110c0c8224 */ /* 0x088fe200078e02ff */
[----:B------:R-:W-:Y:S01]  /*1f8e0*/  ISETP.LT.OR P5, PT, R0, 0xa, !P2 ;  /* 0x0000000a0000780c */ /* 0x000fe200057a1670 */
[----:B----4-:R-:W-:-:S03]  /*1f8f0*/  @!P1 IMAD R3, R3, R17, RZ ;  /* 0x0000001103039224 */ /* 0x010fc600078e02ff */
[----:B------:R0:W-:Y:S04]  /*1f900*/  @!P0 STG.E.U8 desc[UR36][R10.64], R12 ;  /* 0x0000000c0a008986 */ /* 0x0001e8000c101124 */
[----:B------:R1:W-:Y:S04]  /*1f910*/  @!P1 STG.E.U8 desc[UR36][R10.64+0x1], R3 ;  /* 0x000001030a009986 */ /* 0x0003e8000c101124 */
[----:B0-----:R-:W3:Y:S04]  /*1f920*/  LDL.LU R12, [R1+0x198] ;  /* 0x00019800010c7983 */ /* 0x001ee80000300800 */
[----:B-1----:R-:W4:Y:S01]  /*1f930*/  LDL.LU R3, [R1+0x19c] ;  /* 0x00019c0001037983 */ /* 0x002f220000300800 */
[----:B--2---:R-:W-:-:S05]  /*1f940*/  @!P4 IMAD R2, R2, R17, RZ ;  /* 0x000000110202c224 */ /* 0x004fca00078e02ff */
[----:B------:R0:W-:Y:S04]  /*1f950*/  @!P4 STG.E.U8 desc[UR36][R4.64+0x8], R2 ;  /* 0x000008020400c986 */ /* 0x0001e8000c101124 */
[----:B0-----:R-:W2:Y:S01]  /*1f960*/  LDL.LU R2, [R1+0x194] ;  /* 0x0001940001027983 */ /* 0x001ea20000300800 */
[C---:B------:R-:W-:Y:S02]  /*1f970*/  ISETP.LT.OR P0, PT, R0.reuse, 0x9, !P3 ;  /* 0x000000090000780c */ /* 0x040fe40005f01670 */
[C---:B------:R-:W-:Y:S02]  /*1f980*/  ISETP.LT.OR P1, PT, R0.reuse, 0xa, !P3 ;  /* 0x0000000a0000780c */ /* 0x040fe40005f21670 */
[----:B------:R-:W-:Y:S01]  /*1f990*/  ISETP.LT.OR P4, PT, R0, 0x11, !P2 ;  /* 0x000000110000780c */ /* 0x000fe20005781670 */
[----:B--2---:R-:W-:-:S05]  /*1f9a0*/  @!P5 IMAD R2, R2, R17, RZ ;  /* 0x000000110202d224 */ /* 0x004fca00078e02ff */
[----:B------:R0:W-:Y:S04]  /*1f9b0*/  @!P5 STG.E.U8 desc[UR36][R4.64+0x9], R2 ;  /* 0x000009020400d986 */ /* 0x0001e8000c101124 */
[----:B0-----:R-:W2:Y:S01]  /*1f9c0*/  LDL.LU R2, [R1+0x1a0] ;  /* 0x0001a00001027983 */ /* 0x001ea20000300800 */
[-C--:B---3--:R-:W-:Y:S02]  /*1f9d0*/  @!P0 IMAD R12, R12, R17.reuse, RZ ;  /* 0x000000110c0c8224 */ /* 0x088fe400078e02ff */
        /* <DEDUP_REMOVED lines=10> */
[C---:B------:R-:W-:Y:S02]  /*1fa80*/  ISETP.LT.OR P1, PT, R0.reuse, 0x12, !P3 ;  /* 0x000000120000780c */ /* 0x040fe40005f21670 */
[----:B------:R-:W-:-:S07]  /*1fa90*/  ISETP.LT.OR P4, PT, R0, 0x19, !P2 ;  /* 0x000000190000780c */ /* 0x000fce0005781670 */
        /* <DEDUP_REMOVED lines=62> */
[----:B------:R-:W-:-:S09]  /*1fe80*/  ISETP.LT.OR P4, PT, R0, 0x32, !P3 ;  /* 0x000000320000780c */ /* 0x000fd20005f81670 */
[----:B--2---:R-:W-:-:S05]  /*1fe90*/  @!P5 IMAD R2, R2, R17, RZ ;  /* 0x000000110202d224 */ /* 0x004fca00078e02ff */
[----:B------:R0:W-:Y:S04]  /*1fea0*/  @!P5 STG.E.U8 desc[UR36][R4.64+0x31], R2 ;  /* 0x000031020400d986 */ /* 0x0001e8000c101124 */
[----:B0-----:R-:W2:Y:S01]  /*1feb0*/  LDL.LU R2, [R1+0x1ec] ;  /* 0x0001ec0001027983 */ /* 0x001ea20000300800 */
[----:B----4-:R-:W-:-:S05]  /*1fec0*/  @!P0 IMAD R3, R3, R17, RZ ;  /* 0x0000001103038224 */ /* 0x010fca00078e02ff */
[----:B------:R0:W-:Y:S04]  /*1fed0*/  @!P0 STG.E.U8 desc[UR36][R10.64+0x30], R3 ;  /* 0x000030030a008986 */ /* 0x0001e8000c101124 */
[----:B0-----:R-:W4:Y:S01]  /*1fee0*/  LDL.LU R3, [R1+0x1f0] ;  /* 0x0001f00001037983 */ /* 0x001f220000300800 */
[----:B------:R-:W-:Y:S01]  /*1fef0*/  ISETP.LT.OR P1, PT, R0, 0x39, !P2 ;  /* 0x000000390000780c */ /* 0x000fe20005721670 */
[----:B--2---:R-:W-:-:S05]  /*1ff00*/  @!P4 IMAD R2, R2, R17, RZ ;  /* 0x000000110202c224 */ /* 0x004fca00078e02ff */
[----:B------:R0:W-:Y:S04]  /*1ff10*/  @!P4 STG.E.U8 desc[UR36][R10.64+0x31], R2 ;  /* 0x000031020a00c986 */ /* 0x0001e8000c101124 */
[----:B0-----:R-:W2:Y:S01]  /*1ff20*/  LDL.LU R2, [R1+0x1f4] ;  /* 0x0001f40001027983 */ /* 0x001ea20000300800 */
[----:B------:R-:W-:Y:S02]  /*1ff30*/  ISETP.LT.OR P5, PT, R0, 0x3a, !P2 ;  /* 0x0000003a0000780c */ /* 0x000fe400057a1670 */
[----:B----4-:R-:W-:-:S05]  /*1ff40*/  @!P1 IMAD R3, R3, R17, RZ ;  /* 0x0000001103039224 */ /* 0x010fca00078e02ff */
[----:B------:R0:W-:Y:S04]  /*1ff50*/  @!P1 STG.E.U8 desc[UR36][R4.64+0x38], R3 ;  /* 0x0000380304009986 */ /* 0x0001e8000c101124 */
[----:B0-----:R-:W4:Y:S02]  /*1ff60*/  LDL.LU R3, [R1+0x1f8] ;  /* 0x0001f80001037983 */ /* 0x001f240000300800 */
[----:B--2---:R-:W-:-:S05]  /*1ff70*/  @!P5 IMAD R2, R2, R17, RZ ;  /* 0x000000110202d224 */ /* 0x004fca00078e02ff */
[----:B------:R0:W-:Y:S04]  /*1ff80*/  @!P5 STG.E.U8 desc[UR36][R4.64+0x39], R2 ;  /* 0x000039020400d986 */ /* 0x0001e8000c101124 */
[----:B0-----:R-:W2:Y:S01]  /*1ff90*/  LDL.LU R2, [R1+0x1fc] ;  /* 0x0001fc0001027983 */ /* 0x001ea20000300800 */
[C---:B------:R-:W-:Y:S02]  /*1ffa0*/  ISETP.LT.OR P0, PT, R0.reuse, 0x39, !P3 ;  /* 0x000000390000780c */ /* 0x040fe40005f01670 */
[----:B------:R-:W-:-:S11]  /*1ffb0*/  ISETP.LT.OR P4, PT, R0, 0x3a, !P3 ;  /* 0x0000003a0000780c */ /* 0x000fd60005f81670 */
[----:B----4-:R-:W-:-:S05]  /*1ffc0*/  @!P0 IMAD R3, R3, R17, RZ ;  /* 0x0000001103038224 */ /* 0x010fca00078e02ff */
[----:B------:R0:W-:Y:S04]  /*1ffd0*/  @!P0 STG.E.U8 desc[UR36][R10.64+0x38], R3 ;  /* 0x000038030a008986 */ /* 0x0001e8000c101124 */
[----:B0-----:R-:W4:Y:S01]  /*1ffe0*/  LDL.LU R3, [R1+0x200] ;  /* 0x0002000001037983 */ /* 0x001f220000300800 */
        /* <DEDUP_REMOVED lines=148> */
[C---:B------:R-:W-:Y:S02]  /*20930*/  ISETP.LT.OR P5, PT, R0.reuse, 0x8a, !P2 ;  /* 0x0000008a0000780c */ /* 0x040fe400057a1670 */
[C---:B------:R-:W-:Y:S02]  /*20940*/  ISETP.LT.OR P0, PT, R0.reuse, 0x89, !P3 ;  /* 0x000000890000780c */ /* 0x040fe40005f01670 */
[----:B------:R-:W-:-:S07]  /*20950*/  ISETP.LT.OR P4, PT, R0, 0x8a, !P3 ;  /* 0x0000008a0000780c */ /* 0x000fce0005f81670 */
[----:B----4-:R-:W-:-:S05]  /*20960*/  @!P1 IMAD R3, R3, R17, RZ ;  /* 0x0000001103039224 */ /* 0x010fca00078e02ff */
[----:B------:R3:W-:Y:S01]  /*20970*/  @!P1 STG.E.U8 desc[UR36][R4.64+0x88], R3 ;  /* 0x0000880304009986 */ /* 0x0007e2000c101124 */
[----:B------:R-:W-:Y:S01]  /*20980*/  ISETP.LT.OR P1, PT, R0, 0x91, !P2 ;  /* 0x000000910000780c */ /* 0x000fe20005721670 */
[-C--:B---3--:R-:W-:Y:S02]  /*20990*/  @!P0 IMAD R3, R12, R17.reuse, RZ ;  /* 0x000000110c038224 */ /* 0x088fe400078e02ff */
[----:B--2---:R-:W-:-:S05]  /*209a0*/  @!P5 IMAD R2, R2, R17, RZ ;  /* 0x000000110202d224 */ /* 0x004fca00078e02ff */
[----:B------:R5:W-:Y:S01]  /*209b0*/  @!P5 STG.E.U8 desc[UR36][R4.64+0x89], R2 ;  /* 0x000089020400d986 */ /* 0x000be2000c101124 */
[----:B------:R-:W-:-:S03]  /*209c0*/  ISETP.LT.OR P5, PT, R0, 0x92, !P2 ;  /* 0x000000920000780c */ /* 0x000fc600057a1670 */
[----:B------:R0:W-:Y:S01]  /*209d0*/  @!P0 STG.E.U8 desc[UR36][R10.64+0x88], R3 ;  /* 0x000088030a008986 */ /* 0x0001e2000c101124 */
[----:B------:R-:W-:Y:S01]  /*209e0*/  ISETP.LT.OR P0, PT, R0, 0x91, !P3 ;  /* 0x000000910000780c */ /* 0x000fe20005f01670 */
[-C--:B-----5:R-:W-:Y:S02]  /*209f0*/  @!P4 IMAD R2, R235, R17.reuse, RZ ;  /* 0x00000011eb02c224 */ /* 0x0a0fe400078e02ff */
[----:B0-----:R-:W-:-:S03]  /*20a00*/  @!P1 IMAD R3, R234, R17, RZ ;  /* 0x00000011ea039224 */ /* 0x001fc600078e02ff */
[----:B------:R0:W-:Y:S01]  /*20a10*/  @!P4 STG.E.U8 desc[UR36][R10.64+0x89], R2 ;  /* 0x000089020a00c986 */ /* 0x0001e2000c101124 */
[----:B------:R-:W-:-:S03]  /*20a20*/  ISETP.LT.OR P4, PT, R0, 0x92, !P3 ;  /* 0x000000920000780c */ /* 0x000fc60005f81670 */
[----:B------:R1:W-:Y:S01]  /*20a30*/  @!P1 STG.E.U8 desc[UR36][R4.64+0x90], R3 ;  /* 0x0000900304009986 */ /* 0x0003e2000c101124 */
[----:B------:R-:W-:Y:S01]  /*20a40*/  ISETP.LT.OR P1, PT, R0, 0x99, !P2 ;  /* 0x000000990000780c */ /* 0x000fe20005721670 */
[-C--:B0-----:R-:W-:Y:S02]  /*20a50*/  @!P5 IMAD R2, R233, R17.reuse, RZ ;  /* 0x00000011e902d224 */ /* 0x081fe400078e02ff */
[----:B-1----:R-:W-:-:S03]  /*20a60*/  @!P0 IMAD R3, R232, R17, RZ ;  /* 0x00000011e8038224 */ /* 0x002fc600078e02ff */
        /* <DEDUP_REMOVED lines=46> */
[----:B0-----:R-:W-:-:S08]  /*20d50*/  @!P5 IMAD R2, R23, R17, RZ ;  /* 0x000000111702d224 */ /* 0x001fd000078e02ff */
[-C--:B------:R-:W-:Y:S01]  /*20d60*/  @!P4 IMAD R12, R22, R17.reuse, RZ ;  /* 0x00000011160cc224 */ /* 0x080fe200078e02ff */
[----:B------:R0:W-:Y:S03]  /*20d70*/  @!P5 STG.E.U8 desc[UR36][R4.64+0xb1], R2 ;  /* 0x0000b1020400d986 */ /* 0x0001e6000c101124 */
[-C--:B-1----:R-:W-:Y:S01]  /*20d80*/  @!P1 IMAD R3, R20, R17.reuse, RZ ;  /* 0x0000001114039224 */ /* 0x082fe200078e02ff */
[----:B------:R-:W-:Y:S01]  /*20d90*/  @!P4 STG.E.U8 desc[UR36][R10.64+0xb0], R12 ;  /* 0x0000b00c0a00c986 */ /* 0x000fe2000c101124 */
[----:B0-----:R-:W-:Y:S01]  /*20da0*/  @!P0 IMAD R2, R21, R17, RZ ;  /* 0x0000001115028224 */ /* 0x001fe200078e02ff */
[----:B------:R-:W-:-:S04]  /*20db0*/  ISETP.LT.OR P5, PT, R0, 0xba, !P2 ;  /* 0x000000ba0000780c */ /* 0x000fc800057a1670 */
[----:B------:R0:W-:Y:S04]  /*20dc0*/  @!P0 STG.E.U8 desc[UR36][R10.64+0xb1], R2 ;  /* 0x0000b1020a008986 */ /* 0x0001e8000c101124 */
[----:B------:R1:W-:Y:S01]  /*20dd0*/  @!P1 STG.E.U8 desc[UR36][R4.64+0xb8], R3 ;  /* 0x0000b80304009986 */ /* 0x0003e2000c101124 */
[----:B------:R-:W-:-:S04]  /*20de0*/  ISETP.LT.OR P1, PT, R0, 0xba, !P3 ;  /* 0x000000ba0000780c */ /* 0x000fc80005f21670 */
[----:B0-----:R-:W-:-:S09]  /*20df0*/  @!P5 IMAD R2, R15, R17, RZ ;  /* 0x000000110f02d224 */ /* 0x001fd200078e02ff */
[----:B-1----:R-:W-:Y:S02]  /*20e00*/  @!P1 IMAD R3, R13, R17, RZ ;  /* 0x000000110d039224 */ /* 0x002fe400078e02ff */
[----:B------:R-:W2:Y:S04]  /*20e10*/  LDL.LU R13, [R1+0x118] ;  /* 0x00011800010d7983 */ /* 0x000ea80000300800 */
[----:B------:R-:W3:Y:S04]  /*20e20*/  LDL.LU R15, [R1+0x11c] ;  /* 0x00011c00010f7983 */ /* 0x000ee80000300800 */
[----:B------:R-:W4:Y:S04]  /*20e30*/  LDL.LU R21, [R1+0x120] ;  /* 0x0001200001157983 */ /* 0x000f280000300800 */
        /* <DEDUP_REMOVED lines=17> */
[----:B------:R0:W-:Y:S04]  /*20f50*/  @!P5 STG.E.U8 desc[UR36][R4.64+0xb9], R2 ;  /* 0x0000b9020400d986 */ /* 0x0001e8000c101124 */
[----:B------:R-:W5:Y:S04]  /*20f60*/  LDL.LU R218, [R1+0x164] ;  /* 0x0001640001da7983 */ /* 0x000f680000300800 */
[----:B------:R-:W5:Y:S01]  /*20f70*/  LDL.LU R217, [R1+0x168] ;  /* 0x0001680001d97983 */ /* 0x000f620000300800 */
[----:B0-----:R-:W-:-:S03]  /*20f80*/  @!P4 IMAD R2, R14, R17, RZ ;  /* 0x000000110e02c224 */ /* 0x001fc600078e02ff */
[----:B------:R-:W5:Y:S04]  /*20f90*/  LDL.LU R216, [R1+0x16c] ;  /* 0x00016c0001d87983 */ /* 0x000f680000300800 */
[----:B------:R-:W5:Y:S04]  /*20fa0*/  LDL.LU R23, [R1+0x170] ;  /* 0x0001700001177983 */ /* 0x000f680000300800 */
[----:B------:R-:W5:Y:S04]  /*20fb0*/  LDL.LU R22, [R1+0x174] ;  /* 0x0001740001167983 */ /* 0x000f680000300800 */
[----:B------:R-:W5:Y:S04]  /*20fc0*/  LDL.LU R20, [R1+0x178] ;  /* 0x0001780001147983 */ /* 0x000f680000300800 */
[----:B------:R-:W5:Y:S04]  /*20fd0*/  LDL.LU R14, [R1+0x17c] ;  /* 0x00017c00010e7983 */ /* 0x000f680000300800 */
[----:B------:R0:W-:Y:S04]  /*20fe0*/  @!P4 STG.E.U8 desc[UR36][R10.64+0xb8], R2 ;  /* 0x0000b8020a00c986 */ /* 0x0001e8000c101124 */
[----:B0-----:R-:W2:Y:S01]  /*20ff0*/  LDL.LU R2, [R1] ;  /* 0x0000000001027983 */ /* 0x001ea20000300800 */
[----:B------:R-:W-:-:S04]  /*21000*/  ISETP.GE.AND P0, PT, R224, 0x81, PT ;  /* 0x00000081e000780c */ /* 0x000fc80003f06270 */
[----:B------:R-:W-:Y:S01]  /*21010*/  ISETP.LT.OR P5, PT, R0, 0x1, !P0 ;  /* 0x000000010000780c */ /* 0x000fe200047a1670 */
[----:B------:R0:W-:Y:S01]  /*21020*/  @!P1 STG.E.U8 desc[UR36][R10.64+0xb9], R3 ;  /* 0x0000b9030a009986 */ /* 0x0001e2000c101124 */
[----:B------:R-:W-:-:S03]  /*21030*/  ISETP.GE.AND P1, PT, R224, 0x89, PT ;  /* 0x00000089e000780c */ /* 0x000fc60003f26270 */
[----:B0-----:R-:W3:Y:S04]  /*21040*/  LDL.LU R3, [R1+0x114] ;  /* 0x0001140001037983 */ /* 0x001ee80000300800 */
[----:B------:R-:W4:Y:S04]  /*21050*/  LDL.LU R224, [R1+0x110] ;  /* 0x0001100001e07983 */ /* 0x000f280000300800 */
[----:B--2---:R-:W-:-:S05]  /*21060*/  @!P5 IMAD R2, R2, R17, RZ ;  /* 0x000000110202d224 */ /* 0x004fca00078e02ff */
[----:B------:R0:W-:Y:S04]  /*21070*/  @!P5 STG.E.U8 desc[UR36][R6.64], R2 ;  /* 0x000000020600d986 */ /* 0x0001e8000c101124 */
[----:B0-----:R-:W2:Y:S01]  /*21080*/  LDL.LU R2, [R1+0x4] ;  /* 0x0000040001027983 */ /* 0x001ea20000300800 */
[C---:B------:R-:W-:Y:S02]  /*21090*/  ISETP.LT.OR P4, PT, R0.reuse, 0x2, !P0 ;  /* 0x000000020000780c */ /* 0x040fe40004781670 */
[----:B------:R-:W-:-:S11]  /*210a0*/  ISETP.LT.OR P5, PT, R0, 0x1, !P1 ;  /* 0x000000010000780c */ /* 0x000fd60004fa1670 */
[----:B--2---:R-:W-:-:S05]  /*210b0*/  @!P4 IMAD R2, R2, R17, RZ ;  /* 0x000000110202c224 */ /* 0x004fca00078e02ff */
[----:B------:R0:W-:Y:S04]  /*210c0*/  @!P4 STG.E.U8 desc[UR36][R6.64+0x1], R2 ;  /* 0x000001020600c986 */ /* 0x0001e8000c101124 */
[----:B0-----:R-:W2:Y:S01]  /*210d0*/  LDL.LU R2, [R1+0x8] ;  /* 0x0000080001027983 */ /* 0x001ea20000300800 */
[----:B------:R-:W-:Y:S01]  /*210e0*/  ISETP.LT.OR P4, PT, R0, 0x2, !P1 ;  /* 0x000000020000780c */ /* 0x000fe20004f81670 */
[----:B--2---:R-:W-:-:S05]  /*210f0*/  @!P5 IMAD R2, R2, R17, RZ ;  /* 0x000000110202d224 */ /* 0x004fca00078e02ff */
[----:B------:R0:W-:Y:S04]  /*21100*/  @!P5 STG.E.U8 desc[UR36][R8.64], R2 ;  /* 0x000000020800d986 */ /* 0x0001e8000c101124 */
[----:B0-----:R-:W2:Y:S01]  /*21110*/  LDL.LU R2, [R1+0xc] ;  /* 0x00000c0001027983 */ /* 0x001ea20000300800 */
[----:B------:R-:W-:Y:S02]  /*21120*/  ISETP.LT.OR P5, PT, R0, 0x9, !P0 ;  /* 0x000000090000780c */ /* 0x000fe400047a1670 */
        /* <DEDUP_REMOVED lines=257> */
[----:B------:R4:W-:Y:S01]  /*22140*/  @!P4 STG.E.U8 desc[UR36][R8.64+0x81], R2 ;  /* 0x000081020800c986 */ /* 0x0009e2000c101124 */
[----:B------:R-:W-:-:S05]  /*22150*/  ISETP.LT.OR P4, PT, R0, 0x8a, !P0 ;  /* 0x0000008a0000780c */ /* 0x000fca0004781670 */
[----:B----4-:R-:W-:-:S05]  /*22160*/  @!P5 IMAD R2, R224, R17, RZ ;  /* 0x00000011e002d224 */ /* 0x010fca00078e02ff */
[----:B------:R-:W-:Y:S01]  /*22170*/  @!P5 STG.E.U8 desc[UR36][R6.64+0x88], R2 ;  /* 0x000088020600d986 */ /* 0x000fe2000c101124 */
[----:B------:R-:W-:Y:S02]  /*22180*/  ISETP.LT.OR P5, PT, R0, 0x89, !P1 ;  /* 0x000000890000780c */ /* 0x000fe40004fa1670 */
[----:B---3--:R-:W-:-:S05]  /*22190*/  @!P4 IMAD R3, R3, R17, RZ ;  /* 0x000000110303c224 */ /* 0x008fca00078e02ff */
[----:B------:R5:W-:Y:S01]  /*221a0*/  @!P4 STG.E.U8 desc[UR36][R6.64+0x89], R3 ;  /* 0x000089030600c986 */ /* 0x000be2000c101124 */
[----:B------:R-:W-:-:S05]  /*221b0*/  ISETP.LT.OR P4, PT, R0, 0x8a, !P1 ;  /* 0x0000008a0000780c */ /* 0x000fca0004f81670 */
[----:B------:R-:W-:-:S05]  /*221c0*/  @!P5 IMAD R13, R13, R17, RZ ;  /* 0x000000110d0dd224 */ /* 0x000fca00078e02ff */
[----:B------:R0:W-:Y:S01]  /*221d0*/  @!P5 STG.E.U8 desc[UR36][R8.64+0x88], R13 ;  /* 0x0000880d0800d986 */ /* 0x0001e2000c101124 */
[----:B------:R-:W-:Y:S02]  /*221e0*/  ISETP.LT.OR P5, PT, R0, 0x91, !P0 ;  /* 0x000000910000780c */ /* 0x000fe400047a1670 */
[----:B------:R-:W-:-:S05]  /*221f0*/  @!P4 IMAD R15, R15, R17, RZ ;  /* 0x000000110f0fc224 */ /* 0x000fca00078e02ff */
[----:B------:R1:W-:Y:S01]  /*22200*/  @!P4 STG.E.U8 desc[UR36][R8.64+0x89], R15 ;  /* 0x0000890f0800c986 */ /* 0x0003e2000c101124 */
[----:B------:R-:W-:-:S05]  /*22210*/  ISETP.LT.OR P4, PT, R0, 0x92, !P0 ;  /* 0x000000920000780c */ /* 0x000fca0004781670 */
[----:B------:R-:W-:-:S05]  /*22220*/  @!P5 IMAD R21, R21, R17, RZ ;  /* 0x000000111515d224 */ /* 0x000fca00078e02ff */
[----:B------:R2:W-:Y:S01]  /*22230*/  @!P5 STG.E.U8 desc[UR36][R6.64+0x90], R21 ;  /* 0x000090150600d986 */ /* 0x0005e2000c101124 */
[----:B------:R-:W-:Y:S02]  /*22240*/  ISETP.LT.OR P5, PT, R0, 0x91, !P1 ;  /* 0x000000910000780c */ /* 0x000fe40004fa1670 */
[----:B-----5:R-:W-:-:S05]  /*22250*/  @!P4 IMAD R3, R12, R17, RZ ;  /* 0x000000110c03c224 */ /* 0x020fca00078e02ff */
[----:B------:R3:W-:Y:S01]  /*22260*/  @!P4 STG.E.U8 desc[UR36][R6.64+0x91], R3 ;  /* 0x000091030600c986 */ /* 0x0007e2000c101124 */
[----:B------:R-:W-:-:S05]  /*22270*/  ISETP.LT.OR P4, PT, R0, 0x92, !P1 ;  /* 0x000000920000780c */ /* 0x000fca0004f81670 */
[----:B0-----:R-:W-:-:S05]  /*22280*/  @!P5 IMAD R13, R235, R17, RZ ;  /* 0x00000011eb0dd224 */ /* 0x001fca00078e02ff */
[----:B------:R0:W-:Y:S01]  /*22290*/  @!P5 STG.E.U8 desc[UR36][R8.64+0x90], R13 ;  /* 0x0000900d0800d986 */ /* 0x0001e2000c101124 */
[----:B------:R-:W-:Y:S02]  /*222a0*/  ISETP.LT.OR P5, PT, R0, 0x99, !P0 ;  /* 0x000000990000780c */ /* 0x000fe400047a1670 */
[----:B-1----:R-:W-:-:S05]  /*222b0*/  @!P4 IMAD R15, R234, R17, RZ ;  /* 0x00000011ea0fc224 */ /* 0x002fca00078e02ff */
[----:B------:R1:W-:Y:S01]  /*222c0*/  @!P4 STG.E.U8 desc[UR36][R8.64+0x91], R15 ;  /* 0x0000910f0800c986 */ /* 0x0003e2000c101124 */
[----:B------:R-:W-:-:S05]  /*222d0*/  ISETP.LT.OR P4, PT, R0, 0x9a, !P0 ;  /* 0x0000009a0000780c */ /* 0x000fca0004781670 */
[----:B--2---:R-:W-:-:S05]  /*222e0*/  @!P5 IMAD R21, R233, R17, RZ ;  /* 0x00000011e915d224 */ /* 0x004fca00078e02ff */
[----:B------:R2:W-:Y:S01]  /*222f0*/  @!P5 STG.E.U8 desc[UR36][R6.64+0x98], R21 ;  /* 0x000098150600d986 */ /* 0x0005e2000c101124 */
[----:B------:R-:W-:Y:S02]  /*22300*/  ISETP.LT.OR P5, PT, R0, 0x99, !P1 ;  /* 0x000000990000780c */ /* 0x000fe40004fa1670 */
[----:B---3--:R-:W-:-:S05]  /*22310*/  @!P4 IMAD R3, R232, R17, RZ ;  /* 0x00000011e803c224 */ /* 0x008fca00078e02ff */
        /* <DEDUP_REMOVED lines=54> */
[----:B------:R-:W-:Y:S01]  /*22680*/  @!P4 STG.E.U8 desc[UR36][R8.64+0xb9], R15 ;  /* 0x0000b90f0800c986 */ /* 0x000fe2000c101124 */
[----:B------:R-:W-:-:S05]  /*22690*/  ISETP.LT.OR P4, PT, R0, 0xc2, !P2 ;  /* 0x000000c20000780c */ /* 0x000fca0005781670 */
[----:B--2---:R-:W-:-:S05]  /*226a0*/  @!P5 IMAD R21, R120, R17, RZ ;  /* 0x000000117815d224 */ /* 0x004fca00078e02ff */
[----:B------:R-:W-:Y:S01]  /*226b0*/  @!P5 STG.E.U8 desc[UR36][R4.64+0xc0], R21 ;  /* 0x0000c0150400d986 */ /* 0x000fe2000c101124 */
[----:B------:R-:W-:Y:S02]  /*226c0*/  ISETP.LT.OR P5, PT, R0, 0xc1, !P3 ;  /* 0x000000c10000780c */ /* 0x000fe40005fa1670 */
[----:B------:R-:W-:-:S05]  /*226d0*/  @!P4 IMAD R121, R121, R17, RZ ;  /* 0x000000117979c224 */ /* 0x000fca00078e02ff */
[----:B------:R-:W-:Y:S01]  /*226e0*/  @!P4 STG.E.U8 desc[UR36][R4.64+0xc1], R121 ;  /* 0x0000c1790400c986 */ /* 0x000fe2000c101124 */
[----:B------:R-:W-:-:S05]  /*226f0*/  ISETP.LT.OR P4, PT, R0, 0xc2, !P3 ;  /* 0x000000c20000780c */ /* 0x000fca0005f81670 */
[----:B---3--:R-:W-:-:S05]  /*22700*/  @!P5 IMAD R3, R122, R17, RZ ;  /* 0x000000117a03d224 */ /* 0x008fca00078e02ff */
[----:B------:R1:W-:Y:S01]  /*22710*/  @!P5 STG.E.U8 desc[UR36][R10.64+0xc0], R3 ;  /* 0x0000c0030a00d986 */ /* 0x0003e2000c101124 */
[----:B------:R-:W-:Y:S02]  /*22720*/  ISETP.LT.OR P5, PT, R0, 0xc9, !P2 ;  /* 0x000000c90000780c */ /* 0x000fe400057a1670 */
[----:B------:R-:W-:-:S05]  /*22730*/  @!P4 IMAD R123, R123, R17, RZ ;  /* 0x000000117b7bc224 */ /* 0x000fca00078e02ff */
[----:B------:R-:W-:Y:S01]  /*22740*/  @!P4 STG.E.U8 desc[UR36][R10.64+0xc1], R123 ;  /* 0x0000c17b0a00c986 */ /* 0x000fe2000c101124 */
[----:B------:R-:W-:-:S05]  /*22750*/  ISETP.LT.OR P4, PT, R0, 0xca, !P2 ;  /* 0x000000ca0000780c */ /* 0x000fca0005781670 */
[----:B0-----:R-:W-:-:S05]  /*22760*/  @!P5 IMAD R13, R124, R17, RZ ;  /* 0x000000117c0dd224 */ /* 0x001fca00078e02ff */
[----:B------:R0:W-:Y:S01]  /*22770*/  @!P5 STG.E.U8 desc[UR36][R4.64+0xc8], R13 ;  /* 0x0000c80d0400d986 */ /* 0x0001e2000c101124 */
[----:B------:R-:W-:Y:S02]  /*22780*/  ISETP.LT.OR P5, PT, R0, 0xc9, !P3 ;  /* 0x000000c90000780c */ /* 0x000fe40005fa1670 */
[----:B------:R-:W-:-:S05]  /*22790*/  @!P4 IMAD R125, R125, R17, RZ ;  /* 0x000000117d7dc224 */ /* 0x000fca00078e02ff */
[----:B------:R-:W-:Y:S01]  /*227a0*/  @!P4 STG.E.U8 desc[UR36][R4.64+0xc9], R125 ;  /* 0x0000c97d0400c986 */ /* 0x000fe2000c101124 */
[----:B------:R-:W-:-:S05]  /*227b0*/  ISETP.LT.OR P4, PT, R0, 0xca, !P3 ;  /* 0x000000ca0000780c */ /* 0x000fca0005f81670 */
[----:B-1----:R-:W-:-:S05]  /*227c0*/  @!P5 IMAD R3, R126, R17, RZ ;  /* 0x000000117e03d224 */ /* 0x002fca00078e02ff */
        /* <DEDUP_REMOVED lines=253> */
[C---:B------:R-:W-:Y:S02]  /*237a0*/  ISETP.LT.OR P5, PT, R0.reuse, 0x179, !P2 ;  /* 0x000001790000780c */ /* 0x040fe400057a1670 */
[----:B------:R-:W-:Y:S01]  /*237b0*/  ISETP.LT.OR P2, PT, R0, 0x17a, !P2 ;  /* 0x0000017a0000780c */ /* 0x000fe20005741670 */
[----:B------:R-:W-:-:S05]  /*237c0*/  @!P4 IMAD R211, R211, R17, RZ ;  /* 0x00000011d3d3c224 */ /* 0x000fca00078e02ff */
[----:B------:R-:W-:Y:S01]  /*237d0*/  @!P4 STG.E.U8 desc[UR36][R10.64+0x171], R211 ;  /* 0x000171d30a00c986 */ /* 0x000fe2000c101124 */
[----:B------:R-:W-:-:S04]  /*237e0*/  ISETP.LT.OR P4, PT, R0, 0x179, !P3 ;  /* 0x000001790000780c */ /* 0x000fc80005f81670 */
[-C--:B0-----:R-:W-:Y:S02]  /*237f0*/  @!P5 IMAD R13, R212, R17.reuse, RZ ;  /* 0x00000011d40dd224 */ /* 0x081fe400078e02ff */
[----:B------:R-:W-:Y:S01]  /*23800*/  @!P2 IMAD R213, R213, R17, RZ ;  /* 0x00000011d5d5a224 */ /* 0x000fe200078e02ff */
[C---:B------:R-:W-:Y:S02]  /*23810*/  ISETP.LT.OR P3, PT, R0.reuse, 0x17a, !P3 ;  /* 0x0000017a0000780c */ /* 0x040fe40005f61670 */
[----:B------:R-:W-:Y:S01]  /*23820*/  @!P5 STG.E.U8 desc[UR36][R4.64+0x178], R13 ;  /* 0x0001780d0400d986 */ /* 0x000fe2000c101124 */
[----:B------:R-:W-:-:S03]  /*23830*/  ISETP.LT.OR P5, PT, R0, 0xc1, !P0 ;  /* 0x000000c10000780c */ /* 0x000fc600047a1670 */
[----:B------:R-:W-:Y:S01]  /*23840*/  @!P2 STG.E.U8 desc[UR36][R4.64+0x179], R213 ;  /* 0x000179d50400a986 */ /* 0x000fe2000c101124 */
[----:B------:R-:W-:Y:S01]  /*23850*/  ISETP.LT.OR P2, PT, R0, 0xc2, !P0 ;  /* 0x000000c20000780c */ /* 0x000fe20004741670 */
[----:B-1----:R-:W-:-:S05]  /*23860*/  @!P4 IMAD R3, R214, R17, RZ ;  /* 0x00000011d603c224 */ /* 0x002fca00078e02ff */
[----:B------:R-:W-:-:S03]  /*23870*/  @!P3 IMAD R215, R215, R17, RZ ;  /* 0x00000011d7d7b224 */ /* 0x000fc600078e02ff */
[----:B------:R-:W-:-:S04]  /*23880*/  @!P5 IMAD R15, R24, R17, RZ ;  /* 0x00000011180fd224 */ /* 0x000fc800078e02ff */
[----:B------:R-:W-:Y:S01]  /*23890*/  @!P2 IMAD R25, R25, R17, RZ ;  /* 0x000000111919a224 */ /* 0x000fe200078e02ff */
[----:B------:R0:W-:Y:S01]  /*238a0*/  @!P4 STG.E.U8 desc[UR36][R10.64+0x178], R3 ;  /* 0x000178030a00c986 */ /* 0x0001e2000c101124 */
[----:B------:R-:W-:-:S03]  /*238b0*/  ISETP.LT.OR P4, PT, R0, 0xc1, !P1 ;  /* 0x000000c10000780c */ /* 0x000fc60004f81670 */
[----:B------:R-:W-:Y:S01]  /*238c0*/  @!P3 STG.E.U8 desc[UR36][R10.64+0x179], R215 ;  /* 0x000179d70a00b986 */ /* 0x000fe2000c101124 */
[----:B------:R-:W-:-:S03]  /*238d0*/  ISETP.LT.OR P3, PT, R0, 0xc2, !P1 ;  /* 0x000000c20000780c */ /* 0x000fc60004f61670 */
[----:B------:R-:W-:Y:S01]  /*238e0*/  @!P2 STG.E.U8 desc[UR36][R6.64+0xc1], R25 ;  /* 0x0000c1190600a986 */ /* 0x000fe2000c101124 */
[----:B------:R-:W-:-:S03]  /*238f0*/  ISETP.LT.OR P2, PT, R0, 0xca, !P0 ;  /* 0x000000ca0000780c */ /* 0x000fc60004741670 */
[----:B------:R-:W-:Y:S01]  /*23900*/  @!P5 STG.E.U8 desc[UR36][R6.64+0xc0], R15 ;  /* 0x0000c00f0600d986 */ /* 0x000fe2000c101124 */
[----:B------:R-:W-:Y:S01]  /*23910*/  ISETP.LT.OR P5, PT, R0, 0xc9, !P0 ;  /* 0x000000c90000780c */ /* 0x000fe200047a1670 */
[----:B0-----:R-:W-:-:S04]  /*23920*/  @!P4 IMAD R3, R26, R17, RZ ;  /* 0x000000111a03c224 */ /* 0x001fc800078e02ff */
[----:B------:R-:W-:-:S04]  /*23930*/  @!P3 IMAD R27, R27, R17, RZ ;  /* 0x000000111b1bb224 */ /* 0x000fc800078e02ff */
[-C--:B------:R-:W-:Y:S01]  /*23940*/  @!P2 IMAD R29, R29, R17.reuse, RZ ;  /* 0x000000111d1da224 */ /* 0x080fe200078e02ff */
[----:B------:R0:W-:Y:S03]  /*23950*/  @!P4 STG.E.U8 desc[UR36][R8.64+0xc0], R3 ;  /* 0x0000c0030800c986 */ /* 0x0001e6000c101124 */
[----:B------:R-:W-:Y:S01]  /*23960*/  @!P5 IMAD R5, R28, R17, RZ ;  /* 0x000000111c05d224 */ /* 0x000fe200078e02ff */
[----:B------:R-:W-:Y:S01]  /*23970*/  @!P3 STG.E.U8 desc[UR36][R8.64+0xc1], R27 ;  /* 0x0000c11b0800b986 */ /* 0x000fe2000c101124 */
[C---:B------:R-:W-:Y:S02]  /*23980*/  ISETP.LT.OR P4, PT, R0.reuse, 0xc9, !P1 ;  /* 0x000000c90000780c */ /* 0x040fe40004f81670 */
[C---:B------:R-:W-:Y:S01]  /*23990*/  ISETP.LT.OR P3, PT, R0.reuse, 0xca, !P1 ;  /* 0x000000ca0000780c */ /* 0x040fe20004f61670 */
[----:B------:R-:W-:Y:S01]  /*239a0*/  @!P2 STG.E.U8 desc[UR36][R6.64+0xc9], R29 ;  /* 0x0000c91d0600a986 */ /* 0x000fe2000c101124 */
[----:B------:R-:W-:-:S03]  /*239b0*/  ISETP.LT.OR P2, PT, R0, 0xd2, !P0 ;  /* 0x000000d20000780c */ /* 0x000fc60004741670 */
[----:B------:R-:W-:Y:S01]  /*239c0*/  @!P5 STG.E.U8 desc[UR36][R6.64+0xc8], R5 ;  /* 0x0000c8050600d986 */ /* 0x000fe2000c101124 */
[----:B------:R-:W-:-:S05]  /*239d0*/  ISETP.LT.OR P5, PT, R0, 0xd1, !P0 ;  /* 0x000000d10000780c */ /* 0x000fca00047a1670 */
[-C--:B0-----:R-:W-:Y:S02]  /*239e0*/  @!P4 IMAD R3, R30, R17.reuse, RZ ;  /* 0x000000111e03c224 */ /* 0x081fe400078e02ff */
[-C--:B------:R-:W-:Y:S02]  /*239f0*/  @!P3 IMAD R31, R31, R17.reuse, RZ ;  /* 0x000000111f1fb224 */ /* 0x080fe400078e02ff */
[-C--:B------:R-:W-:Y:S01]  /*23a00*/  @!P2 IMAD R33, R33, R17.reuse, RZ ;  /* 0x000000112121a224 */ /* 0x080fe200078e02ff */
[----:B------:R0:W-:Y:S03]  /*23a10*/  @!P4 STG.E.U8 desc[UR36][R8.64+0xc8], R3 ;  /* 0x0000c8030800c986 */ /* 0x0001e6000c101124 */
[----:B------:R-:W-:Y:S01]  /*23a20*/  @!P5 IMAD R11, R32, R17, RZ ;  /* 0x00000011200bd224 */ /* 0x000fe200078e02ff */
[----:B------:R-:W-:Y:S01]  /*23a30*/  @!P3 STG.E.U8 desc[UR36][R8.64+0xc9], R31 ;  /* 0x0000c91f0800b986 */ /* 0x000fe2000c101124 */
[----:B------:R-:W-:-:S02]  /*23a40*/  ISETP.LT.OR P4, PT, R0, 0xd1, !P1 ;  /* 0x000000d10000780c */ /* 0x000fc40004f81670 */
        /* <DEDUP_REMOVED lines=207> */
[----:B------:R1:W-:Y:S01]  /*24740*/  @!P5 STG.E.U8 desc[UR36][R6.64+0x158], R5 ;  /* 0x000158050600d986 */ /* 0x0003e2000c101124 */
        /* <DEDUP_REMOVED lines=13> */
[-C--:B-1----:R-:W-:Y:S02]  /*24820*/  @!P4 IMAD R5, R106, R17.reuse, RZ ;  /* 0x000000116a05c224 */ /* 0x082fe400078e02ff */
[-C--:B------:R-:W-:Y:S02]  /*24830*/  @!P3 IMAD R107, R107, R17.reuse, RZ ;  /* 0x000000116b6bb224 */ /* 0x080fe400078e02ff */
[-C--:B------:R-:W-:Y:S01]  /*24840*/  @!P2 IMAD R109, R109, R17.reuse, RZ ;  /* 0x000000116d6da224 */ /* 0x080fe200078e02ff */
[----:B------:R1:W-:Y:S03]  /*24850*/  @!P4 STG.E.U8 desc[UR36][R8.64+0x160], R5 ;  /* 0x000160050800c986 */ /* 0x0003e6000c101124 */
[----:B0-----:R-:W-:Y:S01]  /*24860*/  @!P5 IMAD R3, R108, R17, RZ ;  /* 0x000000116c03d224 */ /* 0x001fe200078e02ff */
[----:B------:R-:W-:Y:S01]  /*24870*/  @!P3 STG.E.U8 desc[UR36][R8.64+0x161], R107 ;  /* 0x0001616b0800b986 */ /* 0x000fe2000c101124 */
[----:B------:R-:W-:-:S02]  /*24880*/  ISETP.LT.OR P3, PT, R0, 0x169, !P1 ;  /* 0x000001690000780c */ /* 0x000fc40004f61670 */
[C---:B------:R-:W-:Y:S01]  /*24890*/  ISETP.LT.OR P4, PT, R0.reuse, 0x16a, !P1 ;  /* 0x0000016a0000780c */ /* 0x040fe20004f81670 */
[----:B------:R-:W-:Y:S01]  /*248a0*/  @!P2 STG.E.U8 desc[UR36][R6.64+0x169], R109 ;  /* 0x0001696d0600a986 */ /* 0x000fe2000c101124 */
[----:B------:R-:W-:-:S03]  /*248b0*/  ISETP.LT.OR P2, PT, R0, 0x172, !P0 ;  /* 0x000001720000780c */ /* 0x000fc60004741670 */
[----:B------:R0:W-:Y:S01]  /*248c0*/  @!P5 STG.E.U8 desc[UR36][R6.64+0x168], R3 ;  /* 0x000168030600d986 */ /* 0x0001e2000c101124 */
[----:B------:R-:W-:-:S05]  /*248d0*/  ISETP.LT.OR P5, PT, R0, 0x171, !P0 ;  /* 0x000001710000780c */ /* 0x000fca00047a1670 */
[-C--:B--2---:R-:W-:Y:S02]  /*248e0*/  @!P3 IMAD R11, R110, R17.reuse, RZ ;  /* 0x000000116e0bb224 */ /* 0x084fe400078e02ff */
[-C--:B------:R-:W-:Y:S02]  /*248f0*/  @!P4 IMAD R111, R111, R17.reuse, RZ ;  /* 0x000000116f6fc224 */ /* 0x080fe400078e02ff */
[-C--:B------:R-:W-:Y:S01]  /*24900*/  @!P2 IMAD R113, R113, R17.reuse, RZ ;  /* 0x000000117171a224 */ /* 0x080fe200078e02ff */
[----:B------:R2:W-:Y:S03]  /*24910*/  @!P3 STG.E.U8 desc[UR36][R8.64+0x168], R11 ;  /* 0x0001680b0800b986 */ /* 0x0005e6000c101124 */
[----:B-1----:R-:W-:Y:S01]  /*24920*/  @!P5 IMAD R5, R112, R17, RZ ;  /* 0x000000117005d224 */ /* 0x002fe200078e02ff */
[----:B------:R-:W-:Y:S01]  /*24930*/  @!P4 STG.E.U8 desc[UR36][R8.64+0x169], R111 ;  /* 0x0001696f0800c986 */ /* 0x000fe2000c101124 */
[----:B------:R-:W-:-:S02]  /*24940*/  ISETP.LT.OR P3, PT, R0, 0x17a, !P0 ;  /* 0x0000017a0000780c */ /* 0x000fc40004761670 */
[C---:B------:R-:W-:Y:S01]  /*24950*/  ISETP.LT.OR P4, PT, R0.reuse, 0x172, !P1 ;  /* 0x000001720000780c */ /* 0x040fe20004f81670 */
[----:B------:R-:W-:Y:S01]  /*24960*/  @!P2 STG.E.U8 desc[UR36][R6.64+0x171], R113 ;  /* 0x000171710600a986 */ /* 0x000fe2000c101124 */
[C---:B------:R-:W-:Y:S02]  /*24970*/  ISETP.LT.OR P2, PT, R0.reuse, 0x171, !P1 ;  /* 0x000001710000780c */ /* 0x040fe40004f41670 */
[C---:B------:R-:W-:Y:S01]  /*24980*/  ISETP.LT.OR P0, PT, R0.reuse, 0x179, !P0 ;  /* 0x000001790000780c */ /* 0x040fe20004701670 */
[----:B------:R1:W-:Y:S01]  /*24990*/  @!P5 STG.E.U8 desc[UR36][R6.64+0x170], R5 ;  /* 0x000170050600d986 */ /* 0x0003e2000c101124 */
[C---:B------:R-:W-:Y:S02]  /*249a0*/  ISETP.LT.OR P5, PT, R0.reuse, 0x17a, !P1 ;  /* 0x0000017a0000780c */ /* 0x040fe40004fa1670 */
[----:B------:R-:W-:-:S03]  /*249b0*/  ISETP.LT.OR P1, PT, R0, 0x179, !P1 ;  /* 0x000001790000780c */ /* 0x000fc60004f21670 */
[-C--:B------:R-:W-:Y:S02]  /*249c0*/  @!P3 IMAD R117, R117, R17.reuse, RZ ;  /* 0x000000117575b224 */ /* 0x080fe400078e02ff */
[-C--:B------:R-:W-:Y:S02]  /*249d0*/  @!P4 IMAD R115, R115, R17.reuse, RZ ;  /* 0x000000117373c224 */ /* 0x080fe400078e02ff */
[-C--:B0-----:R-:W-:Y:S02]  /*249e0*/  @!P2 IMAD R3, R114, R17.reuse, RZ ;  /* 0x000000117203a224 */ /* 0x081fe400078e02ff */
[-C--:B--2---:R-:W-:Y:S02]  /*249f0*/  @!P0 IMAD R11, R116, R17.reuse, RZ ;  /* 0x00000011740b8224 */ /* 0x084fe400078e02ff */
[-C--:B------:R-:W-:Y:S02]  /*24a00*/  @!P5 IMAD R119, R119, R17.reuse, RZ ;  /* 0x000000117777d224 */ /* 0x080fe400078e02ff */
[----:B-1----:R-:W-:Y:S01]  /*24a10*/  @!P1 IMAD R5, R118, R17, RZ ;  /* 0x0000001176059224 */ /* 0x002fe200078e02ff */
[----:B------:R0:W-:Y:S04]  /*24a20*/  @!P2 STG.E.U8 desc[UR36][R8.64+0x170], R3 ;  /* 0x000170030800a986 */ /* 0x0001e8000c101124 */
[----:B------:R0:W-:Y:S04]  /*24a30*/  @!P4 STG.E.U8 desc[UR36][R8.64+0x171], R115 ;  /* 0x000171730800c986 */ /* 0x0001e8000c101124 */
[----:B------:R0:W-:Y:S04]  /*24a40*/  @!P0 STG.E.U8 desc[UR36][R6.64+0x178], R11 ;  /* 0x0001780b06008986 */ /* 0x0001e8000c101124 */
[----:B------:R0:W-:Y:S04]  /*24a50*/  @!P3 STG.E.U8 desc[UR36][R6.64+0x179], R117 ;  /* 0x000179750600b986 */ /* 0x0001e8000c101124 */
[----:B------:R0:W-:Y:S04]  /*24a60*/  @!P5 STG.E.U8 desc[UR36][R8.64+0x179], R119 ;  /* 0x000179770800d986 */ /* 0x0001e8000c101124 */
[----:B------:R0:W-:Y:S02]  /*24a70*/  @!P1 STG.E.U8 desc[UR36][R8.64+0x178], R5 ;  /* 0x0001780508009986 */ /* 0x0001e4000c101124 */
.L_x_798:
[----:B------:R-:W-:Y:S05]  /*24a80*/  BSYNC B0 ;  /* 0x0000000000007941 */ /* 0x000fea0003800000 */
.L_x_28:
[----:B0-2---:R-:W2:Y:S04]  /*24a90*/  LDL.LU R3, [R1+0x300] ;  /* 0x0003000001037983 */ /* 0x005ea80000300800 */
[----:B------:R-:W2:Y:S01]  /*24aa0*/  LDL.LU R2, [R1+0x304] ;  /* 0x0003040001027983 */ /* 0x000ea20000300800 */
[----:B------:R-:W-:Y:S01]  /*24ab0*/  ULDC UR4, c[0x0][0xc] ;  /* 0x0000030000047ab9 */ /* 0x000fe20000000800 */
[----:B------:R-:W-:Y:S01]  /*24ac0*/  ULDC UR5, c[0x0][0x10] ;  /* 0x0000040000057ab9 */ /* 0x000fe20000000800 */
[----:B---3--:R-:W2:Y:S01]  /*24ad0*/  LDC R5, c[0x0][0x14] ;  /* 0x00000500ff057b82 */ /* 0x008ea20000000800 */
[----:B------:R-:W-:Y:S01]  /*24ae0*/  UIMAD.WIDE.U32 UR4, UR4, UR5, URZ ;  /* 0x00000005040472a5 */ /* 0x000fe2000f8e003f */
[----:B------:R-:W-:Y:S02]  /*24af0*/  PRMT R0, RZ, 0x7610, R0 ;  /* 0x00007610ff007816 */ /* 0x000fe40000000000 */
[----:B------:R-:W-:-:S03]  /*24b00*/  MOV R22, 0xffffffff ;  /* 0xffffffff00167802 */ /* 0x000fc60000000f00 */
[----:B--2---:R-:W-:-:S04]  /*24b10*/  IMAD.WIDE.U32 R2, R5, UR4, R2 ;  /* 0x0000000405027c25 */ /* 0x004fc8000f8e0002 */
[----:B------:R-:W-:Y:S01]  /*24b20*/  IMAD R5, R5, UR5, RZ ;  /* 0x0000000505057c24 */ /* 0x000fe2000f8e02ff */
[----:B------:R-:W-:Y:S01]  /*24b30*/  ULDC.64 UR4, c[0x0][0x650] ;  /* 0x0001940000047ab9 */ /* 0x000fe20000000a00 */
[----:B------:R-:W-:Y:S02]  /*24b40*/  MOV R23, R2 ;  /* 0x0000000200177202 */ /* 0x000fe40000000f00 */
[----:B------:R-:W-:Y:S01]  /*24b50*/  IMAD.IADD R25, R3, 0x1, R5 ;  /* 0x0000000103197824 */ /* 0x000fe200078e0205 */
[----:B------:R-:W-:Y:S01]  /*24b60*/  ISETP.GE.U32.AND P0, PT, R2, UR4, PT ;  /* 0x0000000402007c0c */ /* 0x000fe2000bf06070 */
[----:B------:R-:W-:-:S03]  /*24b70*/  IMAD.MOV.U32 R2, RZ, RZ, -0x1 ;  /* 0xffffffffff027424 */ /* 0x000fc600078e00ff */
[----:B------:R0:W-:Y:S01]  /*24b80*/  STL [R1+0x300], R25 ;  /* 0x0003001901007387 */ /* 0x0001e20000100800 */
[----:B------:R-:W-:-:S03]  /*24b90*/  ISETP.GE.U32.AND.EX P0, PT, R25, UR5, PT, P0 ;  /* 0x0000000519007c0c */ /* 0x000fc6000bf06100 */
[----:B------:R0:W-:Y:S04]  /*24ba0*/  STL [R1+0x304], R23 ;  /* 0x0003041701007387 */ /* 0x0001e80000100800 */
[----:B------:R0:W-:Y:S06]  /*24bb0*/  STL [R1+0x308], R2 ;  /* 0x0003080201007387 */ /* 0x0001ec0000100800 */
[----:B------:R-:W-:Y:S05]  /*24bc0*/  @P0 BRA `(.L_x_799) ;  /* 0x0000000400740947 */ /* 0x000fea0003800000 */
[----:B------:R-:W2:Y:S01]  /*24bd0*/  S2R R14, SR_CTAID.X ;  /* 0x00000000000e7919 */ /* 0x000ea20000002500 */
[----:B------:R-:W3:Y:S01]  /*24be0*/  LDC.64 R8, c[0x0][0x628] ;  /* 0x00018a00ff087b82 */ /* 0x000ee20000000a00 */
[----:B------:R-:W-:Y:S01]  /*24bf0*/  ULDC UR4, c[0x0][0x150] ;  /* 0x0000540000047ab9 */ /* 0x000fe20000000800 */
[----:B------:R-:W-:Y:S01]  /*24c00*/  IMAD.MOV.U32 R6, RZ, RZ, R23 ;  /* 0x000000ffff067224 */ /* 0x000fe200078e0017 */
[----:B------:R-:W0:Y:S01]  /*24c10*/  S2R R20, SR_CTAID.Y ;  /* 0x0000000000147919 */ /* 0x000e220000002600 */
[----:B------:R-:W-:-:S04]  /*24c20*/  MOV R7, R25 ;  /* 0x0000001900077202 */ /* 0x000fc80000000f00 */
[----:B------:R-:W0:Y:S08]  /*24c30*/  LDC R21, c[0x0][0x144] ;  /* 0x00005100ff157b82 */ /* 0x000e300000000800 */
[----:B-1--4-:R-:W1:Y:S08]  /*24c40*/  LDC R10, c[0x0][0x630] ;  /* 0x00018c00ff0a7b82 */ /* 0x012e700000000800 */
[----:B------:R-:W4:Y:S01]  /*24c50*/  LDC.64 R12, c[0x0][0x620] ;  /* 0x00018800ff0c7b82 */ /* 0x000f220000000a00 */
[----:B---3--:R-:W-:-:S04]  /*24c60*/  ISETP.NE.U32.AND P0, PT, R8, RZ, PT ;  /* 0x000000ff0800720c */ /* 0x008fc80003f05070 */
[----:B------:R-:W-:Y:S02]  /*24c70*/  ISETP.NE.AND.EX P0, PT, R9, RZ, PT, P0 ;  /* 0x000000ff0900720c */ /* 0x000fe40003f05300 */
[----:B--2---:R-:W-:-:S05]  /*24c80*/  I2FP.F32.U32 R0, R14 ;  /* 0x0000000e00007245 */ /* 0x004fca0000201000 */
[----:B------:R-:W-:-:S04]  /*24c90*/  FMUL R0, R0, UR4 ;  /* 0x0000000400007c20 */ /* 0x000fc80008400000 */
[----:B------:R2:W3:Y:S02]  /*24ca0*/  F2I.U32.TRUNC.NTZ R15, R0 ;  /* 0x00000000000f7305 */ /* 0x0004e4000020f000 */
[----:B01----:R-:W-:Y:S05]  /*24cb0*/  @!P0 BRA `(.L_x_800) ;  /* 0x0000000000288947 */ /* 0x003fea0003800000 */
[----:B--2---:R-:W0:Y:S02]  /*24cc0*/  LDC R0, c[0x0][0x634] ;  /* 0x00018d00ff007b82 */ /* 0x004e240000000800 */
        /* <DEDUP_REMOVED lines=9> */
.L_x_800:
[-CC-:B------:R-:W-:Y:S01]  /*24d60*/  SHF.R.U64 R22, R6, R10.reuse, R7.reuse ;  /* 0x0000000a06167219 */ /* 0x180fe20000001207 */
[----:B------:R-:W0:Y:S01]  /*24d70*/  LDC.64 R26, c[0x0][0x640] ;  /* 0x00019000ff1a7b82 */ /* 0x000e220000000a00 */
[----:B--2---:R-:W-:Y:S01]  /*24d80*/  SHF.R.U32.HI R0, RZ, R10, R7 ;  /* 0x0000000aff007219 */ /* 0x004fe20000011607 */
[----:B---3--:R-:W-:Y:S01]  /*24d90*/  IMAD.MOV R15, RZ, RZ, -R15 ;  /* 0x000000ffff0f7224 */ /* 0x008fe200078e0a0f */
[----:B------:R-:W-:Y:S01]  /*24da0*/  IADD3 R5, P0, RZ, -R22, RZ ;  /* 0x80000016ff057210 */ /* 0x000fe20007f1e0ff */
[----:B------:R-:W-:Y:S01]  /*24db0*/  ULDC UR4, c[0x0][0x154] ;  /* 0x0000550000047ab9 */ /* 0x000fe20000000800 */
[----:B------:R-:W-:Y:S01]  /*24dc0*/  MOV R2, R23 ;  /* 0x0000001700027202 */ /* 0x000fe20000000f00 */
[----:B------:R-:W-:Y:S01]  /*24dd0*/  IMAD R15, R21, R15, R14 ;  /* 0x0000000f150f7224 */ /* 0x000fe200078e020e */
[----:B------:R-:W-:Y:S01]  /*24de0*/  IADD3.X R3, RZ, ~R0, RZ, P0, !PT ;  /* 0x80000000ff037210 */ /* 0x000fe200007fe4ff */
[----:B------:R-:W1:Y:S01]  /*24df0*/  LDC R4, c[0x0][0x618] ;  /* 0x00018600ff047b82 */ /* 0x000e620000000800 */
[----:B------:R-:W-:-:S03]  /*24e00*/  MOV R7, 0x1 ;  /* 0x0000000100077802 */ /* 0x000fc60000000f00 */
[-C--:B----4-:R-:W-:Y:S02]  /*24e10*/  IMAD R0, R3, R12.reuse, RZ ;  /* 0x0000000c03007224 */ /* 0x090fe400078e02ff */
[----:B------:R-:W-:Y:S02]  /*24e20*/  IMAD.MOV.U32 R3, RZ, RZ, R25 ;  /* 0x000000ffff037224 */ /* 0x000fe400078e0019 */
[----:B------:R-:W2:Y:S01]  /*24e30*/  LDC R6, c[0x0][0x608] ;  /* 0x00018200ff067b82 */ /* 0x000ea20000000800 */
[----:B------:R-:W-:-:S04]  /*24e40*/  IMAD.WIDE.U32 R2, R5, R12, R2 ;  /* 0x0000000c05027225 */ /* 0x000fc800078e0002 */
[----:B------:R-:W-:Y:S01]  /*24e50*/  IMAD R5, R5, R13, R0 ;  /* 0x0000000d05057224 */ /* 0x000fe200078e0200 */
[----:B------:R-:W-:Y:S02]  /*24e60*/  I2FP.F32.U32 R0, R20 ;  /* 0x0000001400007245 */ /* 0x000fe40000201000 */
[----:B------:R-:W3:Y:S01]  /*24e70*/  LDC R24, c[0x0][0x658] ;  /* 0x00019600ff187b82 */ /* 0x000ee20000000800 */
[----:B0-----:R-:W-:Y:S02]  /*24e80*/  ISETP.NE.U32.AND P0, PT, R26, RZ, PT ;  /* 0x000000ff1a00720c */ /* 0x001fe40003f05070 */
[----:B------:R-:W-:Y:S01]  /*24e90*/  IADD3 R3, R3, R5, RZ ;  /* 0x0000000503037210 */ /* 0x000fe20007ffe0ff */
[----:B------:R-:W-:Y:S01]  /*24ea0*/  FMUL R0, R0, UR4 ;  /* 0x0000000400007c20 */ /* 0x000fe20008400000 */
[----:B------:R-:W-:Y:S01]  /*24eb0*/  ISETP.NE.AND.EX P0, PT, R27, RZ, PT, P0 ;  /* 0x000000ff1b00720c */ /* 0x000fe20003f05300 */
[----:B------:R-:W-:Y:S02]  /*24ec0*/  IMAD.MOV.U32 R5, RZ, RZ, -0x1 ;  /* 0xffffffffff057424 */ /* 0x000fe400078e00ff */
[----:B------:R-:W0:Y:S01]  /*24ed0*/  LDC R13, c[0x0][0x148] ;  /* 0x00005200ff0d7b82 */ /* 0x000e220000000800 */
[-CC-:B-1----:R-:W-:Y:S01]  /*24ee0*/  SHF.R.U64 R10, R2, R4.reuse, R3.reuse ;  /* 0x00000004020a7219 */ /* 0x182fe20000001203 */
[----:B------:R1:W4:Y:S01]  /*24ef0*/  F2I.U32.TRUNC.NTZ R12, R0 ;  /* 0x00000000000c7305 */ /* 0x000322000020f000 */
[----:B------:R-:W-:-:S05]  /*24f00*/  SHF.R.U32.HI R3, RZ, R4, R3 ;  /* 0x00000004ff037219 */ /* 0x000fca0000011603 */
[----:B------:R-:W0:Y:S01]  /*24f10*/  LDC R14, c[0x0][0x600] ;  /* 0x00018000ff0e7b82 */ /* 0x000e220000000800 */
[-CC-:B--2---:R-:W-:Y:S02]  /*24f20*/  SHF.R.U64 R8, R10, R6.reuse, R3.reuse ;  /* 0x000000060a087219 */ /* 0x184fe40000001203 */
[----:B------:R-:W-:-:S05]  /*24f30*/  SHF.R.U32.HI R3, RZ, R6, R3 ;  /* 0x00000006ff037219 */ /* 0x000fca0000011603 */
[----:B------:R-:W2:Y:S01]  /*24f40*/  LDC R23, c[0x0][0x648] ;  /* 0x00019200ff177b82 */ /* 0x000ea20000000800 */
[-CC-:B---3--:R-:W-:Y:S02]  /*24f50*/  SHF.R.U64 R11, R8, R24.reuse, R3.reuse ;  /* 0x00000018080b7219 */ /* 0x188fe40000001203 */
[-C--:B------:R-:W-:Y:S02]  /*24f60*/  SHF.L.U32 R5, R5, R24.reuse, RZ ;  /* 0x0000001805057219 */ /* 0x080fe400000006ff */
[-C--:B------:R-:W-:Y:S01]  /*24f70*/  SHF.R.U32.HI R3, RZ, R24.reuse, R3 ;  /* 0x00000018ff037219 */ /* 0x080fe20000011603 */
[----:B------:R-:W-:Y:S01]  /*24f80*/  IMAD.MOV.U32 R2, RZ, RZ, R11 ;  /* 0x000000ffff027224 */ /* 0x000fe200078e000b */
[----:B------:R-:W-:Y:S01]  /*24f90*/  SHF.L.U32 R230, R7, R24, RZ ;  /* 0x0000001807e67219 */ /* 0x000fe200000006ff */
[----:B------:R-:W3:Y:S01]  /*24fa0*/  LDC R25, c[0x0][0x638] ;  /* 0x00018e00ff197b82 */ /* 0x000ee20000000800 */
[----:B------:R-:W-:-:S07]  /*24fb0*/  LOP3.LUT R21, RZ, R5, RZ, 0x33, !PT ;  /* 0x00000005ff157212 */ /* 0x000fce00078e33ff */
[----:B------:R-:W0:Y:S01]  /*24fc0*/  LDC R28, c[0x0][0x610] ;  /* 0x00018400ff1c7b82 */ /* 0x000e220000000800 */
[----:B-1--4-:R-:W-:Y:S05]  /*24fd0*/  @!P0 BRA `(.L_x_801) ;  /* 0x0000000000288947 */ /* 0x012fea0003800000 */
[----:B------:R-:W1:Y:S02]  /*24fe0*/  LDC R0, c[0x0][0x64c] ;  /* 0x00019300ff007b82 */ /* 0x000e640000000800 */
[----:B-1----:R-:W-:-:S04]  /*24ff0*/  IADD3 R7, P0, R11, R0, RZ ;  /* 0x000000000b077210 */ /* 0x002fc80007f1e0ff */
[----:B------:R-:W-:-:S05]  /*25000*/  IADD3.X R9, RZ, R3, RZ, P0, !PT ;  /* 0x00000003ff097210 */ /* 0x000fca00007fe4ff */
[----:B------:R-:W-:-:S04]  /*25010*/  IMAD.WIDE.U32 R2, R9, R26, RZ ;  /* 0x0000001a09027225 */ /* 0x000fc800078e00ff */
[----:B------:R-:W-:-:S04]  /*25020*/  IMAD.WIDE.U32 R4, P0, R7, R27, R2 ;  /* 0x0000001b07047225 */ /* 0x000fc80007800002 */
[----:B------:R-:W-:Y:S01]  /*25030*/  IMAD.WIDE.U32 R2, R7, R26, RZ ;  /* 0x0000001a07027225 */ /* 0x000fe200078e00ff */
[----:B------:R-:W-:-:S03]  /*25040*/  MOV R6, R5 ;  /* 0x0000000500067202 */ /* 0x000fc60000000f00 */
[----:B------:R-:W-:Y:S01]  /*25050*/  IMAD.X R7, RZ, RZ, RZ, P0 ;  /* 0x000000ffff077224 */ /* 0x000fe200000e06ff */
[----:B------:R-:W-:-:S05]  /*25060*/  IADD3 RZ, P0, R3, R4, RZ ;  /* 0x0000000403ff7210 */ /* 0x000fca0007f1e0ff */
[----:B------:R-:W-:-:S08]  /*25070*/  IMAD.WIDE.U32.X R2, R9, R27, R6, P0 ;  /* 0x0000001b09027225 */ /* 0x000fd000000e0406 */
.L_x_801:
[----:B------:R-:W1:Y:S01]  /*25080*/  LDC R4, c[0x0][0x65c] ;  /* 0x00019700ff047b82 */ /* 0x000e620000000800 */
[----:B--2---:R-:W-:Y:S01]  /*25090*/  SHF.R.U64 R0, R2, R23, R3 ;  /* 0x0000001702007219 */ /* 0x004fe20000001203 */
[----:B------:R-:W-:Y:S01]  /*250a0*/  IMAD.MOV R12, RZ, RZ, -R12 ;  /* 0x000000ffff0c7224 */ /* 0x000fe200078e0a0c */
[----:B------:R-:W-:Y:S02]  /*250b0*/  LOP3.LUT R3, R8, R21, RZ, 0xc0, !PT ;  /* 0x0000001508037212 */ /* 0x000fe400078ec0ff */
[----:B0-----:R-:W-:Y:S01]  /*250c0*/  IADD3 R5, R14, -0x1, RZ ;  /* 0xffffffff0e057810 */ /* 0x001fe20007ffe0ff */
[----:B------:R-:W-:Y:S02]  /*250d0*/  IMAD.MOV R2, RZ, RZ, -R0 ;  /* 0x000000ffff027224 */ /* 0x000fe400078e0a00 */
[----:B------:R-:W-:Y:S01]  /*250e0*/  IMAD R230, R230, R0, R3 ;  /* 0x00000000e6e67224 */ /* 0x000fe200078e0203 */
[----:B------:R-:W-:Y:S01]  /*250f0*/  LOP3.LUT R3, R10, R5, RZ, 0xc0, !PT ;  /* 0x000000050a037212 */ /* 0x000fe200078ec0ff */
[----:B---3--:R-:W-:Y:S01]  /*25100*/  IMAD R0, R2, R25, R11 ;  /* 0x0000001902007224 */ /* 0x008fe200078e020b */
[----:B------:R-:W-:-:S03]  /*25110*/  MOV R2, 0x1 ;  /* 0x0000000100027802 */ /* 0x000fc60000000f00 */
[----:B------:R-:W-:Y:S01]  /*25120*/  IMAD R3, R0, R14, R3 ;  /* 0x0000000e00037224 */ /* 0x000fe200078e0203 */
[----:B------:R-:W-:Y:S02]  /*25130*/  PRMT R0, R2, 0x7610, R0 ;  /* 0x0000761002007816 */ /* 0x000fe40000000000 */
[----:B-1----:R-:W-:-:S13]  /*25140*/  ISETP.NE.AND P0, PT, R4, 0x1, PT ;  /* 0x000000010400780c */ /* 0x002fda0003f05270 */
[----:B------:R-:W-:-:S04]  /*25150*/  @P0 IMAD R15, R13, R12, R20 ;  /* 0x0000000c0d0f0224 */ /* 0x000fc800078e0214 */
[----:B------:R-:W-:-:S05]  /*25160*/  IMAD R230, R230, R28, R15 ;  /* 0x0000001ce6e67224 */ /* 0x000fca00078e020f */
[----:B------:R-:W-:Y:S02]  /*25170*/  SEL R2, R3, R230, !P0 ;  /* 0x000000e603027207 */ /* 0x000fe40004000000 */
[----:B------:R-:W-:-:S03]  /*25180*/  SEL R230, R230, R3, !P0 ;  /* 0x00000003e6e67207 */ /* 0x000fc60004000000 */
[----:B------:R2:W-:Y:S04]  /*25190*/  STL [R1+0x308], R2 ;  /* 0x0003080201007387 */ /* 0x0005e80000100800 */
.L_x_799:
[----:B------:R-:W-:Y:S01]  /*251a0*/  LOP3.LUT P0, RZ, R0, 0xff, RZ, 0xc0, !PT ;  /* 0x000000ff00ff7812 */ /* 0x000fe2000780c0ff */
[----:B0-----:R-:W-:-:S12]  /*251b0*/  IMAD.MOV.U32 R23, RZ, RZ, R230 ;  /* 0x000000ffff177224 */ /* 0x001fd800078e00e6 */
[----:B------:R-:W-:Y:S05]  /*251c0*/  @P0 BRA `(.L_x_802) ;  /* 0xfffffdbc006c0947 */ /* 0x000fea000383ffff */
[----:B------:R-:W-:Y:S05]  /*251d0*/  EXIT ;  /* 0x000000000000794d */ /* 0x000fea0003800000 */
.L_x_3:
[----:B------:R-:W2:Y:S01]  /*251e0*/  LDL R20, [R1+0x304] ;  /* 0x0003040001147983 */ /* 0x000ea20000100800 */
[----:B0-----:R-:W-:-:S03]  /*251f0*/  ULDC.64 UR4, c[0x0][0x650] ;  /* 0x0001940000047ab9 */ /* 0x001fc60000000a00 */
[----:B------:R-:W3:Y:S01]  /*25200*/  LDL R21, [R1+0x300] ;  /* 0x0003000001157983 */ /* 0x000ee20000100800 */
[----:B------:R-:W-:Y:S01]  /*25210*/  PRMT R7, RZ, 0x7610, R7 ;  /* 0x00007610ff077816 */ /* 0x000fe20000000007 */
[----:B------:R-:W-:Y:S01]  /*25220*/  IMAD.MOV.U32 R3, RZ, RZ, -0x1 ;  /* 0xffffffffff037424 */ /* 0x000fe200078e00ff */
[----:B------:R-:W-:Y:S02]  /*25230*/  MOV R2, 0xffffffff ;  /* 0xffffffff00027802 */ /* 0x000fe40000000f00 */
[----:B------:R-:W-:Y:S02]  /*25240*/  MOV R10, 0xffffffff ;  /* 0xffffffff000a7802 */ /* 0x000fe40000000f00 */
[----:B--2---:R-:W-:-:S04]  /*25250*/  ISETP.GE.U32.AND P0, PT, R20, UR4, PT ;  /* 0x0000000414007c0c */ /* 0x004fc8000bf06070 */
[----:B---3--:R-:W-:-:S13]  /*25260*/  ISETP.GE.U32.AND.EX P0, PT, R21, UR5, PT, P0 ;  /* 0x0000000515007c0c */ /* 0x008fda000bf06100 */
[----:B------:R-:W-:Y:S05]  /*25270*/  @P0 BRA `(.L_x_803) ;  /* 0x0000000400680947 */ /* 0x000fea0003800000 */
[----:B------:R-:W0:Y:S01]  /*25280*/  LDC.64 R12, c[0x0][0x628] ;  /* 0x00018a00ff0c7b82 */ /* 0x000e220000000a00 */
[----:B------:R-:W-:Y:S01]  /*25290*/  IMAD.MOV.U32 R10, RZ, RZ, R20 ;  /* 0x000000ffff0a7224 */ /* 0x000fe200078e0014 */
[----:B------:R-:W-:-:S06]  /*252a0*/  MOV R11, R21 ;  /* 0x00000015000b7202 */ /* 0x000fcc0000000f00 */
        /* <DEDUP_REMOVED lines=15> */
.L_x_804:
[--C-:B------:R-:W-:Y:S01]  /*253a0*/  SHF.R.U64 R12, R10, R14, R11.reuse ;  /* 0x0000000e0a0c7219 */ /* 0x100fe2000000120b */
[----:B------:R-:W0:Y:S01]  /*253b0*/  LDC R18, c[0x0][0x618] ;  /* 0x00018600ff127b82 */ /* 0x000e220000000800 */
[----:B------:R-:W-:Y:S01]  /*253c0*/  I2FP.F32.U32 R8, R4 ;  /* 0x0000000400087245 */ /* 0x000fe20000201000 */
[----:B------:R-:W-:Y:S01]  /*253d0*/  ULDC UR4, c[0x0][0x150] ;  /* 0x0000540000047ab9 */ /* 0x000fe20000000800 */
[----:B------:R-:W-:Y:S02]  /*253e0*/  SHF.R.U32.HI R2, RZ, R14, R11 ;  /* 0x0000000eff027219 */ /* 0x000fe4000001160b */
[----:B------:R-:W-:Y:S01]  /*253f0*/  IADD3 R5, P0, RZ, -R12, RZ ;  /* 0x8000000cff057210 */ /* 0x000fe20007f1e0ff */
[----:B------:R-:W-:Y:S01]  /*25400*/  FMUL R9, R8, UR4 ;  /* 0x0000000408097c20 */ /* 0x000fe20008400000 */
[----:B------:R-:W-:Y:S01]  /*25410*/  MOV R3, R21 ;  /* 0x0000001500037202 */ /* 0x000fe20000000f00 */
[----:B------:R-:W1:Y:S01]  /*25420*/  LDC.64 R22, c[0x0][0x640] ;  /* 0x00019000ff167b82 */ /* 0x000e620000000a00 */
[----:B------:R-:W-:Y:S01]  /*25430*/  IADD3.X R7, RZ, ~R2, RZ, P0, !PT ;  /* 0x80000002ff077210 */ /* 0x000fe200007fe4ff */
[----:B------:R-:W-:Y:S01]  /*25440*/  IMAD.MOV.U32 R2, RZ, RZ, R20 ;  /* 0x000000ffff027224 */ /* 0x000fe200078e0014 */
[----:B------:R-:W-:Y:S01]  /*25450*/  ULDC UR4, c[0x0][0x154] ;  /* 0x0000550000047ab9 */ /* 0x000fe20000000800 */
[----:B------:R-:W2:Y:S02]  /*25460*/  F2I.U32.TRUNC.NTZ R9, R9 ;  /* 0x0000000900097305 */ /* 0x000ea4000020f000 */
[----:B------:R-:W-:-:S02]  /*25470*/  IMAD R8, R7, R16, RZ ;  /* 0x0000001007087224 */ /* 0x000fc400078e02ff */
[----:B------:R-:W3:Y:S01]  /*25480*/  LDC R11, c[0x0][0x144] ;  /* 0x00005100ff0b7b82 */ /* 0x000ee20000000800 */
[----:B------:R-:W-:-:S04]  /*25490*/  IMAD.WIDE.U32 R2, R5, R16, R2 ;  /* 0x0000001005027225 */ /* 0x000fc800078e0002 */
[----:B------:R-:W-:Y:S02]  /*254a0*/  IMAD R5, R5, R17, R8 ;  /* 0x0000001105057224 */ /* 0x000fe400078e0208 */
[----:B------:R-:W-:Y:S01]  /*254b0*/  IMAD.MOV.U32 R8, RZ, RZ, -0x1 ;  /* 0xffffffffff087424 */ /* 0x000fe200078e00ff */
[----:B------:R-:W4:Y:S01]  /*254c0*/  LDC R14, c[0x0][0x608] ;  /* 0x00018200ff0e7b82 */ /* 0x000f220000000800 */
[----:B------:R-:W-:Y:S01]  /*254d0*/  IMAD.IADD R3, R3, 0x1, R5 ;  /* 0x0000000103037824 */ /* 0x000fe200078e0205 */
[----:B------:R-:W-:-:S04]  /*254e0*/  I2FP.F32.U32 R5, R6 ;  /* 0x0000000600057245 */ /* 0x000fc80000201000 */
[-CC-:B0-----:R-:W-:Y:S01]  /*254f0*/  SHF.R.U64 R10, R2, R18.reuse, R3.reuse ;  /* 0x00000012020a7219 */ /* 0x181fe20000001203 */
[----:B------:R-:W-:Y:S01]  /*25500*/  FMUL R5, R5, UR4 ;  /* 0x0000000405057c20 */ /* 0x000fe20008400000 */
[----:B------:R-:W0:Y:S01]  /*25510*/  LDC R7, c[0x0][0x658] ;  /* 0x00019600ff077b82 */ /* 0x000e220000000800 */
[----:B--2---:R-:W-:Y:S02]  /*25520*/  IADD3 R2, -R9, RZ, RZ ;  /* 0x000000ff09027210 */ /* 0x004fe40007ffe1ff */
[----:B-1----:R-:W-:Y:S02]  /*25530*/  ISETP.NE.U32.AND P0, PT, R22, RZ, PT ;  /* 0x000000ff1600720c */ /* 0x002fe40003f05070 */
[----:B------:R-:W-:Y:S02]  /*25540*/  SHF.R.U32.HI R3, RZ, R18, R3 ;  /* 0x00000012ff037219 */ /* 0x000fe40000011603 */
[----:B------:R-:W-:Y:S01]  /*25550*/  ISETP.NE.AND.EX P0, PT, R23, RZ, PT, P0 ;  /* 0x000000ff1700720c */ /* 0x000fe20003f05300 */
[----:B------:R-:W1:Y:S01]  /*25560*/  LDC R17, c[0x0][0x148] ;  /* 0x00005200ff117b82 */ /* 0x000e620000000800 */
[----:B---3--:R-:W-:Y:S01]  /*25570*/  IMAD R21, R11, R2, R4 ;  /* 0x000000020b157224 */ /* 0x008fe200078e0204 */
[----:B------:R-:W-:-:S06]  /*25580*/  MOV R4, 0x1 ;  /* 0x0000000100047802 */ /* 0x000fcc0000000f00 */
[----:B------:R-:W2:Y:S01]  /*25590*/  LDC R16, c[0x0][0x600] ;  /* 0x00018000ff107b82 */ /* 0x000ea20000000800 */
[-CC-:B----4-:R-:W-:Y:S02]  /*255a0*/  SHF.R.U64 R13, R10, R14.reuse, R3.reuse ;  /* 0x0000000e0a0d7219 */ /* 0x190fe40000001203 */
[----:B------:R-:W-:Y:S02]  /*255b0*/  SHF.R.U32.HI R2, RZ, R14, R3 ;  /* 0x0000000eff027219 */ /* 0x000fe40000011603 */
[----:B------:R3:W4:Y:S03]  /*255c0*/  F2I.U32.TRUNC.NTZ R14, R5 ;  /* 0x00000005000e7305 */ /* 0x000726000020f000 */
[----:B------:R-:W1:Y:S01]  /*255d0*/  LDC R20, c[0x0][0x648] ;  /* 0x00019200ff147b82 */ /* 0x000e620000000800 */
[-C--:B0-----:R-:W-:Y:S02]  /*255e0*/  SHF.R.U64 R15, R13, R7.reuse, R2 ;  /* 0x000000070d0f7219 */ /* 0x081fe40000001202 */
[----:B------:R-:W-:-:S02]  /*255f0*/  SHF.L.U32 R8, R8, R7, RZ ;  /* 0x0000000708087219 */ /* 0x000fc400000006ff */
[-C--:B------:R-:W-:Y:S01]  /*25600*/  SHF.R.U32.HI R3, RZ, R7.reuse, R2 ;  /* 0x00000007ff037219 */ /* 0x080fe20000011602 */
[----:B------:R-:W-:Y:S01]  /*25610*/  IMAD.MOV.U32 R2, RZ, RZ, R15 ;  /* 0x000000ffff027224 */ /* 0x000fe200078e000f */
[----:B------:R-:W-:Y:S01]  /*25620*/  SHF.L.U32 R18, R4, R7, RZ ;  /* 0x0000000704127219 */ /* 0x000fe200000006ff */
[----:B------:R-:W0:Y:S01]  /*25630*/  LDC R24, c[0x0][0x638] ;  /* 0x00018e00ff187b82 */ /* 0x000e220000000800 */
[----:B------:R-:W-:-:S07]  /*25640*/  LOP3.LUT R26, RZ, R8, RZ, 0x33, !PT ;  /* 0x00000008ff1a7212 */ /* 0x000fce00078e33ff */
[----:B------:R-:W0:Y:S01]  /*25650*/  LDC R25, c[0x0][0x610] ;  /* 0x00018400ff197b82 */ /* 0x000e220000000800 */
[----:B---34-:R-:W-:Y:S05]  /*25660*/  @!P0 BRA `(.L_x_805) ;  /* 0x0000000000288947 */ /* 0x018fea0003800000 */
[----:B------:R-:W3:Y:S02]  /*25670*/  LDC R2, c[0x0][0x64c] ;  /* 0x00019300ff027b82 */ /* 0x000ee40000000800 */
[----:B---3--:R-:W-:-:S04]  /*25680*/  IADD3 R7, P0, R15, R2, RZ ;  /* 0x000000020f077210 */ /* 0x008fc80007f1e0ff */
        /* <DEDUP_REMOVED lines=8> */
.L_x_805:
[----:B------:R-:W3:Y:S01]  /*25710*/  LDC R4, c[0x0][0x65c] ;  /* 0x00019700ff047b82 */ /* 0x000ee20000000800 */
[----:B-1----:R-:W-:Y:S01]  /*25720*/  SHF.R.U64 R3, R2, R20, R3 ;  /* 0x0000001402037219 */ /* 0x002fe20000001203 */
[----:B------:R-:W-:Y:S01]  /*25730*/  IMAD.MOV R14, RZ, RZ, -R14 ;  /* 0x000000ffff0e7224 */ /* 0x000fe200078e0a0e */
[----:B------:R-:W-:Y:S02]  /*25740*/  LOP3.LUT R2, R13, R26, RZ, 0xc0, !PT ;  /* 0x0000001a0d027212 */ /* 0x000fe400078ec0ff */
[----:B--2---:R-:W-:Y:S02]  /*25750*/  IADD3 R5, R16, -0x1, RZ ;  /* 0xffffffff10057810 */ /* 0x004fe40007ffe0ff */
[----:B------:R-:W-:Y:S01]  /*25760*/  MOV R7, 0x1 ;  /* 0x0000000100077802 */ /* 0x000fe20000000f00 */
[----:B------:R-:W-:Y:S01]  /*25770*/  IMAD R2, R18, R3, R2 ;  /* 0x0000000312027224 */ /* 0x000fe200078e0202 */
[----:B------:R-:W-:Y:S02]  /*25780*/  LOP3.LUT R10, R10, R5, RZ, 0xc0, !PT ;  /* 0x000000050a0a7212 */ /* 0x000fe400078ec0ff */
[----:B---3--:R-:W-:Y:S01]  /*25790*/  ISETP.NE.AND P0, PT, R4, 0x1, PT ;  /* 0x000000010400780c */ /* 0x008fe20003f05270 */
[----:B------:R-:W-:-:S04]  /*257a0*/  IMAD.MOV R4, RZ, RZ, -R3 ;  /* 0x000000ffff047224 */ /* 0x000fc800078e0a03 */
[----:B0-----:R-:W-:-:S04]  /*257b0*/  IMAD R3, R4, R24, R15 ;  /* 0x0000001804037224 */ /* 0x001fc800078e020f */
[----:B------:R-:W-:Y:S02]  /*257c0*/  IMAD R5, R3, R16, R10 ;  /* 0x0000001003057224 */ /* 0x000fe400078e020a */
[----:B------:R-:W-:Y:S02]  /*257d0*/  IMAD.MOV.U32 R10, RZ, RZ, R12 ;  /* 0x000000ffff0a7224 */ /* 0x000fe400078e000c */
[----:B------:R-:W-:-:S04]  /*257e0*/  @P0 IMAD R21, R17, R14, R6 ;  /* 0x0000000e11150224 */ /* 0x000fc800078e0206 */
[----:B------:R-:W-:-:S05]  /*257f0*/  IMAD R2, R2, R25, R21 ;  /* 0x0000001902027224 */ /* 0x000fca00078e0215 */
[----:B------:R-:W-:Y:S02]  /*25800*/  SEL R3, R5, R2, !P0 ;  /* 0x0000000205037207 */ /* 0x000fe40004000000 */
[----:B------:R-:W-:-:S07]  /*25810*/  SEL R2, R2, R5, !P0 ;  /* 0x0000000502027207 */ /* 0x000fce0004000000 */
.L_x_803:
[----:B------:R-:W-:-:S08]  /*25820*/  NOP ;  /* 0x0000000000007918 */ /* 0x000fd00000000000 */
[----:B------:R-:W0:-:S00]  /*25830*/  USETMAXREG.DEALLOC.CTAPOOL 0x18 ;  /* 0x00000018000079c8 */ /* 0x000e0000080e0500 */
[----:B0-----:R-:W-:-:S13]  /*25840*/  ISETP.NE.AND P0, PT, R0, RZ, PT ;  /* 0x000000ff0000720c */ /* 0x001fda0003f05270 */
[----:B------:R-:W-:Y:S05]  /*25850*/  @P0 EXIT ;  /* 0x000000000000094d */ /* 0x000fea0003800000 */
[----:B------:R-:W-:Y:S01]  /*25860*/  LOP3.LUT P0, RZ, R7, 0xff, RZ, 0xc0, !PT ;  /* 0x000000ff07ff7812 */ /* 0x000fe2000780c0ff */
[----:B------:R-:W-:Y:S01]  /*25870*/  IMAD.MOV.U32 R6, RZ, RZ, RZ ;  /* 0x000000ffff067224 */ /* 0x000fe200078e00ff */
[----:B------:R-:W-:-:S11]  /*25880*/  MOV R0, 0x1 ;  /* 0x0000000100007802 */ /* 0x000fd60000000f00 */
[----:B------:R-:W-:Y:S05]  /*25890*/  @!P0 BRA `(.L_x_806) ;  /* 0x0000000c00508947 */ /* 0x000fea0003800000 */
[----:B------:R-:W0:Y:S01]  /*258a0*/  LDC R0, c[0x0][0x28c] ;  /* 0x0000a300ff007b82 */ /* 0x000e220000000800 */
[----:B------:R-:W1:Y:S01]  /*258b0*/  S2R R4, SR_TID.X ;  /* 0x0000000000047919 */ /* 0x000e620000002100 */
[----:B------:R-:W-:Y:S01]  /*258c0*/  ULDC UR5, c[0x0][0x600] ;  /* 0x0001800000057ab9 */ /* 0x000fe20000000800 */
[----:B------:R-:W-:Y:S01]  /*258d0*/  ULDC UR4, c[0x0][0xc] ;  /* 0x0000030000047ab9 */ /* 0x000fe20000000800 */
[----:B------:R-:W-:Y:S01]  /*258e0*/  UIADD3 UR16, UR5, -0x1, URZ ;  /* 0xffffffff05107890 */ /* 0x000fe2000fffe03f */
[----:B------:R-:W-:Y:S01]  /*258f0*/  BSSY B0, `(.L_x_806) ;  /* 0x00000ce000007945 */ /* 0x000fe20003800000 */
[----:B------:R-:W-:Y:S01]  /*25900*/  ULDC UR6, c[0x0][0x658] ;  /* 0x0001960000067ab9 */ /* 0x000fe20000000800 */
[----:B------:R-:W-:Y:S01]  /*25910*/  ULDC UR5, c[0x0][0x10] ;  /* 0x0000040000057ab9 */ /* 0x000fe20000000800 */
[----:B------:R-:W-:Y:S01]  /*25920*/  UMOV UR7, 0xffffffff ;  /* 0xffffffff00077882 */ /* 0x000fe20000000000 */
[----:B------:R-:W-:Y:S01]  /*25930*/  UMOV UR8, 0x1 ;  /* 0x0000000100087882 */ /* 0x000fe20000000000 */
[----:B------:R-:W-:Y:S01]  /*25940*/  UIMAD.WIDE.U32 UR4, UR4, UR5, URZ ;  /* 0x00000005040472a5 */ /* 0x000fe2000f8e003f */
[----:B------:R-:W-:Y:S01]  /*25950*/  IMAD.MOV.U32 R11, RZ, RZ, 0x1 ;  /* 0x00000001ff0b7424 */ /* 0x000fe200078e00ff */
[----:B------:R-:W-:Y:S01]  /*25960*/  USHF.L.U32 UR7, UR7, UR6, URZ ;  /* 0x0000000607077299 */ /* 0x000fe2000800063f */
[----:B------:R-:W-:Y:S01]  /*25970*/  LOP3.LUT R8, R19, 0x2, RZ, 0xfc, !PT ;  /* 0x0000000213087812 */ /* 0x000fe200078efcff */
[----:B------:R-:W-:Y:S01]  /*25980*/  USHF.L.U32 UR18, UR8, UR6, URZ ;  /* 0x0000000608127299 */ /* 0x000fe2000800063f */
[----:B------:R-:W-:Y:S01]  /*25990*/  IMAD.MOV.U32 R6, RZ, RZ, RZ ;  /* 0x000000ffff067224 */ /* 0x000fe200078e00ff */
[----:B------:R-:W-:Y:S01]  /*259a0*/  ULOP3.LUT UR17, URZ, UR7, URZ, 0x33, !UPT ;  /* 0x000000073f117292 */ /* 0x000fe2000f8e333f */
[----:B------:R-:W-:Y:S01]  /*259b0*/  ULDC UR6, c[0x0][0x14] ;  /* 0x0000050000067ab9 */ /* 0x000fe20000000800 */
[----:B------:R-:W-:Y:S01]  /*259c0*/  ULDC.64 UR22, c[0x0][0x198] ;  /* 0x0000660000167ab9 */ /* 0x000fe20000000a00 */
[----:B------:R-:W-:-:S02]  /*259d0*/  UIMAD.WIDE.U32 UR20, UR4, UR6, URZ ;  /* 0x00000006041472a5 */ /* 0x000fc4000f8e003f */
[----:B------:R-:W-:Y:S01]  /*259e0*/  UIMAD UR13, UR5, UR6, URZ ;  /* 0x00000006050d72a4 */ /* 0x000fe2000f8e023f */
[----:B0-----:R-:W-:-:S03]  /*259f0*/  IADD3 R0, R0, 0x7f, RZ ;  /* 0x0000007f00007810 */ /* 0x001fc60007ffe0ff */
[----:B------:R-:W-:Y:S01]  /*25a00*/  UIADD3 UR13, UR21, UR13, URZ ;  /* 0x0000000d150d7290 */ /* 0x000fe2000fffe03f */
[----:B------:R-:W-:-:S04]  /*25a10*/  SHF.R.S32.HI R5, RZ, 0x1f, R0 ;  /* 0x0000001fff057819 */ /* 0x000fc80000011400 */
[----:B------:R-:W-:Y:S02]  /*25a20*/  LEA.HI R5, R5, R0, RZ, 0x7 ;  /* 0x0000000005057211 */ /* 0x000fe400078f38ff */
[C---:B-1----:R-:W-:Y:S02]  /*25a30*/  LOP3.LUT P2, RZ, R4.reuse, 0x7f, RZ, 0xc0, !PT ;  /* 0x0000007f04ff7812 */ /* 0x042fe4000784c0ff */
[----:B------:R-:W-:Y:S02]  /*25a40*/  LOP3.LUT P0, RZ, R4, 0x1f, RZ, 0xc0, !PT ;  /* 0x0000001f04ff7812 */ /* 0x000fe4000780c0ff */
[----:B------:R-:W-:Y:S02]  /*25a50*/  SHF.R.S32.HI R7, RZ, 0x7, R5 ;  /* 0x00000007ff077819 */ /* 0x000fe40000011405 */
[----:B------:R-:W-:Y:S02]  /*25a60*/  PLOP3.LUT P0, PT, P0, P2, PT, 0x8a, 0x0 ;  /* 0x000000000000781c */ /* 0x000fe40000705172 */
[----:B------:R-:W-:-:S02]  /*25a70*/  MOV R0, 0x1 ;  /* 0x0000000100007802 */ /* 0x000fc40000000f00 */
[----:B------:R-:W-:-:S09]  /*25a80*/  IADD3 R16, R7, 0x1, RZ ;  /* 0x0000000107107810 */ /* 0x000fd20007ffe0ff */
.L_x_818:
[----:B------:R-:W-:-:S03]  /*25a90*/  UMOV UR4, 0xffffffff ;  /* 0xffffffff00047882 */ /* 0x000fc60000000000 */
[----:B------:R-:W-:Y:S05]  /*25aa0*/  BRA.DIV UR4, `(.L_x_807) ;  /* 0x0000000e04907947 */ /* 0x000fea000b800000 */
[----:B------:R-:W-:-:S13]  /*25ab0*/  ELECT P6, URZ, PT ;  /* 0x00000000003f782f */ /* 0x000fda00038c0000 */
.L_x_828:
[----:B------:R-:W0:Y:S01]  /*25ac0*/  LDC R4, c[0x0][0x28c] ;  /* 0x0000a300ff047b82 */ /* 0x000e220000000800 */
[----:B------:R-:W-:Y:S01]  /*25ad0*/  BSSY B1, `(.L_x_808) ;  /* 0x0000037000017945 */ /* 0x000fe20003800000 */
[----:B0-----:R-:W-:-:S13]  /*25ae0*/  ISETP.LT.OR P6, PT, R4, 0x1, !P6 ;  /* 0x000000010400780c */ /* 0x001fda00077c1670 */
[----:B------:R-:W-:Y:S05]  /*25af0*/  @P6 BRA `(.L_x_809) ;  /* 0x0000000000d06947 */ /* 0x000fea0003800000 */
[----:B------:R-:W-:Y:S01]  /*25b00*/  IMAD R3, R3, 0x180, RZ ;  /* 0x0000018003037824 */ /* 0x000fe200078e02ff */
[----:B------:R-:W-:Y:S01]  /*25b10*/  MOV R4, R16 ;  /* 0x0000001000047202 */ /* 0x000fe20000000f00 */
[----:B------:R-:W-:Y:S01]  /*25b20*/  IMAD R2, R2, 0xc0, RZ ;  /* 0x000000c002027824 */ /* 0x000fe200078e02ff */
[----:B------:R-:W-:Y:S01]  /*25b30*/  MOV R9, R6 ;  /* 0x0000000600097202 */ /* 0x000fe20000000f00 */
[----:B------:R-:W-:Y:S02]  /*25b40*/  IMAD.MOV.U32 R14, RZ, RZ, RZ ;  /* 0x000000ffff0e7224 */ /* 0x000fe400078e00ff */
[----:B------:R-:W-:-:S07]  /*25b50*/  IMAD.MOV.U32 R5, RZ, RZ, R0 ;  /* 0x000000ffff057224 */ /* 0x000fce00078e0000 */
.L_x_813:
[----:B------:R-:W0:Y:S01]  /*25b60*/  S2R R13, SR_CgaCtaId ;  /* 0x00000000000d7919 */ /* 0x000e220000008800 */
[----:B------:R-:W-:Y:S02]  /*25b70*/  MOV R12, 0x400 ;  /* 0x00000400000c7802 */ /* 0x000fe40000000f00 */
[----:B------:R-:W-:Y:S02]  /*25b80*/  SHF.L.U32 R18, R5, 0x1f, RZ ;  /* 0x0000001f05127819 */ /* 0x000fe400000006ff */
[----:B0-----:R-:W-:-:S05]  /*25b90*/  LEA R12, R13, R12, 0x18 ;  /* 0x0000000c0d0c7211 */ /* 0x001fca00078ec0ff */
[----:B------:R-:W-:-:S04]  /*25ba0*/  IMAD R13, R9, 0x8, R12 ;  /* 0x00000008090d7824 */ /* 0x000fc800078e020c */
[----:B------:R-:W0:Y:S02]  /*25bb0*/  SYNCS.PHASECHK.TRANS64.TRYWAIT P1, [R13+URZ+0x18], R18 ;  /* 0x000018120d0075a7 */ /* 0x000e24000802017f */
[----:B0-----:R-:W-:Y:S05]  /*25bc0*/  @!P1 BRA `(.L_x_810) ;  /* 0x0000000c00689947 */ /* 0x001fea0003800000 */
.L_x_829:
[----:B0-----:R-:W0:Y:S01]  /*25bd0*/  @!P2 LDC R18, c[0x0][0x500] ;  /* 0x00014000ff12ab82 */ /* 0x001e220000000800 */
[----:B------:R-:W-:-:S04]  /*25be0*/  PRMT R15, R8, 0x9910, RZ ;  /* 0x00009910080f7816 */ /* 0x000fc800000000ff */
[----:B------:R-:W-:Y:S01]  /*25bf0*/  ISETP.NE.AND P1, PT, R15, 0x2, PT ;  /* 0x000000020f00780c */ /* 0x000fe20003f25270 */
[----:B0-----:R0:W-:-:S12]  /*25c00*/  @!P2 SYNCS.ARRIVE.TRANS64 RZ, [R13+URZ], R18 ;  /* 0x000000120dffa9a7 */ /* 0x0011d8000800003f */
[----:B------:R-:W-:Y:S05]  /*25c10*/  @P1 BRA `(.L_x_811) ;  /* 0x0000000000041947 */ /* 0x000fea0003800000 */
[----:B------:R-:W-:Y:S01]  /*25c20*/  BPT.TRAP 0x1 ;  /* 0x000000040000795c */ /* 0x000fe20000300000 */
.L_x_811:
[----:B------:R-:W-:Y:S05]  /*25c30*/  @P0 BRA `(.L_x_812) ;  /* 0x0000000000040947 */ /* 0x000fea0003800000 */
[----:B------:R-:W-:Y:S01]  /*25c40*/  BPT.TRAP 0x1 ;  /* 0x000000040000795c */ /* 0x000fe20000300000 */
.L_x_812:
[----:B------:R-:W-:Y:S01]  /*25c50*/  R2UR UR9, R13 ;  /* 0x000000000d0972ca */ /* 0x000fe200000e0000 */
[C-C-:B0-----:R-:W-:Y:S01]  /*25c60*/  IMAD R13, R9.reuse, 0x6000, R12.reuse ;  /* 0x00006000090d7824 */ /* 0x141fe200078e020c */
[----:B------:R-:W-:Y:S01]  /*25c70*/  UIADD3 UR4, UP0, UR22, 0xf0, URZ ;  /* 0x000000f016047890 */ /* 0x000fe2000ff1e03f */
[----:B------:R-:W-:Y:S01]  /*25c80*/  IMAD R12, R9, 0xc000, R12 ;  /* 0x0000c000090c7824 */ /* 0x000fe200078e020c */
[----:B------:R-:W-:Y:S01]  /*25c90*/  R2UR UR11, R2 ;  /* 0x00000000020b72ca */ /* 0x000fe200000e0000 */
[----:B------:R-:W-:Y:S01]  /*25ca0*/  VIADD R4, R4, 0xffffffff ;  /* 0xffffffff04047836 */ /* 0x000fe20000000000 */
[----:B------:R-:W-:Y:S01]  /*25cb0*/  R2UR UR5, R13 ;  /* 0x000000000d0572ca */ /* 0x000fe200000e0000 */
[----:B------:R-:W-:Y:S01]  /*25cc0*/  UIADD3 UR24, UP1, UR22, 0x1f0, URZ ;  /* 0x000001f016187890 */ /* 0x000fe2000ff3e03f */
[----:B------:R-:W-:Y:S01]  /*25cd0*/  R2UR UR8, R12 ;  /* 0x000000000c0872ca */ /* 0x000fe200000e0000 */
[----:B------:R-:W-:Y:S01]  /*25ce0*/  UMOV UR6, 0x0 ;  /* 0x0000000000067882 */ /* 0x000fe20000000000 */
[----:B------:R-:W-:Y:S01]  /*25cf0*/  R2UR UR10, R14 ;  /* 0x000000000e0a72ca */ /* 0x000fe200000e0000 */
[----:B------:R-:W-:Y:S01]  /*25d00*/  UIADD3.X UR25, URZ, UR23, URZ, UP1, !UPT ;  /* 0x000000173f197290 */ /* 0x000fe20008ffe43f */
[----:B------:R-:W-:Y:S01]  /*25d10*/  R2UR UR12, R10 ;  /* 0x000000000a0c72ca */ /* 0x000fe200000e0000 */
[----:B------:R-:W-:Y:S01]  /*25d20*/  UMOV UR7, 0x10000000 ;  /* 0x1000000000077882 */ /* 0x000fe20000000000 */
[----:B------:R-:W-:-:S02]  /*25d30*/  R2UR UR19, R3 ;  /* 0x00000000031372ca */ /* 0x000fc400000e0000 */
[----:B------:R-:W-:Y:S02]  /*25d40*/  ISETP.GT.AND P3, PT, R4, 0x1, PT ;  /* 0x000000010400780c */ /* 0x000fe40003f64270 */
[----:B------:R-:W-:Y:S01]  /*25d50*/  IADD3 R9, R9, 0x1, RZ ;  /* 0x0000000109097810 */ /* 0x000fe20007ffe0ff */
[----:B------:R-:W-:Y:S01]  /*25d60*/  UIADD3 UR14, UR5, 0x100, URZ ;  /* 0x00000100050e7890 */ /* 0x000fe2000fffe03f */
[----:B------:R-:W-:Y:S01]  /*25d70*/  IADD3 R14, R14, 0x80, RZ ;  /* 0x000000800e0e7810 */ /* 0x000fe20007ffe0ff */
[----:B------:R-:W-:Y:S01]  /*25d80*/  UIADD3.X UR5, URZ, UR23, URZ, UP0, !UPT ;  /* 0x000000173f057290 */ /* 0x000fe200087fe43f */
[----:B------:R-:W-:Y:S01]  /*25d90*/  ISETP.NE.AND P1, PT, R9, 0x3, PT ;  /* 0x000000030900780c */ /* 0x000fe20003f25270 */
[----:B------:R-:W-:-:S03]  /*25da0*/  UIADD3 UR15, UR8, 0x12100, URZ ;  /* 0x00012100080f7890 */ /* 0x000fc6000fffe03f */
[----:B------:R-:W-:Y:S01]  /*25db0*/  UMOV UR8, UR14 ;  /* 0x0000000e00087c82 */ /* 0x000fe20008000000 */
[----:B------:R-:W-:Y:S02]  /*25dc0*/  SEL R12, RZ, 0x1, P1 ;  /* 0x00000001ff0c7807 */ /* 0x000fe40000800000 */
[----:B------:R-:W-:Y:S01]  /*25dd0*/  SEL R9, R9, RZ, P1 ;  /* 0x000000ff09097207 */ /* 0x000fe20000800000 */
[----:B------:R0:W-:Y:S01]  /*25de0*/  UTMALDG.3D [UR8], [UR4], desc[UR6] ;  /* 0x00000608040075b4 */ /* 0x0001e20008011000 */
[----:B------:R-:W-:Y:S01]  /*25df0*/  LOP3.LUT R5, R5, R12, RZ, 0x3c, !PT ;  /* 0x0000000c05057212 */ /* 0x000fe200078e3cff */
[----:B0-----:R-:W-:Y:S01]  /*25e00*/  UMOV UR8, UR15 ;  /* 0x0000000f00087c82 */ /* 0x001fe20008000000 */
[----:B------:R-:W-:Y:S02]  /*25e10*/  UMOV UR11, UR19 ;  /* 0x00000013000b7c82 */ /* 0x000fe40008000000 */
[----:B------:R0:W-:Y:S02]  /*25e20*/  UTMALDG.3D [UR8], [UR24], desc[UR6] ;  /* 0x00000608180075b4 */ /* 0x0001e40008011000 */
[----:B0-----:R-:W-:Y:S05]  /*25e30*/  @P3 BRA `(.L_x_813) ;  /* 0xfffffffc00483947 */ /* 0x001fea000383ffff */
.L_x_809:
[----:B------:R-:W-:Y:S05]  /*25e40*/  BSYNC B1 ;  /* 0x0000000000017941 */ /* 0x000fea0003800000 */
.L_x_808:
[----:B------:R-:W2:Y:S01]  /*25e50*/  LDL.LU R15, [R1+0x300] ;  /* 0x00030000010f7983 */ /* 0x000ea20000300800 */
[----:B------:R-:W-:Y:S01]  /*25e60*/  LOP3.LUT P1, RZ, R11, 0xff, RZ, 0xc0, !PT ;  /* 0x000000ff0bff7812 */ /* 0x000fe2000782c0ff */
[C---:B------:R-:W-:Y:S01]  /*25e70*/  IMAD.IADD R6, R7.reuse, 0x1, R6 ;  /* 0x0000000107067824 */ /* 0x040fe200078e0206 */
[----:B------:R-:W-:Y:S01]  /*25e80*/  ULDC.64 UR4, c[0x0][0x650] ;  /* 0x0001940000047ab9 */ /* 0x000fe20000000a00 */
[----:B------:R-:W3:Y:S01]  /*25e90*/  LDL.LU R12, [R1+0x304] ;  /* 0x00030400010c7983 */ /* 0x000ee20000300800 */
[----:B------:R-:W-:Y:S01]  /*25ea0*/  ISETP.GE.U32.AND P3, PT, R7, 0x3, PT ;  /* 0x000000030700780c */ /* 0x000fe20003f66070 */
[----:B------:R-:W-:Y:S01]  /*25eb0*/  BSSY B1, `(.L_x_814) ;  /* 0x000006f000017945 */ /* 0x000fe20003800000 */
[----:B------:R-:W-:Y:S02]  /*25ec0*/  MOV R10, 0xffffffff ;  /* 0xffffffff000a7802 */ /* 0x000fe40000000f00 */
[----:B------:R-:W-:Y:S02]  /*25ed0*/  PRMT R4, RZ, 0x7610, R4 ;  /* 0x00007610ff047816 */ /* 0x000fe40000000004 */
[----:B------:R-:W-:-:S03]  /*25ee0*/  PRMT R11, RZ, 0x7610, R11 ;  /* 0x00007610ff0b7816 */ /* 0x000fc6000000000b */
[----:B------:R-:W0:Y:S01]  /*25ef0*/  @P1 S2R R3, SR_CgaCtaId ;  /* 0x0000000000031919 */ /* 0x000e220000008800 */
[----:B------:R-:W-:-:S04]  /*25f00*/  @P1 MOV R2, 0x400 ;  /* 0x0000040000021802 */ /* 0x000fc80000000f00 */
[----:B0-----:R-:W-:-:S04]  /*25f10*/  @P1 LEA R2, R3, R2, 0x18 ;  /* 0x0000000203021211 */ /* 0x001fc800078ec0ff */
[----:B------:R0:W-:Y:S01]  /*25f20*/  @P1 SYNCS.ARRIVE.TRANS64.A1T0 RZ, [R2+URZ+0x48], RZ ;  /* 0x000048ff02ff19a7 */ /* 0x0001e2000810003f */
[----:B------:R-:W-:-:S04]  /*25f30*/  ISETP.GT.U32.AND P1, PT, R6, 0x2, PT ;  /* 0x000000020600780c */ /* 0x000fc80003f24070 */
[----:B------:R-:W-:Y:S01]  /*25f40*/  ISETP.LT.U32.AND P1, PT, R7, 0x3, P1 ;  /* 0x000000030700780c */ /* 0x000fe20000f21070 */
[----:B0-----:R-:W-:Y:S01]  /*25f50*/  IMAD.WIDE.U32 R2, R6, -0x55555555, RZ ;  /* 0xaaaaaaab06027825 */ /* 0x001fe200078e00ff */
[----:B------:R-:W-:-:S04]  /*25f60*/  MOV R2, 0xffffffff ;  /* 0xffffffff00027802 */ /* 0x000fc80000000f00 */
[----:B------:R-:W-:Y:S02]  /*25f70*/  SHF.R.U32.HI R5, RZ, 0x1, R3 ;  /* 0x00000001ff057819 */ /* 0x000fe40000011603 */
[----:B------:R-:W-:-:S03]  /*25f80*/  SEL R3, RZ, 0x1, !P1 ;  /* 0x00000001ff037807 */ /* 0x000fc60004800000 */
[----:B------:R-:W-:Y:S01]  /*25f90*/  IMAD R6, R5, -0x3, R6 ;  /* 0xfffffffd05067824 */ /* 0x000fe200078e0206 */
[----:B------:R-:W-:Y:S01]  /*25fa0*/  LOP3.LUT R0, R0, R3, RZ, 0x3c, !PT ;  /* 0x0000000300007212 */ /* 0x000fe200078e3cff */
[----:B------:R-:W-:-:S03]  /*25fb0*/  IMAD.MOV.U32 R3, RZ, RZ, -0x1 ;  /* 0xffffffffff037424 */ /* 0x000fc600078e00ff */
[----:B------:R-:W-:Y:S02]  /*25fc0*/  @P3 LOP3.LUT R0, R0, 0x1, R5, 0x78, !PT ;  /* 0x0000000100003812 */ /* 0x000fe400078e7805 */
[----:B---3--:R-:W-:-:S04]  /*25fd0*/  IADD3 R12, P1, R12, UR20, RZ ;  /* 0x000000140c0c7c10 */ /* 0x008fc8000ff3e0ff */
[----:B--2---:R-:W-:Y:S01]  /*25fe0*/  IADD3.X R15, R15, UR13, RZ, P1, !PT ;  /* 0x0000000d0f0f7c10 */ /* 0x004fe20008ffe4ff */
[----:B------:R0:W-:Y:S01]  /*25ff0*/  STL [R1+0x304], R12 ;  /* 0x0003040c01007387 */ /* 0x0001e20000100800 */
[----:B------:R-:W-:-:S03]  /*26000*/  ISETP.GE.U32.AND P1, PT, R12, UR4, PT ;  /* 0x000000040c007c0c */ /* 0x000fc6000bf26070 */
[----:B------:R0:W-:Y:S01]  /*26010*/  STL [R1+0x300], R15 ;  /* 0x0003000f01007387 */ /* 0x0001e20000100800 */
[----:B------:R-:W-:-:S13]  /*26020*/  ISETP.GE.U32.AND.EX P1, PT, R15, UR5, PT, P1 ;  /* 0x000000050f007c0c */ /* 0x000fda000bf26110 */
[----:B0-----:R-:W-:Y:S05]  /*26030*/  @P1 BRA `(.L_x_815) ;  /* 0x0000000400581947 */ /* 0x001fea0003800000 */
[----:B------:R-:W0:Y:S01]  /*26040*/  S2R R9, SR_CTAID.X ;  /* 0x0000000000097919 */ /* 0x000e220000002500 */
[----:B------:R-:W1:Y:S01]  /*26050*/  LDC R17, c[0x0][0x65c] ;  /* 0x00019700ff117b82 */ /* 0x000e620000000800 */
[----:B------:R-:W-:Y:S01]  /*26060*/  ULDC UR4, c[0x0][0x150] ;  /* 0x0000540000047ab9 */ /* 0x000fe20000000800 */
[----:B------:R-:W-:Y:S01]  /*26070*/  ULDC UR7, c[0x0][0x630] ;  /* 0x00018c0000077ab9 */ /* 0x000fe20000000800 */
[----:B------:R-:W2:Y:S05]  /*26080*/  S2R R2, SR_CTAID.Y ;  /* 0x0000000000027919 */ /* 0x000eaa0000002600 */
[----:B------:R-:W3:Y:S08]  /*26090*/  LDC R4, c[0x0][0x144] ;  /* 0x00005100ff047b82 */ /* 0x000ef00000000800 */
[----:B------:R-:W4:Y:S01]  /*260a0*/  LDC R13, c[0x0][0x148] ;  /* 0x00005200ff0d7b82 */ /* 0x000f220000000800 */
[----:B-1----:R-:W-:-:S02]  /*260b0*/  ISETP.NE.AND P4, PT, R17, 0x1, PT ;  /* 0x000000011100780c */ /* 0x002fc40003f85270 */
[----:B0-----:R-:W-:Y:S02]  /*260c0*/  I2FP.F32.U32 R3, R9 ;  /* 0x0000000900037245 */ /* 0x001fe40000201000 */
[----:B--2---:R-:W-:-:S03]  /*260d0*/  I2FP.F32.U32 R5, R2 ;  /* 0x0000000200057245 */ /* 0x004fc60000201000 */
[----:B------:R-:W-:Y:S01]  /*260e0*/  FMUL R3, R3, UR4 ;  /* 0x0000000403037c20 */ /* 0x000fe20008400000 */
[----:B------:R-:W-:Y:S02]  /*260f0*/  ULDC UR4, c[0x0][0x154] ;  /* 0x0000550000047ab9 */ /* 0x000fe40000000800 */
[----:B------:R-:W-:Y:S01]  /*26100*/  FMUL R10, R5, UR4 ;  /* 0x00000004050a7c20 */ /* 0x000fe20008400000 */
[----:B------:R-:W-:Y:S02]  /*26110*/  ULDC.64 UR4, c[0x0][0x628] ;  /* 0x00018a0000047ab9 */ /* 0x000fe40000000a00 */
[----:B------:R-:W0:Y:S01]  /*26120*/  F2I.U32.TRUNC.NTZ R3, R3 ;  /* 0x0000000300037305 */ /* 0x000e22000020f000 */
[----:B------:R-:W-:-:S04]  /*26130*/  ISETP.NE.U32.AND P1, PT, RZ, UR4, PT ;  /* 0x00000004ff007c0c */ /* 0x000fc8000bf25070 */
[----:B------:R-:W-:-:S03]  /*26140*/  ISETP.NE.AND.EX P1, PT, RZ, UR5, PT, P1 ;  /* 0x00000005ff007c0c */ /* 0x000fc6000bf25310 */
[----:B------:R-:W1:Y:S01]  /*26150*/  F2I.U32.TRUNC.NTZ R10, R10 ;  /* 0x0000000a000a7305 */ /* 0x000e62000020f000 */
[----:B0-----:R-:W-:Y:S01]  /*26160*/  IMAD.MOV R5, RZ, RZ, -R3 ;  /* 0x000000ffff057224 */ /* 0x001fe200078e0a03 */
[----:B------:R-:W-:-:S03]  /*26170*/  MOV R3, R15 ;  /* 0x0000000f00037202 */ /* 0x000fc60000000f00 */
[----:B---3--:R-:W-:Y:S01]  /*26180*/  IMAD R9, R4, R5, R9 ;  /* 0x0000000504097224 */ /* 0x008fe200078e0209 */
[----:B-1----:R-:W-:-:S05]  /*26190*/  IADD3 R4, -R10, RZ, RZ ;  /* 0x000000ff0a047210 */ /* 0x002fca0007ffe1ff */
[----:B----4-:R-:W-:Y:S02]  /*261a0*/  @P4 IMAD R9, R13, R4, R2 ;  /* 0x000000040d094224 */ /* 0x010fe400078e0202 */
[----:B------:R-:W-:Y:S01]  /*261b0*/  IMAD.MOV.U32 R2, RZ, RZ, R12 ;  /* 0x000000ffff027224 */ /* 0x000fe200078e000c */
[----:B------:R-:W-:Y:S06]  /*261c0*/  @!P1 BRA `(.L_x_816) ;  /* 0x0000000000289947 */ /* 0x000fec0003800000 */
[----:B------:R-:W-:Y:S02]  /*261d0*/  ULDC UR6, c[0x0][0x634] ;  /* 0x00018d0000067ab9 */ /* 0x000fe40000000800 */
[----:B------:R-:W-:-:S05]  /*261e0*/  IADD3 R3, P1, R12, UR6, RZ ;  /* 0x000000060c037c10 */ /* 0x000fca000ff3e0ff */
[----:B------:R-:W-:-:S04]  /*261f0*/  IMAD.X R13, RZ, RZ, R15, P1 ;  /* 0x000000ffff0d7224 */ /* 0x000fc800008e060f */
[----:B------:R-:W-:-:S04]  /*26200*/  IMAD.WIDE.U32 R4, R13, UR4, RZ ;  /* 0x000000040d047c25 */ /* 0x000fc8000f8e00ff */
[----:B------:R-:W-:-:S04]  /*26210*/  IMAD.WIDE.U32 R4, P1, R3, UR5, R4 ;  /* 0x0000000503047c25 */ /* 0x000fc8000f820004 */
[----:B------:R-:W-:-:S04]  /*26220*/  IMAD.WIDE.U32 R2, R3, UR4, RZ ;  /* 0x0000000403027c25 */ /* 0x000fc8000f8e00ff */
[----:B------:R-:W-:Y:S01]  /*26230*/  IMAD.MOV.U32 R2, RZ, RZ, R5 ;  /* 0x000000ffff027224 */ /* 0x000fe200078e0005 */
[----:B------:R-:W-:Y:S02]  /*26240*/  IADD3 RZ, P3, R3, R4, RZ ;  /* 0x0000000403ff7210 */ /* 0x000fe40007f7e0ff */
[----:B------:R-:W-:-:S03]  /*26250*/  IADD3.X R3, RZ, RZ, RZ, P1, !PT ;  /* 0x000000ffff037210 */ /* 0x000fc60000ffe4ff */
[----:B------:R-:W-:-:S08]  /*26260*/  IMAD.WIDE.U32.X R2, R13, UR5, R2, P3 ;  /* 0x000000050d027c25 */ /* 0x000fd000098e0402 */
.L_x_816:
[--C-:B------:R-:W-:Y:S01]  /*26270*/  SHF.R.U64 R10, R2, UR7, R3.reuse ;  /* 0x00000007020a7c19 */ /* 0x100fe20008001203 */
[----:B------:R-:W-:Y:S01]  /*26280*/  ULDC.64 UR4, c[0x0][0x620] ;  /* 0x0001880000047ab9 */ /* 0x000fe20000000a00 */
[----:B------:R-:W-:Y:S01]  /*26290*/  SHF.R.U32.HI R2, RZ, UR7, R3 ;  /* 0x00000007ff027c19 */ /* 0x000fe20008011603 */
[----:B------:R-:W-:Y:S01]  /*262a0*/  ULDC.64 UR6, c[0x0][0x640] ;  /* 0x0001900000067ab9 */ /* 0x000fe20000000a00 */
[----:B------:R-:W-:Y:S02]  /*262b0*/  IADD3 R13, P1, RZ, -R10, RZ ;  /* 0x8000000aff0d7210 */ /* 0x000fe40007f3e0ff */
[----:B------:R-:W-:Y:S02]  /*262c0*/  MOV R3, R15 ;  /* 0x0000000f00037202 */ /* 0x000fe40000000f00 */
[----:B------:R-:W-:Y:S02]  /*262d0*/  IADD3.X R2, RZ, ~R2, RZ, P1, !PT ;  /* 0x80000002ff027210 */ /* 0x000fe40000ffe4ff */
[----:B------:R-:W-:-:S03]  /*262e0*/  ISETP.NE.U32.AND P1, PT, RZ, UR6, PT ;  /* 0x00000006ff007c0c */ /* 0x000fc6000bf25070 */
[----:B------:R-:W-:Y:S01]  /*262f0*/  IMAD R2, R2, UR4, RZ ;  /* 0x0000000402027c24 */ /* 0x000fe2000f8e02ff */
[----:B------:R-:W-:-:S03]  /*26300*/  ISETP.NE.AND.EX P1, PT, RZ, UR7, PT, P1 ;  /* 0x00000007ff007c0c */ /* 0x000fc6000bf25310 */
[----:B------:R-:W-:Y:S02]  /*26310*/  IMAD R5, R13, UR5, R2 ;  /* 0x000000050d057c24 */ /* 0x000fe4000f8e0202 */
[----:B------:R-:W-:-:S04]  /*26320*/  IMAD.MOV.U32 R2, RZ, RZ, R12 ;  /* 0x000000ffff027224 */ /* 0x000fc800078e000c */
[----:B------:R-:W-:Y:S01]  /*26330*/  IMAD.WIDE.U32 R2, R13, UR4, R2 ;  /* 0x000000040d027c25 */ /* 0x000fe2000f8e0002 */
[----:B------:R-:W-:-:S03]  /*26340*/  ULDC UR4, c[0x0][0x618] ;  /* 0x0001860000047ab9 */ /* 0x000fc60000000800 */
[----:B------:R-:W-:-:S05]  /*26350*/  IMAD.IADD R3, R3, 0x1, R5 ;  /* 0x0000000103037824 */ /* 0x000fca00078e0205 */
[--C-:B------:R-:W-:Y:S02]  /*26360*/  SHF.R.U64 R12, R2, UR4, R3.reuse ;  /* 0x00000004020c7c19 */ /* 0x100fe40008001203 */
[----:B------:R-:W-:Y:S01]  /*26370*/  SHF.R.U32.HI R3, RZ, UR4, R3 ;  /* 0x00000004ff037c19 */ /* 0x000fe20008011603 */
[----:B------:R-:W-:-:S03]  /*26380*/  ULDC UR4, c[0x0][0x608] ;  /* 0x0001820000047ab9 */ /* 0x000fc60000000800 */
[--C-:B------:R-:W-:Y:S02]  /*26390*/  SHF.R.U32.HI R2, RZ, UR4, R3.reuse ;  /* 0x00000004ff027c19 */ /* 0x100fe40008011603 */
[----:B------:R-:W-:Y:S01]  /*263a0*/  SHF.R.U64 R13, R12, UR4, R3 ;  /* 0x000000040c0d7c19 */ /* 0x000fe20008001203 */
[----:B------:R-:W-:Y:S02]  /*263b0*/  ULDC UR4, c[0x0][0x658] ;  /* 0x0001960000047ab9 */ /* 0x000fe40000000800 */
[--C-:B------:R-:W-:Y:S02]  /*263c0*/  SHF.R.U32.HI R15, RZ, UR4, R2.reuse ;  /* 0x00000004ff0f7c19 */ /* 0x100fe40008011602 */
[----:B------:R-:W-:-:S03]  /*263d0*/  SHF.R.U64 R14, R13, UR4, R2 ;  /* 0x000000040d0e7c19 */ /* 0x000fc60008001202 */
[----:B------:R-:W-:Y:S01]  /*263e0*/  IMAD.MOV.U32 R3, RZ, RZ, R15 ;  /* 0x000000ffff037224 */ /* 0x000fe200078e000f */
[----:B------:R-:W-:Y:S01]  /*263f0*/  MOV R2, R14 ;  /* 0x0000000e00027202 */ /* 0x000fe20000000f00 */
[----:B------:R-:W-:Y:S06]  /*26400*/  @!P1 BRA `(.L_x_817) ;  /* 0x0000000000289947 */ /* 0x000fec0003800000 */
[----:B------:R-:W-:Y:S02]  /*26410*/  ULDC UR4, c[0x0][0x64c] ;  /* 0x0001930000047ab9 */ /* 0x000fe40000000800 */
[----:B------:R-:W-:-:S04]  /*26420*/  IADD3 R3, P1, R14, UR4, RZ ;  /* 0x000000040e037c10 */ /* 0x000fc8000ff3e0ff */
[----:B------:R-:W-:-:S05]  /*26430*/  IADD3.X R15, RZ, R15, RZ, P1, !PT ;  /* 0x0000000fff0f7210 */ /* 0x000fca0000ffe4ff */
[----:B------:R-:W-:-:S04]  /*26440*/  IMAD.WIDE.U32 R4, R15, UR6, RZ ;  /* 0x000000060f047c25 */ /* 0x000fc8000f8e00ff */
[----:B------:R-:W-:-:S04]  /*26450*/  IMAD.WIDE.U32 R4, P1, R3, UR7, R4 ;  /* 0x0000000703047c25 */ /* 0x000fc8000f820004 */
[----:B------:R-:W-:Y:S01]  /*26460*/  IMAD.WIDE.U32 R2, R3, UR6, RZ ;  /* 0x0000000603027c25 */ /* 0x000fe2000f8e00ff */
[----:B------:R-:W-:-:S04]  /*26470*/  MOV R2, R5 ;  /* 0x0000000500027202 */ /* 0x000fc80000000f00 */
[----:B------:R-:W-:Y:S01]  /*26480*/  IADD3 RZ, P3, R3, R4, RZ ;  /* 0x0000000403ff7210 */ /* 0x000fe20007f7e0ff */
[----:B------:R-:W-:-:S04]  /*26490*/  IMAD.X R3, RZ, RZ, RZ, P1 ;  /* 0x000000ffff037224 */ /* 0x000fc800008e06ff */
[----:B------:R-:W-:-:S08]  /*264a0*/  IMAD.WIDE.U32.X R2, R15, UR7, R2, P3 ;  /* 0x000000070f027c25 */ /* 0x000fd000098e0402 */
.L_x_817:
[----:B------:R-:W-:Y:S01]  /*264b0*/  ULDC UR4, c[0x0][0x648] ;  /* 0x0001920000047ab9 */ /* 0x000fe20000000800 */
[----:B------:R-:W-:Y:S02]  /*264c0*/  LOP3.LUT R13, R13, UR17, RZ, 0xc0, !PT ;  /* 0x000000110d0d7c12 */ /* 0x000fe4000f8ec0ff */
[----:B------:R-:W-:Y:S01]  /*264d0*/  SHF.R.U64 R2, R2, UR4, R3 ;  /* 0x0000000402027c19 */ /* 0x000fe20008001203 */
[----:B------:R-:W-:-:S04]  /*264e0*/  ULDC UR4, c[0x0][0x638] ;  /* 0x00018e0000047ab9 */ /* 0x000fc80000000800 */
[----:B------:R-:W-:Y:S02]  /*264f0*/  IMAD.MOV R3, RZ, RZ, -R2 ;  /* 0x000000ffff037224 */ /* 0x000fe400078e0a02 */
[----:B------:R-:W-:Y:S02]  /*26500*/  IMAD R4, R2, UR18, R13 ;  /* 0x0000001202047c24 */ /* 0x000fe4000f8e020d */
[----:B------:R-:W-:Y:S01]  /*26510*/  IMAD R14, R3, UR4, R14 ;  /* 0x00000004030e7c24 */ /* 0x000fe2000f8e020e */
[----:B------:R-:W-:Y:S01]  /*26520*/  ULDC UR4, c[0x0][0x610] ;  /* 0x0001840000047ab9 */ /* 0x000fe20000000800 */
[----:B------:R-:W-:Y:S01]  /*26530*/  LOP3.LUT R3, R12, UR16, RZ, 0xc0, !PT ;  /* 0x000000100c037c12 */ /* 0x000fe2000f8ec0ff */
[----:B------:R-:W-:Y:S01]  /*26540*/  IMAD R9, R4, UR4, R9 ;  /* 0x0000000404097c24 */ /* 0x000fe2000f8e0209 */
[----:B------:R-:W-:Y:S01]  /*26550*/  ULDC UR4, c[0x0][0x600] ;  /* 0x0001800000047ab9 */ /* 0x000fe20000000800 */
[----:B------:R-:W-:Y:S02]  /*26560*/  MOV R4, 0x1 ;  /* 0x0000000100047802 */ /* 0x000fe40000000f00 */
[----:B------:R-:W-:-:S05]  /*26570*/  IMAD R14, R14, UR4, R3 ;  /* 0x000000040e0e7c24 */ /* 0x000fca000f8e0203 */
[----:B------:R-:W-:Y:S02]  /*26580*/  SEL R3, R14, R9, !P4 ;  /* 0x000000090e037207 */ /* 0x000fe40006000000 */
[----:B------:R-:W-:-:S07]  /*26590*/  SEL R2, R9, R14, !P4 ;  /* 0x0000000e09027207 */ /* 0x000fce0006000000 */
.L_x_815:
[----:B------:R-:W-:Y:S05]  /*265a0*/  BSYNC B1 ;  /* 0x0000000000017941 */ /* 0x000fea0003800000 */
.L_x_814:
[----:B------:R-:W-:-:S13]  /*265b0*/  LOP3.LUT P1, RZ, R4, 0xff, RZ, 0xc0, !PT ;  /* 0x000000ff04ff7812 */ /* 0x000fda000782c0ff */
[----:B------:R-:W-:Y:S05]  /*265c0*/  @P1 BRA `(.L_x_818) ;  /* 0xfffffff400301947 */ /* 0x000fea000383ffff */
[----:B------:R-:W-:Y:S05]  /*265d0*/  BSYNC B0 ;  /* 0x0000000000007941 */ /* 0x000fea0003800000 */
.L_x_806:
[----:B------:R-:W-:-:S03]  /*265e0*/  UMOV UR4, 0xffffffff ;  /* 0xffffffff00047882 */ /* 0x000fc60000000000 */
[----:B------:R-:W-:Y:S05]  /*265f0*/  BRA.DIV UR4, `(.L_x_819) ;  /* 0x0000000204f07947 */ /* 0x000fea000b800000 */
[----:B------:R-:W-:-:S13]  /*26600*/  ELECT P6, URZ, PT ;  /* 0x00000000003f782f */ /* 0x000fda00038c0000 */
.L_x_832:
[----:B------:R-:W-:Y:S04]  /*26610*/  BSSY B0, `(.L_x_820) ;  /* 0x0000022000007945 */ /* 0x000fe80003800000 */
[----:B------:R-:W-:Y:S05]  /*26620*/  @!P6 BRA `(.L_x_821) ;  /* 0x000000000080e947 */ /* 0x000fea0003800000 */
[----:B------:R-:W-:-:S04]  /*26630*/  LOP3.LUT R19, R19, 0x2, RZ, 0xfc, !PT ;  /* 0x0000000213137812 */ /* 0x000fc800078efcff */
[----:B------:R-:W-:-:S13]  /*26640*/  ISETP.NE.AND P0, PT, R19, 0x3, PT ;  /* 0x000000031300780c */ /* 0x000fda0003f05270 */
[----:B------:R-:W-:Y:S05]  /*26650*/  @!P0 BRA `(.L_x_822) ;  /* 0x0000000000048947 */ /* 0x000fea0003800000 */
[----:B------:R-:W-:Y:S01]  /*26660*/  BPT.TRAP 0x1 ;  /* 0x000000040000795c */ /* 0x000fe20000300000 */
.L_x_822:
[----:B------:R-:W0:Y:S01]  /*26670*/  S2R R3, SR_CgaCtaId ;  /* 0x0000000000037919 */ /* 0x000e220000008800 */
[----:B------:R-:W-:-:S04]  /*26680*/  MOV R2, 0x400 ;  /* 0x0000040000027802 */ /* 0x000fc80000000f00 */
[----:B0-----:R-:W-:Y:S02]  /*26690*/  LEA R3, R3, R2, 0x18 ;  /* 0x0000000203037211 */ /* 0x001fe400078ec0ff */
[----:B------:R-:W-:-:S03]  /*266a0*/  SHF.L.U32 R2, R0, 0x1f, RZ ;  /* 0x0000001f00027819 */ /* 0x000fc600000006ff */
[----:B------:R-:W-:-:S05]  /*266b0*/  VIADD R3, R3, 0x18 ;  /* 0x0000001803037836 */ /* 0x000fca0000000000 */
[----:B------:R-:W-:-:S04]  /*266c0*/  LEA R5, R6, R3, 0x3 ;  /* 0x0000000306057211 */ /* 0x000fc800078e18ff */
[----:B------:R-:W0:Y:S02]  /*266d0*/  SYNCS.PHASECHK.TRANS64.TRYWAIT P0, [R5+URZ], R2 ;  /* 0x00000002050075a7 */ /* 0x000e24000800017f */
[----:B0-----:R-:W-:Y:S05]  /*266e0*/  @!P0 BRA `(.L_x_823) ;  /* 0x0000000000d48947 */ /* 0x001fea0003800000 */
.L_x_833:
[----:B------:R-:W-:-:S05]  /*266f0*/  VIADD R6, R6, 0x1 ;  /* 0x0000000106067836 */ /* 0x000fca0000000000 */
[----:B------:R-:W-:-:S04]  /*26700*/  ISETP.NE.AND P0, PT, R6, 0x3, PT ;  /* 0x000000030600780c */ /* 0x000fc80003f05270 */
[----:B0-----:R-:W-:Y:S02]  /*26710*/  SEL R5, RZ, 0x1, P0 ;  /* 0x00000001ff057807 */ /* 0x001fe40000000000 */
[----:B------:R-:W-:Y:S02]  /*26720*/  SEL R6, R6, RZ, P0 ;  /* 0x000000ff06067207 */ /* 0x000fe40000000000 */
[----:B------:R-:W-:Y:S02]  /*26730*/  LOP3.LUT R5, R0, R5, RZ, 0x3c, !PT ;  /* 0x0000000500057212 */ /* 0x000fe400078e3cff */
[----:B------:R-:W-:Y:S02]  /*26740*/  LEA R7, R6, R3, 0x3 ;  /* 0x0000000306077211 */ /* 0x000fe400078e18ff */
[----:B------:R-:W-:-:S04]  /*26750*/  SHF.L.U32 R0, R5, 0x1f, RZ ;  /* 0x0000001f05007819 */ /* 0x000fc800000006ff */
[----:B------:R-:W0:Y:S02]  /*26760*/  SYNCS.PHASECHK.TRANS64.TRYWAIT P0, [R7+URZ], R0 ;  /* 0x00000000070075a7 */ /* 0x000e24000800017f */
[----:B0-----:R-:W-:Y:S05]  /*26770*/  @!P0 BRA `(.L_x_824) ;  /* 0x0000000000c48947 */ /* 0x001fea0003800000 */
.L_x_834:
[----:B0-----:R-:W-:-:S05]  /*26780*/  VIADD R0, R6, 0x1 ;  /* 0x0000000106007836 */ /* 0x001fca0000000000 */
[----:B------:R-:W-:-:S04]  /*26790*/  ISETP.NE.AND P0, PT, R0, 0x3, PT ;  /* 0x000000030000780c */ /* 0x000fc80003f05270 */
[----:B------:R-:W-:Y:S02]  /*267a0*/  SEL R2, RZ, 0x1, P0 ;  /* 0x00000001ff027807 */ /* 0x000fe40000000000 */
[----:B------:R-:W-:Y:S02]  /*267b0*/  SEL R0, R0, RZ, P0 ;  /* 0x000000ff00007207 */ /* 0x000fe40000000000 */
[----:B------:R-:W-:Y:S02]  /*267c0*/  LOP3.LUT R2, R5, R2, RZ, 0x3c, !PT ;  /* 0x0000000205027212 */ /* 0x000fe400078e3cff */
[----:B------:R-:W-:Y:S02]  /*267d0*/  LEA R3, R0, R3, 0x3 ;  /* 0x0000000300037211 */ /* 0x000fe400078e18ff */
[----:B------:R-:W-:-:S07]  /*267e0*/  SHF.L.U32 R0, R2, 0x1f, RZ ;  /* 0x0000001f02007819 */ /* 0x000fce00000006ff */
.L_x_825:
[----:B0-----:R0:W1:Y:S02]  /*267f0*/  SYNCS.PHASECHK.TRANS64.TRYWAIT P0, [R3+URZ], R0 ;  /* 0x00000000030075a7 */ /* 0x001064000800017f */
[----:B-1----:R-:W-:Y:S05]  /*26800*/  @!P0 NANOSLEEP.SYNCS 0x989680 ;  /* 0x009896800000895d */ /* 0x002fea0003900000 */
[----:B------:R-:W1:Y:S02]  /*26810*/  @!P0 SYNCS.PHASECHK.TRANS64 P0, [R3+URZ], R0 ;  /* 0x00000000030085a7 */ /* 0x000e64000800007f */
[----:B-1----:R-:W-:Y:S05]  /*26820*/  @!P0 BRA `(.L_x_825) ;  /* 0xfffffffc00f08947 */ /* 0x002fea000383ffff */
.L_x_821:
[----:B------:R-:W-:Y:S05]  /*26830*/  BSYNC B0 ;  /* 0x0000000000007941 */ /* 0x000fea0003800000 */
.L_x_820:
[----:B------:R-:W-:Y:S05]  /*26840*/  EXIT ;  /* 0x000000000000794d */ /* 0x000fea0003800000 */
.L_x_17:
[----:B-1----:R1:W2:Y:S02]  /*26850*/  SYNCS.PHASECHK.TRANS64.TRYWAIT P1, [R3+URZ], R2 ;  /* 0x00000002030075a7 */ /* 0x0022a4000802017f */
[----:B--2---:R-:W-:Y:S05]  /*26860*/  @!P1 NANOSLEEP.SYNCS 0x989680 ;  /* 0x009896800000995d */ /* 0x004fea0003900000 */
[----:B------:R-:W2:Y:S02]  /*26870*/  @!P1 SYNCS.PHASECHK.TRANS64 P1, [R3+URZ], R2 ;  /* 0x00000002030095a7 */ /* 0x000ea4000802007f */
[----:B--2---:R-:W-:Y:S05]  /*26880*/  @!P1 BRA `(.L_x_17) ;  /* 0xfffffffc00f09947 */ /* 0x004fea000383ffff */
[----:B------:R-:W-:Y:S05]  /*26890*/  BRA `(.L_x_16) ;  /* 0xfffffda8008c7947 */ /* 0x000fea000383ffff */
.L_x_22:
[----:B--2---:R2:W3:Y:S02]  /*268a0*/  SYNCS.PHASECHK.TRANS64.TRYWAIT P1, [R5+URZ], R6 ;  /* 0x00000006050075a7 */ /* 0x0044e4000802017f */
[----:B---3--:R-:W-:Y:S05]  /*268b0*/  @!P1 NANOSLEEP.SYNCS 0x989680 ;  /* 0x009896800000995d */ /* 0x008fea0003900000 */
[----:B------:R-:W3:Y:S02]  /*268c0*/  @!P1 SYNCS.PHASECHK.TRANS64 P1, [R5+URZ], R6 ;  /* 0x00000006050095a7 */ /* 0x000ee4000802007f */
[----:B---3--:R-:W-:Y:S05]  /*268d0*/  @!P1 BRA `(.L_x_22) ;  /* 0xfffffffc00f09947 */ /* 0x008fea000383ffff */
[----:B------:R-:W-:Y:S05]  /*268e0*/  BRA `(.L_x_21) ;  /* 0xfffffe2000407947 */ /* 0x000fea000383ffff */
.L_x_807:
[----:B------:R-:W-:Y:S01]  /*268f0*/  BSSY B1, `(.L_x_826) ;  /* 0x0000006000017945 */ /* 0x000fe20003800000 */
[----:B------:R-:W-:-:S07]  /*26900*/  IMAD.MOV.U32 R15, RZ, RZ, -0x1 ;  /* 0xffffffffff0f7424 */ /* 0x000fce00078e00ff */
[----:B------:R-:W-:Y:S05]  /*26910*/  WARPSYNC.COLLECTIVE R15, `(.L_x_827) ;  /* 0x000000000f0c7348 */ /* 0x000fea0003c00000 */
[----:B------:R-:W-:Y:S02]  /*26920*/  ELECT P6, UR62, PT ;  /* 0x00000000003e782f */ /* 0x000fe400038c0000 */
[----:B------:R-:W-:Y:S01]  /*26930*/  MOV R14, UR62 ;  /* 0x0000003e000e7c02 */ /* 0x000fe20008000f00 */
[----:B------:R-:W-:Y:S10]  /*26940*/  ENDCOLLECTIVE ;  /* 0x000000000000791b */ /* 0x000ff40003800000 */
.L_x_827:
[----:B------:R-:W-:Y:S05]  /*26950*/  BSYNC B1 ;  /* 0x0000000000017941 */ /* 0x000fea0003800000 */
.L_x_826:
[----:B------:R-:W-:Y:S05]  /*26960*/  BRA `(.L_x_828) ;  /* 0xfffffff000547947 */ /* 0x000fea000383ffff */
.L_x_810:
[----:B0-----:R0:W1:Y:S02]  /*26970*/  SYNCS.PHASECHK.TRANS64.TRYWAIT P1, [R13+URZ+0x18], R18 ;  /* 0x000018120d0075a7 */ /* 0x001064000802017f */
[----:B-1----:R-:W-:Y:S05]  /*26980*/  @!P1 NANOSLEEP.SYNCS 0x989680 ;  /* 0x009896800000995d */ /* 0x002fea0003900000 */
[----:B------:R-:W1:Y:S02]  /*26990*/  @!P1 SYNCS.PHASECHK.TRANS64 P1, [R13+URZ+0x18], R18 ;  /* 0x000018120d0095a7 */ /* 0x000e64000802007f */
[----:B-1----:R-:W-:Y:S05]  /*269a0*/  @!P1 BRA `(.L_x_810) ;  /* 0xfffffffc00f09947 */ /* 0x002fea000383ffff */
[----:B------:R-:W-:Y:S05]  /*269b0*/  BRA `(.L_x_829) ;  /* 0xfffffff000847947 */ /* 0x000fea000383ffff */
.L_x_819:
[----:B------:R-:W-:Y:S01]  /*269c0*/  BSSY B0, `(.L_x_830) ;  /* 0x0000006000007945 */ /* 0x000fe20003800000 */
[----:B------:R-:W-:-:S07]  /*269d0*/  MOV R15, 0xffffffff ;  /* 0xffffffff000f7802 */ /* 0x000fce0000000f00 */
[----:B------:R-:W-:Y:S05]  /*269e0*/  WARPSYNC.COLLECTIVE R15, `(.L_x_831) ;  /* 0x000000000f0c7348 */ /* 0x000fea0003c00000 */
[----:B------:R-:W-:Y:S02]  /*269f0*/  ELECT P6, UR62, PT ;  /* 0x00000000003e782f */ /* 0x000fe400038c0000 */
[----:B------:R-:W-:Y:S01]  /*26a00*/  MOV R14, UR62 ;  /* 0x0000003e000e7c02 */ /* 0x000fe20008000f00 */
[----:B------:R-:W-:Y:S10]  /*26a10*/  ENDCOLLECTIVE ;  /* 0x000000000000791b */ /* 0x000ff40003800000 */
.L_x_831:
[----:B------:R-:W-:Y:S05]  /*26a20*/  BSYNC B0 ;  /* 0x0000000000007941 */ /* 0x000fea0003800000 */
.L_x_830:
[----:B------:R-:W-:Y:S05]  /*26a30*/  BRA `(.L_x_832) ;  /* 0xfffffff800f47947 */ /* 0x000fea000383ffff */
.L_x_823:
[----:B0-----:R0:W1:Y:S02]  /*26a40*/  SYNCS.PHASECHK.TRANS64.TRYWAIT P0, [R5+URZ], R2 ;  /* 0x00000002050075a7 */ /* 0x001064000800017f */
[----:B-1----:R-:W-:Y:S05]  /*26a50*/  @!P0 NANOSLEEP.SYNCS 0x989680 ;  /* 0x009896800000895d */ /* 0x002fea0003900000 */
[----:B------:R-:W1:Y:S02]  /*26a60*/  @!P0 SYNCS.PHASECHK.TRANS64 P0, [R5+URZ], R2 ;  /* 0x00000002050085a7 */ /* 0x000e64000800007f */
[----:B-1----:R-:W-:Y:S05]  /*26a70*/  @!P0 BRA `(.L_x_823) ;  /* 0xfffffffc00f08947 */ /* 0x002fea000383ffff */
[----:B------:R-:W-:Y:S05]  /*26a80*/  BRA `(.L_x_833) ;  /* 0xfffffffc00187947 */ /* 0x000fea000383ffff */
.L_x_824:
[----:B0-----:R0:W1:Y:S02]  /*26a90*/  SYNCS.PHASECHK.TRANS64.TRYWAIT P0, [R7+URZ], R0 ;  /* 0x00000000070075a7 */ /* 0x001064000800017f */
[----:B-1----:R-:W-:Y:S05]  /*26aa0*/  @!P0 NANOSLEEP.SYNCS 0x989680 ;  /* 0x009896800000895d */ /* 0x002fea0003900000 */
[----:B------:R-:W1:Y:S02]  /*26ab0*/  @!P0 SYNCS.PHASECHK.TRANS64 P0, [R7+URZ], R0 ;  /* 0x00000000070085a7 */ /* 0x000e64000800007f */
[----:B-1----:R-:W-:Y:S05]  /*26ac0*/  @!P0 BRA `(.L_x_824) ;  /* 0xfffffffc00f08947 */ /* 0x002fea000383ffff */
[----:B------:R-:W-:Y:S05]  /*26ad0*/  BRA `(.L_x_834) ;  /* 0xfffffffc00287947 */ /* 0x000fea000383ffff */
.L_x_835:
[----:B------:R-:W-:-:S00]  /*26ae0*/  BRA `(.L_x_835) ;  /* 0xfffffffc00fc7947 */ /* 0x000fc0000383ffff */
[----:B------:R-:W-:-:S00]  /*26af0*/  NOP ;  /* 0x0000000000007918 */ /* 0x000fc00000000000 */
        /* <DEDUP_REMOVED lines=8> */
.L_x_836:


//--------------------- .nv.global.init           --------------------------
	.section	.nv.global.init,"aw",@progbits
.nv.global.init:
	.type		$str$22,@object
	.size		$str$22,($str$23 - $str$22)
$str$22:
        /*0000*/ 	.byte	0x6b, 0x5f, 0x74, 0x69, 0x6c, 0x65, 0x5f, 0x63, 0x6f, 0x75, 0x6e, 0x74, 0x20, 0x3e, 0x3d, 0x20
        /*0010*/ 	.byte	0x31, 0x00
	.type		$str$23,@object
	.size		$str$23,(__unnamed_1 - $str$23)
$str$23:
        /*0012*/ 	.byte	0x2f, 0x74, 0x6d, 0x70, 0x2f, 0x63, 0x75, 0x74, 0x6c, 0x61, 0x73, 0x73, 0x5f, 0x73, 0x77, 0x65
        /*0022*/ 	.byte	0x65, 0x70, 0x5f, 0x73, 0x72, 0x63, 0x2f, 0x69, 0x6e, 0x63, 0x6c, 0x75, 0x64, 0x65, 0x2f, 0x63
        /*0032*/ 	.byte	0x75, 0x74, 0x6c, 0x61, 0x73, 0x73, 0x2f, 0x67, 0x65, 0x6d, 0x6d, 0x2f, 0x63, 0x6f, 0x6c, 0x6c
        /*0042*/ 	.byte	0x65, 0x63, 0x74, 0x69, 0x76, 0x65, 0x2f, 0x73, 0x6d, 0x39, 0x30, 0x5f, 0x6d, 0x6d, 0x61, 0x5f
        /*0052*/ 	.byte	0x74, 0x6d, 0x61, 0x5f, 0x67, 0x6d, 0x6d, 0x61, 0x5f, 0x73, 0x73, 0x5f, 0x77, 0x61, 0x72, 0x70
        /*0062*/ 	.byte	0x73, 0x70, 0x65, 0x63, 0x69, 0x61, 0x6c, 0x69, 0x7a, 0x65, 0x64, 0x2e, 0x68, 0x70, 0x70, 0x00
	.type		__unnamed_1,@object
	.size		__unnamed_1,(.L_0 - __unnamed_1)
__unnamed_1:
        /* <DEDUP_REMOVED lines=173> */
        /*0b42*/ 	.byte	0x65, 0x6e, 0x74, 0x69, 0x74, 0x79, 0x5d, 0x00
.L_0:


//--------------------- .nv.shared._ZN7cutlass13device_kernelINS_4gemm6kernel13GemmUniversalIN4cute5tupleIJiiiiEEENS1_10collective13CollectiveMmaINS1_34MainloopSm90TmaGmmaWarpSpecializedILi3ENS5_IJNS4_1CILi1EEESB_SB_EEENS1_35KernelTmaWarpSpecializedCooperativeEEENS5_IJNSA_ILi192EEENSA_ILi384EEENSA_ILi128EEEEEEaNS5_IJlSB_lEEEaSJ_NS4_8TiledMMAINS4_8MMA_AtomIJNS4_4SM904GMMA27MMA_64x192x32_S32S8S8_SS_TNEEEENS4_6LayoutINS5_IJNSA_ILi2EEESB_SB_EEENS5_IJSB_NSA_ILi0EEEST_EEEEENS5_IJNS4_10UnderscoreESW_SW_EEEEENS4_13SM90_TMA_LOADENS4_14ComposedLayoutINS4_7SwizzleILi3ELi4ELi3EEENS4_18smem_ptr_flag_bitsILi8EEENSQ_INS5_IJNSA_ILi8EEESH_EEENS5_IJSH_SB_EEEEEEEvNS4_8identityESZ_S19_vS1A_EENS_8epilogue10collective6detail29Sm90TmaWarpSpecializedAdapterINS1D_15DefaultEpilogueIaSJ_SJ_NS1C_6thread17LinearCombinationIaLi1EiiLNS1H_9ScaleType4KindE0ELNS_15FloatRoundStyleE2EaEENS1_15EpilogueDefaultEEEEEvvEEEEvNT_6ParamsE --------------------------
	.section	.nv.shared._ZN7cutlass13device_kernelINS_4gemm6kernel13GemmUniversalIN4cute5tupleIJiiiiEEENS1_10collective13CollectiveMmaINS1_34MainloopSm90TmaGmmaWarpSpecializedILi3ENS5_IJNS4_1CILi1EEESB_SB_EEENS1_35KernelTmaWarpSpecializedCooperativeEEENS5_IJNSA_ILi192EEENSA_ILi384EEENSA_ILi128EEEEEEaNS5_IJlSB_lEEEaSJ_NS4_8TiledMMAINS4_8MMA_AtomIJNS4_4SM904GMMA27MMA_64x192x32_S32S8S8_SS_TNEEEENS4_6LayoutINS5_IJNSA_ILi2EEESB_SB_EEENS5_IJSB_NSA_ILi0EEEST_EEEEENS5_IJNS4_10UnderscoreESW_SW_EEEEENS4_13SM90_TMA_LOADENS4_14ComposedLayoutINS4_7SwizzleILi3ELi4ELi3EEENS4_18smem_ptr_flag_bitsILi8EEENSQ_INS5_IJNSA_ILi8EEESH_EEENS5_IJSH_SB_EEEEEEEvNS4_8identityESZ_S19_vS1A_EENS_8epilogue10collective6detail29Sm90TmaWarpSpecializedAdapterINS1D_15DefaultEpilogueIaSJ_SJ_NS1C_6thread17LinearCombinationIaLi1EiiLNS1H_9ScaleType4KindE0ELNS_15FloatRoundStyleE2EaEENS1_15EpilogueDefaultEEEEEvvEEEEvNT_6ParamsE,"aw",@nobits
	.sectionflags	@""
	.align	16
	.zero		1024


//--------------------- .nv.shared.reserved.0     --------------------------
	.section	.nv.shared.reserved.0,"aw",@nobits
	.weak		__nv_reservedSMEM_offset_0_alias
	.size		__nv_reservedSMEM_offset_0_alias, 0, 0
	.other		__nv_reservedSMEM_offset_0_alias,@"STO_CUDA_RESERVED_SHARED STV_DEFAULT"
__nv_reservedSMEM_offset_0_alias:
	.zero		0


//--------------------- .nv.global                --------------------------
	.section	.nv.global,"aw",@nobits
.nv.global:
	.type		_ZN40_INTERNAL_236f0483_4_k_cu_cd758815_147304cute1_E,@object
	.size		_ZN40_INTERNAL_236f0483_4_k_cu_cd758815_147304cute1_E,(_ZN40_INTERNAL_236f0483_4_k_cu_cd758815_147304cuda3std3__45__cpo6cbeginE - _ZN40_INTERNAL_236f0483_4_k_cu_cd758815_147304cute1_E)
_ZN40_INTERNAL_236f0483_4_k_cu_cd758815_147304cute1_E:
	.zero		1
	.type		_ZN40_INTERNAL_236f0483_4_k_cu_cd758815_147304cuda3std3__45__cpo6cbeginE,@object
	.size		_ZN40_INTERNAL_236f0483_4_k_cu_cd758815_147304cuda3std3__45__cpo6cbeginE,(_ZN40_INTERNAL_236f0483_4_k_cu_cd758815_147304cuda3std3__48in_placeE - _ZN40_INTERNAL_236f0483_4_k_cu_cd758815_147304cuda3std3__45__cpo6cbeginE)
_ZN40_INTERNAL_236f0483_4_k_cu_cd758815_147304cuda3std3__45__cpo6cbeginE:
	.zero		1
	.type		_ZN40_INTERNAL_236f0483_4_k_cu_cd758815_147304cuda3std3__48in_placeE,@object
	.size		_ZN40_INTERNAL_236f0483_4_k_cu_cd758815_147304cuda3std3__48in_placeE,(_ZN40_INTERNAL_236f0483_4_k_cu_cd758815_147304cuda3std6ranges3__45__cpo9iter_moveE - _ZN40_INTERNAL_236f0483_4_k_cu_cd758815_147304cuda3std3__48in_placeE)
_ZN40_INTERNAL_236f0483_4_k_cu_cd758815_147304cuda3std3__48in_placeE:
	.zero		1
	.type		_ZN40_INTERNAL_236f0483_4_k_cu_cd758815_147304cuda3std6ranges3__45__cpo9iter_moveE,@object
	.size		_ZN40_INTERNAL_236f0483_4_k_cu_cd758815_147304cuda3std6ranges3__45__cpo9iter_moveE,(_ZN40_INTERNAL_236f0483_4_k_cu_cd758815_147304cuda3std3__45__cpo5beginE - _ZN40_INTERNAL_236f0483_4_k_cu_cd758815_147304cuda3std6ranges3__45__cpo9iter_moveE)
_ZN40_INTERNAL_236f0483_4_k_cu_cd758815_147304cuda3std6ranges3__45__cpo9iter_moveE:
	.zero		1
	.type		_ZN40_INTERNAL_236f0483_4_k_cu_cd758815_147304cuda3std3__45__cpo5beginE,@object
	.size		_ZN40_INTERNAL_236f0483_4_k_cu_cd758815_147304cuda3std3__45__cpo5beginE,(_ZN40_INTERNAL_236f0483_4_k_cu_cd758815_147304cuda3std3__442_GLOBAL__N__236f0483_4_k_cu_cd758815_147306ignoreE - _ZN40_INTERNAL_236f0483_4_k_cu_cd758815_147304cuda3std3__45__cpo5beginE)
_ZN40_INTERNAL_236f0483_4_k_cu_cd758815_147304cuda3std3__45__cpo5beginE:
	.zero		1
	.type		_ZN40_INTERNAL_236f0483_4_k_cu_cd758815_147304cuda3std3__442_GLOBAL__N__236f0483_4_k_cu_cd758815_147306ignoreE,@object
	.size		_ZN40_INTERNAL_236f0483_4_k_cu_cd758815_147304cuda3std3__442_GLOBAL__N__236f0483_4_k_cu_cd758815_147306ignoreE,(_ZN40_INTERNAL_236f0483_4_k_cu_cd758815_147304cute7productE - _ZN40_INTERNAL_236f0483_4_k_cu_cd758815_147304cuda3std3__442_GLOBAL__N__236f0483_4_k_cu_cd758815_147306ignoreE)
_ZN40_INTERNAL_236f0483_4_k_cu_cd758815_147304cuda3std3__442_GLOBAL__N__236f0483_4_k_cu_cd758815_147306ignoreE:
	.zero		1
	.type		_ZN40_INTERNAL_236f0483_4_k_cu_cd758815_147304cute7productE,@object
	.size		_ZN40_INTERNAL_236f0483_4_k_cu_cd758815_147304cute7productE,(_ZN40_INTERNAL_236f0483_4_k_cu_cd758815_147304cuda3std3__45__cpo3endE - _ZN40_INTERNAL_236f0483_4_k_cu_cd758815_147304cute7productE)
_ZN40_INTERNAL_236f0483_4_k_cu_cd758815_147304cute7productE:
	.zero		1
	.type		_ZN40_INTERNAL_236f0483_4_k_cu_cd758815_147304cuda3std3__45__cpo3endE,@object
	.size		_ZN40_INTERNAL_236f0483_4_k_cu_cd758815_147304cuda3std3__45__cpo3endE,(_ZN40_INTERNAL_236f0483_4_k_cu_cd758815_147304cuda3std3__419piecewise_constructE - _ZN40_INTERNAL_236f0483_4_k_cu_cd758815_147304cuda3std3__45__cpo3endE)
_ZN40_INTERNAL_236f0483_4_k_cu_cd758815_147304cuda3std3__45__cpo3endE:
	.zero		1
	.type		_ZN40_INTERNAL_236f0483_4_k_cu_cd758815_147304cuda3std3__419piecewise_constructE,@object
	.size		_ZN40_INTERNAL_236f0483_4_k_cu_cd758815_147304cuda3std3__419piecewise_constructE,(_ZN40_INTERNAL_236f0483_4_k_cu_cd758815_147304cuda3std3__45__cpo4cendE - _ZN40_INTERNAL_236f0483_4_k_cu_cd758815_147304cuda3std3__419piecewise_constructE)
_ZN40_INTERNAL_236f0483_4_k_cu_cd758815_147304cuda3std3__419piecewise_constructE:
	.zero		1
	.type		_ZN40_INTERNAL_236f0483_4_k_cu_cd758815_147304cuda3std3__45__cpo4cendE,@object
	.size		_ZN40_INTERNAL_236f0483_4_k_cu_cd758815_147304cuda3std3__45__cpo4cendE,(_ZN40_INTERNAL_236f0483_4_k_cu_cd758815_147304cuda3std6ranges3__45__cpo4swapE - _ZN40_INTERNAL_236f0483_4_k_cu_cd758815_147304cuda3std3__45__cpo4cendE)
_ZN40_INTERNAL_236f0483_4_k_cu_cd758815_147304cuda3std3__45__cpo4cendE:
	.zero		1
	.type		_ZN40_INTERNAL_236f0483_4_k_cu_cd758815_147304cuda3std6ranges3__45__cpo4swapE,@object
	.size		_ZN40_INTERNAL_236f0483_4_k_cu_cd758815_147304cuda3std6ranges3__45__cpo4swapE,(.L_8 - _ZN40_INTERNAL_236f0483_4_k_cu_cd758815_147304cuda3std6ranges3__45__cpo4swapE)
_ZN40_INTERNAL_236f0483_4_k_cu_cd758815_147304cuda3std6ranges3__45__cpo4swapE:
	.zero		1
.L_8:


//--------------------- .nv.constant0._ZN7cutlass13device_kernelINS_4gemm6kernel13GemmUniversalIN4cute5tupleIJiiiiEEENS1_10collective13CollectiveMmaINS1_34MainloopSm90TmaGmmaWarpSpecializedILi3ENS5_IJNS4_1CILi1EEESB_SB_EEENS1_35KernelTmaWarpSpecializedCooperativeEEENS5_IJNSA_ILi192EEENSA_ILi384EEENSA_ILi128EEEEEEaNS5_IJlSB_lEEEaSJ_NS4_8TiledMMAINS4_8MMA_AtomIJNS4_4SM904GMMA27MMA_64x192x32_S32S8S8_SS_TNEEEENS4_6LayoutINS5_IJNSA_ILi2EEESB_SB_EEENS5_IJSB_NSA_ILi0EEEST_EEEEENS5_IJNS4_10UnderscoreESW_SW_EEEEENS4_13SM90_TMA_LOADENS4_14ComposedLayoutINS4_7SwizzleILi3ELi4ELi3EEENS4_18smem_ptr_flag_bitsILi8EEENSQ_INS5_IJNSA_ILi8EEESH_EEENS5_IJSH_SB_EEEEEEEvNS4_8identityESZ_S19_vS1A_EENS_8epilogue10collective6detail29Sm90TmaWarpSpecializedAdapterINS1D_15DefaultEpilogueIaSJ_SJ_NS1C_6thread17LinearCombinationIaLi1EiiLNS1H_9ScaleType4KindE0ELNS_15FloatRoundStyleE2EaEENS1_15EpilogueDefaultEEEEEvvEEEEvNT_6ParamsE --------------------------
	.section	.nv.constant0._ZN7cutlass13device_kernelINS_4gemm6kernel13GemmUniversalIN4cute5tupleIJiiiiEEENS1_10collective13CollectiveMmaINS1_34MainloopSm90TmaGmmaWarpSpecializedILi3ENS5_IJNS4_1CILi1EEESB_SB_EEENS1_35KernelTmaWarpSpecializedCooperativeEEENS5_IJNSA_ILi192EEENSA_ILi384EEENSA_ILi128EEEEEEaNS5_IJlSB_lEEEaSJ_NS4_8TiledMMAINS4_8MMA_AtomIJNS4_4SM904GMMA27MMA_64x192x32_S32S8S8_SS_TNEEEENS4_6LayoutINS5_IJNSA_ILi2EEESB_SB_EEENS5_IJSB_NSA_ILi0EEEST_EEEEENS5_IJNS4_10UnderscoreESW_SW_EEEEENS4_13SM90_TMA_LOADENS4_14ComposedLayoutINS4_7SwizzleILi3ELi4ELi3EEENS4_18smem_ptr_flag_bitsILi8EEENSQ_INS5_IJNSA_ILi8EEESH_EEENS5_IJSH_SB_EEEEEEEvNS4_8identityESZ_S19_vS1A_EENS_8epilogue10collective6detail29Sm90TmaWarpSpecializedAdapterINS1D_15DefaultEpilogueIaSJ_SJ_NS1C_6thread17LinearCombinationIaLi1EiiLNS1H_9ScaleType4KindE0ELNS_15FloatRoundStyleE2EaEENS1_15EpilogueDefaultEEEEEvvEEEEvNT_6ParamsE,"a",@progbits
	.sectionflags	@""
	.align	4
.nv.constant0._ZN7cutlass13device_kernelINS_4gemm6kernel13GemmUniversalIN4cute5tupleIJiiiiEEENS1_10collective13CollectiveMmaINS1_34MainloopSm90TmaGmmaWarpSpecializedILi3ENS5_IJNS4_1CILi1EEESB_SB_EEENS1_35KernelTmaWarpSpecializedCooperativeEEENS5_IJNSA_ILi192EEENSA_ILi384EEENSA_ILi128EEEEEEaNS5_IJlSB_lEEEaSJ_NS4_8TiledMMAINS4_8MMA_AtomIJNS4_4SM904GMMA27MMA_64x192x32_S32S8S8_SS_TNEEEENS4_6LayoutINS5_IJNSA_ILi2EEESB_SB_EEENS5_IJSB_NSA_ILi0EEEST_EEEEENS5_IJNS4_10UnderscoreESW_SW_EEEEENS4_13SM90_TMA_LOADENS4_14ComposedLayoutINS4_7SwizzleILi3ELi4ELi3EEENS4_18smem_ptr_flag_bitsILi8EEENSQ_INS5_IJNSA_ILi8EEESH_EEENS5_IJSH_SB_EEEEEEEvNS4_8identityESZ_S19_vS1A_EENS_8epilogue10collective6detail29Sm90TmaWarpSpecializedAdapterINS1D_15DefaultEpilogueIaSJ_SJ_NS1C_6thread17LinearCombinationIaLi1EiiLNS1H_9ScaleType4KindE0ELNS_15FloatRoundStyleE2EaEENS1_15EpilogueDefaultEEEEEvvEEEEvNT_6ParamsE:
	.zero		1664


//--------------------- SYMBOLS --------------------------

	.type		.nv.reservedSmem.offset0,@object
	.size		.nv.reservedSmem.offset0,0x4
	.type		__assertfail,@function
